	.target	sm_90a

	.elftype	@"ET_EXEC"


//--------------------- .note.nv.tkinfo           --------------------------
	.section	.note.nv.tkinfo,"",@"SHT_NOTE"
	.sectionflags	@"SHF_NOTE_NV_TKINFO"
	.tkinfo
        /*0018*/ 	.word	0x00000002
        /*0030*/ 	.string	""
        /*0030*/ 	.string	"ptxas"
        /*0030*/ 	.string	"Cuda compilation tools, release 13.0, V13.0.88"
        /*0030*/ 	.string	"Build cuda_13.0.r13.0/compiler.36424714_0"
        /*0030*/ 	.string	"-arch sm_90a -m 64 "



//--------------------- .note.nv.cuinfo           --------------------------
	.section	.note.nv.cuinfo,"",@"SHT_NOTE"
	.sectionflags	@"SHF_NOTE_NV_CUINFO"
        /*0018*/ 	.short	0x0002
        /*001a*/ 	.short	0x005a
        /*001c*/ 	.short	0x0082
	.zero		2


//--------------------- .nv.info                  --------------------------
	.section	.nv.info,"",@"SHT_CUDA_INFO"
	.align	4


	//----- nvinfo : EIATTR_REGCOUNT
	.align		4
        /*0000*/ 	.byte	0x04, 0x2f
        /*0002*/ 	.short	(.L_18 - .L_17)
	.align		4
.L_17:
        /*0004*/ 	.word	index@(_ZN7cutlass13device_kernelIN5flash22FlashAttnBwdPreprocessIN4cute5tupleIJNS3_1CILi64EEENS5_ILi192EEEEEENS_6half_tEfNS_4arch4Sm90ELb1ELb1EEEEEvNT_6ParamsE)
        /*0008*/ 	.word	0x0000004a


	//----- nvinfo : EIATTR_FRAME_SIZE
	.align		4
.L_18:
        /*000c*/ 	.byte	0x04, 0x11
        /*000e*/ 	.short	(.L_20 - .L_19)
	.align		4
.L_19:
        /*0010*/ 	.word	index@(_ZN7cutlass13device_kernelIN5flash22FlashAttnBwdPreprocessIN4cute5tupleIJNS3_1CILi64EEENS5_ILi192EEEEEENS_6half_tEfNS_4arch4Sm90ELb1ELb1EEEEEvNT_6ParamsE)
        /*0014*/ 	.word	0x00000000


	//----- nvinfo : EIATTR_REGCOUNT
	.align		4
.L_20:
        /*0018*/ 	.byte	0x04, 0x2f
        /*001a*/ 	.short	(.L_22 - .L_21)
	.align		4
.L_21:
        /*001c*/ 	.word	index@(_ZN7cutlass13device_kernelIN5flash11enable_sm90INS1_16FlashAttnBwdSm90INS1_25CollectiveMainloopBwdSm90ILi2ELi1ELi1EN4cute5tupleIJNS5_1CILi1EEES8_S8_EEENS6_IJNS7_ILi64EEENS7_ILi96EEENS7_ILi192EEEEEENS_6half_tEfNS_4arch4Sm90ELb1ELb0ELb0ELb1ELb1ELb0ELb1ELb0ELi3ELi1ELi1ELi1ELb0EEENS1_24CollectiveEpilogueBwdGQAISD_fSG_Li384ELb1ELb1EEENS1_25SingleTileBwdLPTSchedulerILb1ELi96ELb1EEEEEEEEEvNT_6ParamsE)
        /*0020*/ 	.word	0x00000080


	//----- nvinfo : EIATTR_FRAME_SIZE
	.align		4
.L_22:
        /*0024*/ 	.byte	0x04, 0x11
        /*0026*/ 	.short	(.L_24 - .L_23)
	.align		4
.L_23:
        /*0028*/ 	.word	index@(_ZN7cutlass13device_kernelIN5flash11enable_sm90INS1_16FlashAttnBwdSm90INS1_25CollectiveMainloopBwdSm90ILi2ELi1ELi1EN4cute5tupleIJNS5_1CILi1EEES8_S8_EEENS6_IJNS7_ILi64EEENS7_ILi96EEENS7_ILi192EEEEEENS_6half_tEfNS_4arch4Sm90ELb1ELb0ELb0ELb1ELb1ELb0ELb1ELb0ELi3ELi1ELi1ELi1ELb0EEENS1_24CollectiveEpilogueBwdGQAISD_fSG_Li384ELb1ELb1EEENS1_25SingleTileBwdLPTSchedulerILb1ELi96ELb1EEEEEEEEEvNT_6ParamsE)
        /*002c*/ 	.word	0x00000008


	//----- nvinfo : EIATTR_REGCOUNT
	.align		4
.L_24:
        /*0030*/ 	.byte	0x04, 0x2f
        /*0032*/ 	.short	(.L_26 - .L_25)
	.align		4
.L_25:
        /*0034*/ 	.word	index@(_ZN7cutlass13device_kernelIN5flash32FlashAttnBwdPostprocessConvertdQIN4cute5tupleIJNS3_1CILi64EEENS5_ILi192EEEEEENS_6half_tEfNS_4arch4Sm90ELi384ENS3_8TiledMMAINS3_8MMA_AtomIJNS3_4SM904GMMA25MMA_64x64x16_F32F16F16_SSILNSF_5MajorE0ELSH_1ELNSF_7ScaleInE1ELSI_1EEEEEENS3_6LayoutINS4_IJNS5_ILi1EEENS5_ILi3EEESM_EEENS4_IJNS5_ILi0EEESM_SP_EEEEENS4_IJNS3_10UnderscoreESS_SS_EEEEELb0EEEEEvNT_6ParamsE)
        /*0038*/ 	.word	0x00000038


	//----- nvinfo : EIATTR_FRAME_SIZE
	.align		4
.L_26:
        /*003c*/ 	.byte	0x04, 0x11
        /*003e*/ 	.short	(.L_28 - .L_27)
	.align		4
.L_27:
        /*0040*/ 	.word	index@(_ZN7cutlass13device_kernelIN5flash32FlashAttnBwdPostprocessConvertdQIN4cute5tupleIJNS3_1CILi64EEENS5_ILi192EEEEEENS_6half_tEfNS_4arch4Sm90ELi384ENS3_8TiledMMAINS3_8MMA_AtomIJNS3_4SM904GMMA25MMA_64x64x16_F32F16F16_SSILNSF_5MajorE0ELSH_1ELNSF_7ScaleInE1ELSI_1EEEEEENS3_6LayoutINS4_IJNS5_ILi1EEENS5_ILi3EEESM_EEENS4_IJNS5_ILi0EEESM_SP_EEEEENS4_IJNS3_10UnderscoreESS_SS_EEEEELb0EEEEEvNT_6ParamsE)
        /*0044*/ 	.word	0x00000000


	//----- nvinfo : EIATTR_REGCOUNT
	.align		4
.L_28:
        /*0048*/ 	.byte	0x04, 0x2f
        /*004a*/ 	.short	(.L_30 - .L_29)
	.align		4
.L_29:
        /*004c*/ 	.word	index@(_ZN7cutlass13device_kernelIN5flash32FlashAttnBwdPostprocessConvertdQIN4cute5tupleIJNS3_1CILi96EEENS5_ILi192EEEEEENS_6half_tEfNS_4arch4Sm90ELi384ENS3_8TiledMMAINS3_8MMA_AtomIJNS3_4SM904GMMA25MMA_64x96x16_F32F16F16_SSILNSF_5MajorE1ELSH_1ELNSF_7ScaleInE1ELSI_1EEEEEENS3_6LayoutINS4_IJNS5_ILi3EEENS5_ILi1EEESN_EEENS4_IJSN_NS5_ILi0EEESP_EEEEENS4_IJNS3_10UnderscoreESS_SS_EEEEELb1EEEEEvNT_6ParamsE)
        /*0050*/ 	.word	0x00000048


	//----- nvinfo : EIATTR_FRAME_SIZE
	.align		4
.L_30:
        /*0054*/ 	.byte	0x04, 0x11
        /*0056*/ 	.short	(.L_32 - .L_31)
	.align		4
.L_31:
        /*0058*/ 	.word	index@(_ZN7cutlass13device_kernelIN5flash32FlashAttnBwdPostprocessConvertdQIN4cute5tupleIJNS3_1CILi96EEENS5_ILi192EEEEEENS_6half_tEfNS_4arch4Sm90ELi384ENS3_8TiledMMAINS3_8MMA_AtomIJNS3_4SM904GMMA25MMA_64x96x16_F32F16F16_SSILNSF_5MajorE1ELSH_1ELNSF_7ScaleInE1ELSI_1EEEEEENS3_6LayoutINS4_IJNS5_ILi3EEENS5_ILi1EEESN_EEENS4_IJSN_NS5_ILi0EEESP_EEEEENS4_IJNS3_10UnderscoreESS_SS_EEEEELb1EEEEEvNT_6ParamsE)
        /*005c*/ 	.word	0x00000000


	//----- nvinfo : EIATTR_REGCOUNT
	.align		4
.L_32:
        /*0060*/ 	.byte	0x04, 0x2f
        /*0062*/ 	.short	(.L_34 - .L_33)
	.align		4
.L_33:
        /*0064*/ 	.word	index@(_ZN7cutlass13device_kernelIN5flash11enable_sm90INS1_16FlashAttnBwdSm90INS1_25CollectiveMainloopBwdSm90ILi2ELi1ELi1EN4cute5tupleIJNS5_1CILi1EEES8_S8_EEENS6_IJNS7_ILi64EEENS7_ILi96EEENS7_ILi192EEEEEENS_6half_tEfNS_4arch4Sm90ELb1ELb0ELb0ELb1ELb0ELb0ELb1ELb0ELi3ELi1ELi1ELi1ELb0EEENS1_24CollectiveEpilogueBwdGQAISD_fSG_Li384ELb1ELb0EEENS1_25SingleTileBwdLPTSchedulerILb1ELi96ELb0EEEEEEEEEvNT_6ParamsE)
        /*0068*/ 	.word	0x00000080


	//----- nvinfo : EIATTR_FRAME_SIZE
	.align		4
.L_34:
        /*006c*/ 	.byte	0x04, 0x11
        /*006e*/ 	.short	(.L_36 - .L_35)
	.align		4
.L_35:
        /*0070*/ 	.word	index@(_ZN7cutlass13device_kernelIN5flash11enable_sm90INS1_16FlashAttnBwdSm90INS1_25CollectiveMainloopBwdSm90ILi2ELi1ELi1EN4cute5tupleIJNS5_1CILi1EEES8_S8_EEENS6_IJNS7_ILi64EEENS7_ILi96EEENS7_ILi192EEEEEENS_6half_tEfNS_4arch4Sm90ELb1ELb0ELb0ELb1ELb0ELb0ELb1ELb0ELi3ELi1ELi1ELi1ELb0EEENS1_24CollectiveEpilogueBwdGQAISD_fSG_Li384ELb1ELb0EEENS1_25SingleTileBwdLPTSchedulerILb1ELi96ELb0EEEEEEEEEvNT_6ParamsE)
        /*0074*/ 	.word	0x00000008


	//----- nvinfo : EIATTR_REGCOUNT
	.align		4
.L_36:
        /*0078*/ 	.byte	0x04, 0x2f
        /*007a*/ 	.short	(.L_38 - .L_37)
	.align		4
.L_37:
        /*007c*/ 	.word	index@(_ZN7cutlass13device_kernelIN5flash11enable_sm90INS1_16FlashAttnBwdSm90INS1_25CollectiveMainloopBwdSm90ILi2ELi1ELi1EN4cute5tupleIJNS5_1CILi1EEES8_S8_EEENS6_IJNS7_ILi64EEENS7_ILi96EEENS7_ILi192EEEEEENS_6half_tEfNS_4arch4Sm90ELb1ELb0ELb0ELb1ELb1ELb0ELb1ELb0ELi3ELi1ELi1ELi1ELb0EEENS1_21CollectiveEpilogueBwdISD_SE_SG_Li384ELb1ELb1ELi3EEENS1_25SingleTileBwdLPTSchedulerILb1ELi96ELb1EEEEEEEEEvNT_6ParamsE)
        /*0080*/ 	.word	0x00000080


	//----- nvinfo : EIATTR_FRAME_SIZE
	.align		4
.L_38:
        /*0084*/ 	.byte	0x04, 0x11
        /*0086*/ 	.short	(.L_40 - .L_39)
	.align		4
.L_39:
        /*0088*/ 	.word	index@(_ZN7cutlass13device_kernelIN5flash11enable_sm90INS1_16FlashAttnBwdSm90INS1_25CollectiveMainloopBwdSm90ILi2ELi1ELi1EN4cute5tupleIJNS5_1CILi1EEES8_S8_EEENS6_IJNS7_ILi64EEENS7_ILi96EEENS7_ILi192EEEEEENS_6half_tEfNS_4arch4Sm90ELb1ELb0ELb0ELb1ELb1ELb0ELb1ELb0ELi3ELi1ELi1ELi1ELb0EEENS1_21CollectiveEpilogueBwdISD_SE_SG_Li384ELb1ELb1ELi3EEENS1_25SingleTileBwdLPTSchedulerILb1ELi96ELb1EEEEEEEEEvNT_6ParamsE)
        /*008c*/ 	.word	0x00000008


	//----- nvinfo : EIATTR_REGCOUNT
	.align		4
.L_40:
        /*0090*/ 	.byte	0x04, 0x2f
        /*0092*/ 	.short	(.L_42 - .L_41)
	.align		4
.L_41:
        /*0094*/ 	.word	index@(_ZN7cutlass13device_kernelIN5flash11enable_sm90INS1_16FlashAttnBwdSm90INS1_25CollectiveMainloopBwdSm90ILi2ELi1ELi1EN4cute5tupleIJNS5_1CILi1EEES8_S8_EEENS6_IJNS7_ILi64EEENS7_ILi96EEENS7_ILi192EEEEEENS_6half_tEfNS_4arch4Sm90ELb1ELb0ELb0ELb1ELb0ELb0ELb1ELb0ELi3ELi1ELi1ELi1ELb0EEENS1_21CollectiveEpilogueBwdISD_SE_SG_Li384ELb1ELb1ELi3EEENS1_25SingleTileBwdLPTSchedulerILb1ELi96ELb0EEEEEEEEEvNT_6ParamsE)
        /*0098*/ 	.word	0x00000080


	//----- nvinfo : EIATTR_FRAME_SIZE
	.align		4
.L_42:
        /*009c*/ 	.byte	0x04, 0x11
        /*009e*/ 	.short	(.L_44 - .L_43)
	.align		4
.L_43:
        /*00a0*/ 	.word	index@(_ZN7cutlass13device_kernelIN5flash11enable_sm90INS1_16FlashAttnBwdSm90INS1_25CollectiveMainloopBwdSm90ILi2ELi1ELi1EN4cute5tupleIJNS5_1CILi1EEES8_S8_EEENS6_IJNS7_ILi64EEENS7_ILi96EEENS7_ILi192EEEEEENS_6half_tEfNS_4arch4Sm90ELb1ELb0ELb0ELb1ELb0ELb0ELb1ELb0ELi3ELi1ELi1ELi1ELb0EEENS1_21CollectiveEpilogueBwdISD_SE_SG_Li384ELb1ELb1ELi3EEENS1_25SingleTileBwdLPTSchedulerILb1ELi96ELb0EEEEEEEEEvNT_6ParamsE)
        /*00a4*/ 	.word	0x00000008


	//----- nvinfo : EIATTR_REGCOUNT
	.align		4
.L_44:
        /*00a8*/ 	.byte	0x04, 0x2f
        /*00aa*/ 	.short	(.L_46 - .L_45)
	.align		4
.L_45:
        /*00ac*/ 	.word	index@(_ZN7cutlass13device_kernelIN5flash22FlashAttnBwdPreprocessIN4cute5tupleIJNS3_1CILi64EEENS5_ILi192EEEEEENS_6half_tEfNS_4arch4Sm90ELb1ELb0EEEEEvNT_6ParamsE)
        /*00b0*/ 	.word	0x0000004c


	//----- nvinfo : EIATTR_FRAME_SIZE
	.align		4
.L_46:
        /*00b4*/ 	.byte	0x04, 0x11
        /*00b6*/ 	.short	(.L_48 - .L_47)
	.align		4
.L_47:
        /*00b8*/ 	.word	index@(_ZN7cutlass13device_kernelIN5flash22FlashAttnBwdPreprocessIN4cute5tupleIJNS3_1CILi64EEENS5_ILi192EEEEEENS_6half_tEfNS_4arch4Sm90ELb1ELb0EEEEEvNT_6ParamsE)
        /*00bc*/ 	.word	0x00000000


	//----- nvinfo : EIATTR_REGCOUNT
	.align		4
.L_48:
        /*00c0*/ 	.byte	0x04, 0x2f
        /*00c2*/ 	.short	(.L_50 - .L_49)
	.align		4
.L_49:
        /*00c4*/ 	.word	index@(_ZN7cutlass13device_kernelIN5flash11enable_sm90INS1_16FlashAttnBwdSm90INS1_25CollectiveMainloopBwdSm90ILi2ELi1ELi1EN4cute5tupleIJNS5_1CILi1EEES8_S8_EEENS6_IJNS7_ILi64EEENS7_ILi96EEENS7_ILi192EEEEEENS_6half_tEfNS_4arch4Sm90ELb1ELb0ELb0ELb0ELb1ELb0ELb1ELb0ELi3ELi1ELi1ELi1ELb0EEENS1_24CollectiveEpilogueBwdGQAISD_fSG_Li384ELb0ELb1EEENS1_25SingleTileBwdLPTSchedulerILb0ELi96ELb1EEEEEEEEEvNT_6ParamsE)
        /*00c8*/ 	.word	0x00000080


	//----- nvinfo : EIATTR_FRAME_SIZE
	.align		4
.L_50:
        /*00cc*/ 	.byte	0x04, 0x11
        /*00ce*/ 	.short	(.L_52 - .L_51)
	.align		4
.L_51:
        /*00d0*/ 	.word	index@(_ZN7cutlass13device_kernelIN5flash11enable_sm90INS1_16FlashAttnBwdSm90INS1_25CollectiveMainloopBwdSm90ILi2ELi1ELi1EN4cute5tupleIJNS5_1CILi1EEES8_S8_EEENS6_IJNS7_ILi64EEENS7_ILi96EEENS7_ILi192EEEEEENS_6half_tEfNS_4arch4Sm90ELb1ELb0ELb0ELb0ELb1ELb0ELb1ELb0ELi3ELi1ELi1ELi1ELb0EEENS1_24CollectiveEpilogueBwdGQAISD_fSG_Li384ELb0ELb1EEENS1_25SingleTileBwdLPTSchedulerILb0ELi96ELb1EEEEEEEEEvNT_6ParamsE)
        /*00d4*/ 	.word	0x00000018


	//----- nvinfo : EIATTR_REGCOUNT
	.align		4
.L_52:
        /*00d8*/ 	.byte	0x04, 0x2f
        /*00da*/ 	.short	(.L_54 - .L_53)
	.align		4
.L_53:
        /*00dc*/ 	.word	index@(_ZN7cutlass13device_kernelIN5flash11enable_sm90INS1_16FlashAttnBwdSm90INS1_25CollectiveMainloopBwdSm90ILi2ELi1ELi1EN4cute5tupleIJNS5_1CILi1EEES8_S8_EEENS6_IJNS7_ILi64EEENS7_ILi96EEENS7_ILi192EEEEEENS_6half_tEfNS_4arch4Sm90ELb1ELb0ELb0ELb0ELb0ELb0ELb1ELb0ELi3ELi1ELi1ELi1ELb0EEENS1_24CollectiveEpilogueBwdGQAISD_fSG_Li384ELb0ELb0EEENS1_25SingleTileBwdLPTSchedulerILb0ELi96ELb0EEEEEEEEEvNT_6ParamsE)
        /*00e0*/ 	.word	0x00000080


	//----- nvinfo : EIATTR_FRAME_SIZE
	.align		4
.L_54:
        /*00e4*/ 	.byte	0x04, 0x11
        /*00e6*/ 	.short	(.L_56 - .L_55)
	.align		4
.L_55:
        /*00e8*/ 	.word	index@(_ZN7cutlass13device_kernelIN5flash11enable_sm90INS1_16FlashAttnBwdSm90INS1_25CollectiveMainloopBwdSm90ILi2ELi1ELi1EN4cute5tupleIJNS5_1CILi1EEES8_S8_EEENS6_IJNS7_ILi64EEENS7_ILi96EEENS7_ILi192EEEEEENS_6half_tEfNS_4arch4Sm90ELb1ELb0ELb0ELb0ELb0ELb0ELb1ELb0ELi3ELi1ELi1ELi1ELb0EEENS1_24CollectiveEpilogueBwdGQAISD_fSG_Li384ELb0ELb0EEENS1_25SingleTileBwdLPTSchedulerILb0ELi96ELb0EEEEEEEEEvNT_6ParamsE)
        /*00ec*/ 	.word	0x00000018


	//----- nvinfo : EIATTR_REGCOUNT
	.align		4
.L_56:
        /*00f0*/ 	.byte	0x04, 0x2f
        /*00f2*/ 	.short	(.L_58 - .L_57)
	.align		4
.L_57:
        /*00f4*/ 	.word	index@(_ZN7cutlass13device_kernelIN5flash11enable_sm90INS1_16FlashAttnBwdSm90INS1_25CollectiveMainloopBwdSm90ILi2ELi1ELi1EN4cute5tupleIJNS5_1CILi1EEES8_S8_EEENS6_IJNS7_ILi64EEENS7_ILi96EEENS7_ILi192EEEEEENS_6half_tEfNS_4arch4Sm90ELb1ELb0ELb0ELb0ELb1ELb0ELb1ELb0ELi3ELi1ELi1ELi1ELb0EEENS1_21CollectiveEpilogueBwdISD_SE_SG_Li384ELb0ELb1ELi3EEENS1_25SingleTileBwdLPTSchedulerILb0ELi96ELb1EEEEEEEEEvNT_6ParamsE)
        /*00f8*/ 	.word	0x00000080


	//----- nvinfo : EIATTR_FRAME_SIZE
	.align		4
.L_58:
        /*00fc*/ 	.byte	0x04, 0x11
        /*00fe*/ 	.short	(.L_60 - .L_59)
	.align		4
.L_59:
        /*0100*/ 	.word	index@(_ZN7cutlass13device_kernelIN5flash11enable_sm90INS1_16FlashAttnBwdSm90INS1_25CollectiveMainloopBwdSm90ILi2ELi1ELi1EN4cute5tupleIJNS5_1CILi1EEES8_S8_EEENS6_IJNS7_ILi64EEENS7_ILi96EEENS7_ILi192EEEEEENS_6half_tEfNS_4arch4Sm90ELb1ELb0ELb0ELb0ELb1ELb0ELb1ELb0ELi3ELi1ELi1ELi1ELb0EEENS1_21CollectiveEpilogueBwdISD_SE_SG_Li384ELb0ELb1ELi3EEENS1_25SingleTileBwdLPTSchedulerILb0ELi96ELb1EEEEEEEEEvNT_6ParamsE)
        /*0104*/ 	.word	0x00000018


	//----- nvinfo : EIATTR_REGCOUNT
	.align		4
.L_60:
        /*0108*/ 	.byte	0x04, 0x2f
        /*010a*/ 	.short	(.L_62 - .L_61)
	.align		4
.L_61:
        /*010c*/ 	.word	index@(_ZN7cutlass13device_kernelIN5flash11enable_sm90INS1_16FlashAttnBwdSm90INS1_25CollectiveMainloopBwdSm90ILi2ELi1ELi1EN4cute5tupleIJNS5_1CILi1EEES8_S8_EEENS6_IJNS7_ILi64EEENS7_ILi96EEENS7_ILi192EEEEEENS_6half_tEfNS_4arch4Sm90ELb1ELb0ELb0ELb0ELb0ELb0ELb1ELb0ELi3ELi1ELi1ELi1ELb0EEENS1_21CollectiveEpilogueBwdISD_SE_SG_Li384ELb0ELb1ELi3EEENS1_25SingleTileBwdLPTSchedulerILb0ELi96ELb0EEEEEEEEEvNT_6ParamsE)
        /*0110*/ 	.word	0x00000080


	//----- nvinfo : EIATTR_FRAME_SIZE
	.align		4
.L_62:
        /*0114*/ 	.byte	0x04, 0x11
        /*0116*/ 	.short	(.L_64 - .L_63)
	.align		4
.L_63:
        /*0118*/ 	.word	index@(_ZN7cutlass13device_kernelIN5flash11enable_sm90INS1_16FlashAttnBwdSm90INS1_25CollectiveMainloopBwdSm90ILi2ELi1ELi1EN4cute5tupleIJNS5_1CILi1EEES8_S8_EEENS6_IJNS7_ILi64EEENS7_ILi96EEENS7_ILi192EEEEEENS_6half_tEfNS_4arch4Sm90ELb1ELb0ELb0ELb0ELb0ELb0ELb1ELb0ELi3ELi1ELi1ELi1ELb0EEENS1_21CollectiveEpilogueBwdISD_SE_SG_Li384ELb0ELb1ELi3EEENS1_25SingleTileBwdLPTSchedulerILb0ELi96ELb0EEEEEEEEEvNT_6ParamsE)
        /*011c*/ 	.word	0x00000018


	//----- nvinfo : EIATTR_REGCOUNT
	.align		4
.L_64:
        /*0120*/ 	.byte	0x04, 0x2f
        /*0122*/ 	.short	(.L_66 - .L_65)
	.align		4
.L_65:
        /*0124*/ 	.word	index@(_ZN7cutlass13device_kernelIN5flash11enable_sm90INS1_16FlashAttnBwdSm90INS1_25CollectiveMainloopBwdSm90ILi2ELi1ELi1EN4cute5tupleIJNS5_1CILi1EEES8_S8_EEENS6_IJNS7_ILi64EEENS7_ILi96EEENS7_ILi192EEEEEENS_6half_tEfNS_4arch4Sm90ELb0ELb1ELb0ELb1ELb1ELb0ELb1ELb0ELi3ELi1ELi1ELi1ELb0EEENS1_24CollectiveEpilogueBwdGQAISD_fSG_Li384ELb1ELb1EEENS1_19SingleTileSchedulerILb1ELb0ELb0ELi96EEEEEEEEEvNT_6ParamsE)
        /*0128*/ 	.word	0x00000080


	//----- nvinfo : EIATTR_FRAME_SIZE
	.align		4
.L_66:
        /*012c*/ 	.byte	0x04, 0x11
        /*012e*/ 	.short	(.L_68 - .L_67)
	.align		4
.L_67:
        /*0130*/ 	.word	index@(_ZN7cutlass13device_kernelIN5flash11enable_sm90INS1_16FlashAttnBwdSm90INS1_25CollectiveMainloopBwdSm90ILi2ELi1ELi1EN4cute5tupleIJNS5_1CILi1EEES8_S8_EEENS6_IJNS7_ILi64EEENS7_ILi96EEENS7_ILi192EEEEEENS_6half_tEfNS_4arch4Sm90ELb0ELb1ELb0ELb1ELb1ELb0ELb1ELb0ELi3ELi1ELi1ELi1ELb0EEENS1_24CollectiveEpilogueBwdGQAISD_fSG_Li384ELb1ELb1EEENS1_19SingleTileSchedulerILb1ELb0ELb0ELi96EEEEEEEEEvNT_6ParamsE)
        /*0134*/ 	.word	0x00000000


	//----- nvinfo : EIATTR_REGCOUNT
	.align		4
.L_68:
        /*0138*/ 	.byte	0x04, 0x2f
        /*013a*/ 	.short	(.L_70 - .L_69)
	.align		4
.L_69:
        /*013c*/ 	.word	index@(_ZN7cutlass13device_kernelIN5flash11enable_sm90INS1_16FlashAttnBwdSm90INS1_25CollectiveMainloopBwdSm90ILi2ELi1ELi1EN4cute5tupleIJNS5_1CILi1EEES8_S8_EEENS6_IJNS7_ILi64EEENS7_ILi96EEENS7_ILi192EEEEEENS_6half_tEfNS_4arch4Sm90ELb0ELb1ELb0ELb1ELb0ELb0ELb1ELb0ELi3ELi1ELi1ELi1ELb0EEENS1_24CollectiveEpilogueBwdGQAISD_fSG_Li384ELb1ELb0EEENS1_19SingleTileSchedulerILb1ELb0ELb0ELi96EEEEEEEEEvNT_6ParamsE)
        /*0140*/ 	.word	0x00000080


	//----- nvinfo : EIATTR_FRAME_SIZE
	.align		4
.L_70:
        /*0144*/ 	.byte	0x04, 0x11
        /*0146*/ 	.short	(.L_72 - .L_71)
	.align		4
.L_71:
        /*0148*/ 	.word	index@(_ZN7cutlass13device_kernelIN5flash11enable_sm90INS1_16FlashAttnBwdSm90INS1_25CollectiveMainloopBwdSm90ILi2ELi1ELi1EN4cute5tupleIJNS5_1CILi1EEES8_S8_EEENS6_IJNS7_ILi64EEENS7_ILi96EEENS7_ILi192EEEEEENS_6half_tEfNS_4arch4Sm90ELb0ELb1ELb0ELb1ELb0ELb0ELb1ELb0ELi3ELi1ELi1ELi1ELb0EEENS1_24CollectiveEpilogueBwdGQAISD_fSG_Li384ELb1ELb0EEENS1_19SingleTileSchedulerILb1ELb0ELb0ELi96EEEEEEEEEvNT_6ParamsE)
        /*014c*/ 	.word	0x00000000


	//----- nvinfo : EIATTR_REGCOUNT
	.align		4
.L_72:
        /*0150*/ 	.byte	0x04, 0x2f
        /*0152*/ 	.short	(.L_74 - .L_73)
	.align		4
.L_73:
        /*0154*/ 	.word	index@(_ZN7cutlass13device_kernelIN5flash11enable_sm90INS1_16FlashAttnBwdSm90INS1_25CollectiveMainloopBwdSm90ILi2ELi1ELi1EN4cute5tupleIJNS5_1CILi1EEES8_S8_EEENS6_IJNS7_ILi64EEENS7_ILi96EEENS7_ILi192EEEEEENS_6half_tEfNS_4arch4Sm90ELb0ELb1ELb0ELb1ELb1ELb0ELb1ELb0ELi3ELi1ELi1ELi1ELb0EEENS1_21CollectiveEpilogueBwdISD_SE_SG_Li384ELb1ELb1ELi3EEENS1_19SingleTileSchedulerILb1ELb0ELb0ELi96EEEEEEEEEvNT_6ParamsE)
        /*0158*/ 	.word	0x00000080


	//----- nvinfo : EIATTR_FRAME_SIZE
	.align		4
.L_74:
        /*015c*/ 	.byte	0x04, 0x11
        /*015e*/ 	.short	(.L_76 - .L_75)
	.align		4
.L_75:
        /*0160*/ 	.word	index@(_ZN7cutlass13device_kernelIN5flash11enable_sm90INS1_16FlashAttnBwdSm90INS1_25CollectiveMainloopBwdSm90ILi2ELi1ELi1EN4cute5tupleIJNS5_1CILi1EEES8_S8_EEENS6_IJNS7_ILi64EEENS7_ILi96EEENS7_ILi192EEEEEENS_6half_tEfNS_4arch4Sm90ELb0ELb1ELb0ELb1ELb1ELb0ELb1ELb0ELi3ELi1ELi1ELi1ELb0EEENS1_21CollectiveEpilogueBwdISD_SE_SG_Li384ELb1ELb1ELi3EEENS1_19SingleTileSchedulerILb1ELb0ELb0ELi96EEEEEEEEEvNT_6ParamsE)
        /*0164*/ 	.word	0x00000000


	//----- nvinfo : EIATTR_REGCOUNT
	.align		4
.L_76:
        /*0168*/ 	.byte	0x04, 0x2f
        /*016a*/ 	.short	(.L_78 - .L_77)
	.align		4
.L_77:
        /*016c*/ 	.word	index@(_ZN7cutlass13device_kernelIN5flash11enable_sm90INS1_16FlashAttnBwdSm90INS1_25CollectiveMainloopBwdSm90ILi2ELi1ELi1EN4cute5tupleIJNS5_1CILi1EEES8_S8_EEENS6_IJNS7_ILi64EEENS7_ILi96EEENS7_ILi192EEEEEENS_6half_tEfNS_4arch4Sm90ELb0ELb1ELb0ELb1ELb0ELb0ELb1ELb0ELi3ELi1ELi1ELi1ELb0EEENS1_21CollectiveEpilogueBwdISD_SE_SG_Li384ELb1ELb1ELi3EEENS1_19SingleTileSchedulerILb1ELb0ELb0ELi96EEEEEEEEEvNT_6ParamsE)
        /*0170*/ 	.word	0x00000080


	//----- nvinfo : EIATTR_FRAME_SIZE
	.align		4
.L_78:
        /*0174*/ 	.byte	0x04, 0x11
        /*0176*/ 	.short	(.L_80 - .L_79)
	.align		4
.L_79:
        /*0178*/ 	.word	index@(_ZN7cutlass13device_kernelIN5flash11enable_sm90INS1_16FlashAttnBwdSm90INS1_25CollectiveMainloopBwdSm90ILi2ELi1ELi1EN4cute5tupleIJNS5_1CILi1EEES8_S8_EEENS6_IJNS7_ILi64EEENS7_ILi96EEENS7_ILi192EEEEEENS_6half_tEfNS_4arch4Sm90ELb0ELb1ELb0ELb1ELb0ELb0ELb1ELb0ELi3ELi1ELi1ELi1ELb0EEENS1_21CollectiveEpilogueBwdISD_SE_SG_Li384ELb1ELb1ELi3EEENS1_19SingleTileSchedulerILb1ELb0ELb0ELi96EEEEEEEEEvNT_6ParamsE)
        /*017c*/ 	.word	0x00000000


	//----- nvinfo : EIATTR_REGCOUNT
	.align		4
.L_80:
        /*0180*/ 	.byte	0x04, 0x2f
        /*0182*/ 	.short	(.L_82 - .L_81)
	.align		4
.L_81:
        /*0184*/ 	.word	index@(_ZN7cutlass13device_kernelIN5flash11enable_sm90INS1_16FlashAttnBwdSm90INS1_25CollectiveMainloopBwdSm90ILi2ELi1ELi1EN4cute5tupleIJNS5_1CILi1EEES8_S8_EEENS6_IJNS7_ILi64EEENS7_ILi96EEENS7_ILi192EEEEEENS_6half_tEfNS_4arch4Sm90ELb0ELb1ELb0ELb0ELb1ELb0ELb1ELb0ELi3ELi1ELi1ELi1ELb0EEENS1_24CollectiveEpilogueBwdGQAISD_fSG_Li384ELb0ELb1EEENS1_19SingleTileSchedulerILb0ELb0ELb0ELi96EEEEEEEEEvNT_6ParamsE)
        /*0188*/ 	.word	0x00000080


	//----- nvinfo : EIATTR_FRAME_SIZE
	.align		4
.L_82:
        /*018c*/ 	.byte	0x04, 0x11
        /*018e*/ 	.short	(.L_84 - .L_83)
	.align		4
.L_83:
        /*0190*/ 	.word	index@(_ZN7cutlass13device_kernelIN5flash11enable_sm90INS1_16FlashAttnBwdSm90INS1_25CollectiveMainloopBwdSm90ILi2ELi1ELi1EN4cute5tupleIJNS5_1CILi1EEES8_S8_EEENS6_IJNS7_ILi64EEENS7_ILi96EEENS7_ILi192EEEEEENS_6half_tEfNS_4arch4Sm90ELb0ELb1ELb0ELb0ELb1ELb0ELb1ELb0ELi3ELi1ELi1ELi1ELb0EEENS1_24CollectiveEpilogueBwdGQAISD_fSG_Li384ELb0ELb1EEENS1_19SingleTileSchedulerILb0ELb0ELb0ELi96EEEEEEEEEvNT_6ParamsE)
        /*0194*/ 	.word	0x00000000


	//----- nvinfo : EIATTR_REGCOUNT
	.align		4
.L_84:
        /*0198*/ 	.byte	0x04, 0x2f
        /*019a*/ 	.short	(.L_86 - .L_85)
	.align		4
.L_85:
        /*019c*/ 	.word	index@(_ZN7cutlass13device_kernelIN5flash11enable_sm90INS1_16FlashAttnBwdSm90INS1_25CollectiveMainloopBwdSm90ILi2ELi1ELi1EN4cute5tupleIJNS5_1CILi1EEES8_S8_EEENS6_IJNS7_ILi64EEENS7_ILi96EEENS7_ILi192EEEEEENS_6half_tEfNS_4arch4Sm90ELb0ELb1ELb0ELb0ELb0ELb0ELb1ELb0ELi3ELi1ELi1ELi1ELb0EEENS1_24CollectiveEpilogueBwdGQAISD_fSG_Li384ELb0ELb0EEENS1_19SingleTileSchedulerILb0ELb0ELb0ELi96EEEEEEEEEvNT_6ParamsE)
        /*01a0*/ 	.word	0x00000080


	//----- nvinfo : EIATTR_FRAME_SIZE
	.align		4
.L_86:
        /*01a4*/ 	.byte	0x04, 0x11
        /*01a6*/ 	.short	(.L_88 - .L_87)
	.align		4
.L_87:
        /*01a8*/ 	.word	index@(_ZN7cutlass13device_kernelIN5flash11enable_sm90INS1_16FlashAttnBwdSm90INS1_25CollectiveMainloopBwdSm90ILi2ELi1ELi1EN4cute5tupleIJNS5_1CILi1EEES8_S8_EEENS6_IJNS7_ILi64EEENS7_ILi96EEENS7_ILi192EEEEEENS_6half_tEfNS_4arch4Sm90ELb0ELb1ELb0ELb0ELb0ELb0ELb1ELb0ELi3ELi1ELi1ELi1ELb0EEENS1_24CollectiveEpilogueBwdGQAISD_fSG_Li384ELb0ELb0EEENS1_19SingleTileSchedulerILb0ELb0ELb0ELi96EEEEEEEEEvNT_6ParamsE)
        /*01ac*/ 	.word	0x00000000


	//----- nvinfo : EIATTR_REGCOUNT
	.align		4
.L_88:
        /*01b0*/ 	.byte	0x04, 0x2f
        /*01b2*/ 	.short	(.L_90 - .L_89)
	.align		4
.L_89:
        /*01b4*/ 	.word	index@(_ZN7cutlass13device_kernelIN5flash11enable_sm90INS1_16FlashAttnBwdSm90INS1_25CollectiveMainloopBwdSm90ILi2ELi1ELi1EN4cute5tupleIJNS5_1CILi1EEES8_S8_EEENS6_IJNS7_ILi64EEENS7_ILi96EEENS7_ILi192EEEEEENS_6half_tEfNS_4arch4Sm90ELb0ELb1ELb0ELb0ELb1ELb0ELb1ELb0ELi3ELi1ELi1ELi1ELb0EEENS1_21CollectiveEpilogueBwdISD_SE_SG_Li384ELb0ELb1ELi3EEENS1_19SingleTileSchedulerILb0ELb0ELb0ELi96EEEEEEEEEvNT_6ParamsE)
        /*01b8*/ 	.word	0x00000080


	//----- nvinfo : EIATTR_FRAME_SIZE
	.align		4
.L_90:
        /*01bc*/ 	.byte	0x04, 0x11
        /*01be*/ 	.short	(.L_92 - .L_91)
	.align		4
.L_91:
        /*01c0*/ 	.word	index@(_ZN7cutlass13device_kernelIN5flash11enable_sm90INS1_16FlashAttnBwdSm90INS1_25CollectiveMainloopBwdSm90ILi2ELi1ELi1EN4cute5tupleIJNS5_1CILi1EEES8_S8_EEENS6_IJNS7_ILi64EEENS7_ILi96EEENS7_ILi192EEEEEENS_6half_tEfNS_4arch4Sm90ELb0ELb1ELb0ELb0ELb1ELb0ELb1ELb0ELi3ELi1ELi1ELi1ELb0EEENS1_21CollectiveEpilogueBwdISD_SE_SG_Li384ELb0ELb1ELi3EEENS1_19SingleTileSchedulerILb0ELb0ELb0ELi96EEEEEEEEEvNT_6ParamsE)
        /*01c4*/ 	.word	0x00000000


	//----- nvinfo : EIATTR_REGCOUNT
	.align		4
.L_92:
        /*01c8*/ 	.byte	0x04, 0x2f
        /*01ca*/ 	.short	(.L_94 - .L_93)
	.align		4
.L_93:
        /*01cc*/ 	.word	index@(_ZN7cutlass13device_kernelIN5flash11enable_sm90INS1_16FlashAttnBwdSm90INS1_25CollectiveMainloopBwdSm90ILi2ELi1ELi1EN4cute5tupleIJNS5_1CILi1EEES8_S8_EEENS6_IJNS7_ILi64EEENS7_ILi96EEENS7_ILi192EEEEEENS_6half_tEfNS_4arch4Sm90ELb0ELb1ELb0ELb0ELb0ELb0ELb1ELb0ELi3ELi1ELi1ELi1ELb0EEENS1_21CollectiveEpilogueBwdISD_SE_SG_Li384ELb0ELb1ELi3EEENS1_19SingleTileSchedulerILb0ELb0ELb0ELi96EEEEEEEEEvNT_6ParamsE)
        /*01d0*/ 	.word	0x00000080


	//----- nvinfo : EIATTR_FRAME_SIZE
	.align		4
.L_94:
        /*01d4*/ 	.byte	0x04, 0x11
        /*01d6*/ 	.short	(.L_96 - .L_95)
	.align		4
.L_95:
        /*01d8*/ 	.word	index@(_ZN7cutlass13device_kernelIN5flash11enable_sm90INS1_16FlashAttnBwdSm90INS1_25CollectiveMainloopBwdSm90ILi2ELi1ELi1EN4cute5tupleIJNS5_1CILi1EEES8_S8_EEENS6_IJNS7_ILi64EEENS7_ILi96EEENS7_ILi192EEEEEENS_6half_tEfNS_4arch4Sm90ELb0ELb1ELb0ELb0ELb0ELb0ELb1ELb0ELi3ELi1ELi1ELi1ELb0EEENS1_21CollectiveEpilogueBwdISD_SE_SG_Li384ELb0ELb1ELi3EEENS1_19SingleTileSchedulerILb0ELb0ELb0ELi96EEEEEEEEEvNT_6ParamsE)
        /*01dc*/ 	.word	0x00000000


	//----- nvinfo : EIATTR_REGCOUNT
	.align		4
.L_96:
        /*01e0*/ 	.byte	0x04, 0x2f
        /*01e2*/ 	.short	(.L_98 - .L_97)
	.align		4
.L_97:
        /*01e4*/ 	.word	index@(_ZN7cutlass13device_kernelIN5flash11enable_sm90INS1_16FlashAttnBwdSm90INS1_25CollectiveMainloopBwdSm90ILi2ELi1ELi1EN4cute5tupleIJNS5_1CILi1EEES8_S8_EEENS6_IJNS7_ILi64EEENS7_ILi96EEENS7_ILi192EEEEEENS_6half_tEfNS_4arch4Sm90ELb0ELb0ELb0ELb1ELb1ELb0ELb1ELb0ELi3ELi1ELi1ELi1ELb0EEENS1_24CollectiveEpilogueBwdGQAISD_fSG_Li384ELb1ELb1EEENS1_19SingleTileSchedulerILb1ELb0ELb0ELi96EEEEEEEEEvNT_6ParamsE)
        /*01e8*/ 	.word	0x00000080


	//----- nvinfo : EIATTR_FRAME_SIZE
	.align		4
.L_98:
        /*01ec*/ 	.byte	0x04, 0x11
        /*01ee*/ 	.short	(.L_100 - .L_99)
	.align		4
.L_99:
        /*01f0*/ 	.word	index@(_ZN7cutlass13device_kernelIN5flash11enable_sm90INS1_16FlashAttnBwdSm90INS1_25CollectiveMainloopBwdSm90ILi2ELi1ELi1EN4cute5tupleIJNS5_1CILi1EEES8_S8_EEENS6_IJNS7_ILi64EEENS7_ILi96EEENS7_ILi192EEEEEENS_6half_tEfNS_4arch4Sm90ELb0ELb0ELb0ELb1ELb1ELb0ELb1ELb0ELi3ELi1ELi1ELi1ELb0EEENS1_24CollectiveEpilogueBwdGQAISD_fSG_Li384ELb1ELb1EEENS1_19SingleTileSchedulerILb1ELb0ELb0ELi96EEEEEEEEEvNT_6ParamsE)
        /*01f4*/ 	.word	0x00000000


	//----- nvinfo : EIATTR_REGCOUNT
	.align		4
.L_100:
        /*01f8*/ 	.byte	0x04, 0x2f
        /*01fa*/ 	.short	(.L_102 - .L_101)
	.align		4
.L_101:
        /*01fc*/ 	.word	index@(_ZN7cutlass13device_kernelIN5flash11enable_sm90INS1_16FlashAttnBwdSm90INS1_25CollectiveMainloopBwdSm90ILi2ELi1ELi1EN4cute5tupleIJNS5_1CILi1EEES8_S8_EEENS6_IJNS7_ILi64EEENS7_ILi96EEENS7_ILi192EEEEEENS_6half_tEfNS_4arch4Sm90ELb0ELb0ELb0ELb1ELb0ELb0ELb1ELb0ELi3ELi1ELi1ELi1ELb0EEENS1_24CollectiveEpilogueBwdGQAISD_fSG_Li384ELb1ELb0EEENS1_19SingleTileSchedulerILb1ELb0ELb0ELi96EEEEEEEEEvNT_6ParamsE)
        /*0200*/ 	.word	0x00000080


	//----- nvinfo : EIATTR_FRAME_SIZE
	.align		4
.L_102:
        /*0204*/ 	.byte	0x04, 0x11
        /*0206*/ 	.short	(.L_104 - .L_103)
	.align		4
.L_103:
        /*0208*/ 	.word	index@(_ZN7cutlass13device_kernelIN5flash11enable_sm90INS1_16FlashAttnBwdSm90INS1_25CollectiveMainloopBwdSm90ILi2ELi1ELi1EN4cute5tupleIJNS5_1CILi1EEES8_S8_EEENS6_IJNS7_ILi64EEENS7_ILi96EEENS7_ILi192EEEEEENS_6half_tEfNS_4arch4Sm90ELb0ELb0ELb0ELb1ELb0ELb0ELb1ELb0ELi3ELi1ELi1ELi1ELb0EEENS1_24CollectiveEpilogueBwdGQAISD_fSG_Li384ELb1ELb0EEENS1_19SingleTileSchedulerILb1ELb0ELb0ELi96EEEEEEEEEvNT_6ParamsE)
        /*020c*/ 	.word	0x00000000


	//----- nvinfo : EIATTR_REGCOUNT
	.align		4
.L_104:
        /*0210*/ 	.byte	0x04, 0x2f
        /*0212*/ 	.short	(.L_106 - .L_105)
	.align		4
.L_105:
        /*0214*/ 	.word	index@(_ZN7cutlass13device_kernelIN5flash11enable_sm90INS1_16FlashAttnBwdSm90INS1_25CollectiveMainloopBwdSm90ILi2ELi1ELi1EN4cute5tupleIJNS5_1CILi1EEES8_S8_EEENS6_IJNS7_ILi64EEENS7_ILi96EEENS7_ILi192EEEEEENS_6half_tEfNS_4arch4Sm90ELb0ELb0ELb0ELb1ELb1ELb0ELb1ELb0ELi3ELi1ELi1ELi1ELb0EEENS1_21CollectiveEpilogueBwdISD_SE_SG_Li384ELb1ELb1ELi3EEENS1_19SingleTileSchedulerILb1ELb0ELb0ELi96EEEEEEEEEvNT_6ParamsE)
        /*0218*/ 	.word	0x00000080


	//----- nvinfo : EIATTR_FRAME_SIZE
	.align		4
.L_106:
        /*021c*/ 	.byte	0x04, 0x11
        /*021e*/ 	.short	(.L_108 - .L_107)
	.align		4
.L_107:
        /*0220*/ 	.word	index@(_ZN7cutlass13device_kernelIN5flash11enable_sm90INS1_16FlashAttnBwdSm90INS1_25CollectiveMainloopBwdSm90ILi2ELi1ELi1EN4cute5tupleIJNS5_1CILi1EEES8_S8_EEENS6_IJNS7_ILi64EEENS7_ILi96EEENS7_ILi192EEEEEENS_6half_tEfNS_4arch4Sm90ELb0ELb0ELb0ELb1ELb1ELb0ELb1ELb0ELi3ELi1ELi1ELi1ELb0EEENS1_21CollectiveEpilogueBwdISD_SE_SG_Li384ELb1ELb1ELi3EEENS1_19SingleTileSchedulerILb1ELb0ELb0ELi96EEEEEEEEEvNT_6ParamsE)
        /*0224*/ 	.word	0x00000000


	//----- nvinfo : EIATTR_REGCOUNT
	.align		4
.L_108:
        /*0228*/ 	.byte	0x04, 0x2f
        /*022a*/ 	.short	(.L_110 - .L_109)
	.align		4
.L_109:
        /*022c*/ 	.word	index@(_ZN7cutlass13device_kernelIN5flash11enable_sm90INS1_16FlashAttnBwdSm90INS1_25CollectiveMainloopBwdSm90ILi2ELi1ELi1EN4cute5tupleIJNS5_1CILi1EEES8_S8_EEENS6_IJNS7_ILi64EEENS7_ILi96EEENS7_ILi192EEEEEENS_6half_tEfNS_4arch4Sm90ELb0ELb0ELb0ELb1ELb0ELb0ELb1ELb0ELi3ELi1ELi1ELi1ELb0EEENS1_21CollectiveEpilogueBwdISD_SE_SG_Li384ELb1ELb1ELi3EEENS1_19SingleTileSchedulerILb1ELb0ELb0ELi96EEEEEEEEEvNT_6ParamsE)
        /*0230*/ 	.word	0x00000080


	//----- nvinfo : EIATTR_FRAME_SIZE
	.align		4
.L_110:
        /*0234*/ 	.byte	0x04, 0x11
        /*0236*/ 	.short	(.L_112 - .L_111)
	.align		4
.L_111:
        /*0238*/ 	.word	index@(_ZN7cutlass13device_kernelIN5flash11enable_sm90INS1_16FlashAttnBwdSm90INS1_25CollectiveMainloopBwdSm90ILi2ELi1ELi1EN4cute5tupleIJNS5_1CILi1EEES8_S8_EEENS6_IJNS7_ILi64EEENS7_ILi96EEENS7_ILi192EEEEEENS_6half_tEfNS_4arch4Sm90ELb0ELb0ELb0ELb1ELb0ELb0ELb1ELb0ELi3ELi1ELi1ELi1ELb0EEENS1_21CollectiveEpilogueBwdISD_SE_SG_Li384ELb1ELb1ELi3EEENS1_19SingleTileSchedulerILb1ELb0ELb0ELi96EEEEEEEEEvNT_6ParamsE)
        /*023c*/ 	.word	0x00000000


	//----- nvinfo : EIATTR_REGCOUNT
	.align		4
.L_112:
        /*0240*/ 	.byte	0x04, 0x2f
        /*0242*/ 	.short	(.L_114 - .L_113)
	.align		4
.L_113:
        /*0244*/ 	.word	index@(_ZN7cutlass13device_kernelIN5flash11enable_sm90INS1_16FlashAttnBwdSm90INS1_25CollectiveMainloopBwdSm90ILi2ELi1ELi1EN4cute5tupleIJNS5_1CILi1EEES8_S8_EEENS6_IJNS7_ILi64EEENS7_ILi96EEENS7_ILi192EEEEEENS_6half_tEfNS_4arch4Sm90ELb0ELb0ELb0ELb0ELb1ELb0ELb1ELb0ELi3ELi1ELi1ELi1ELb0EEENS1_24CollectiveEpilogueBwdGQAISD_fSG_Li384ELb0ELb1EEENS1_19SingleTileSchedulerILb0ELb0ELb0ELi96EEEEEEEEEvNT_6ParamsE)
        /*0248*/ 	.word	0x00000080


	//----- nvinfo : EIATTR_FRAME_SIZE
	.align		4
.L_114:
        /*024c*/ 	.byte	0x04, 0x11
        /*024e*/ 	.short	(.L_116 - .L_115)
	.align		4
.L_115:
        /*0250*/ 	.word	index@(_ZN7cutlass13device_kernelIN5flash11enable_sm90INS1_16FlashAttnBwdSm90INS1_25CollectiveMainloopBwdSm90ILi2ELi1ELi1EN4cute5tupleIJNS5_1CILi1EEES8_S8_EEENS6_IJNS7_ILi64EEENS7_ILi96EEENS7_ILi192EEEEEENS_6half_tEfNS_4arch4Sm90ELb0ELb0ELb0ELb0ELb1ELb0ELb1ELb0ELi3ELi1ELi1ELi1ELb0EEENS1_24CollectiveEpilogueBwdGQAISD_fSG_Li384ELb0ELb1EEENS1_19SingleTileSchedulerILb0ELb0ELb0ELi96EEEEEEEEEvNT_6ParamsE)
        /*0254*/ 	.word	0x00000000


	//----- nvinfo : EIATTR_REGCOUNT
	.align		4
.L_116:
        /*0258*/ 	.byte	0x04, 0x2f
        /*025a*/ 	.short	(.L_118 - .L_117)
	.align		4
.L_117:
        /*025c*/ 	.word	index@(_ZN7cutlass13device_kernelIN5flash11enable_sm90INS1_16FlashAttnBwdSm90INS1_25CollectiveMainloopBwdSm90ILi2ELi1ELi1EN4cute5tupleIJNS5_1CILi1EEES8_S8_EEENS6_IJNS7_ILi64EEENS7_ILi96EEENS7_ILi192EEEEEENS_6half_tEfNS_4arch4Sm90ELb0ELb0ELb0ELb0ELb0ELb0ELb1ELb0ELi3ELi1ELi1ELi1ELb0EEENS1_24CollectiveEpilogueBwdGQAISD_fSG_Li384ELb0ELb0EEENS1_19SingleTileSchedulerILb0ELb0ELb0ELi96EEEEEEEEEvNT_6ParamsE)
        /*0260*/ 	.word	0x00000080


	//----- nvinfo : EIATTR_FRAME_SIZE
	.align		4
.L_118:
        /*0264*/ 	.byte	0x04, 0x11
        /*0266*/ 	.short	(.L_120 - .L_119)
	.align		4
.L_119:
        /*0268*/ 	.word	index@(_ZN7cutlass13device_kernelIN5flash11enable_sm90INS1_16FlashAttnBwdSm90INS1_25CollectiveMainloopBwdSm90ILi2ELi1ELi1EN4cute5tupleIJNS5_1CILi1EEES8_S8_EEENS6_IJNS7_ILi64EEENS7_ILi96EEENS7_ILi192EEEEEENS_6half_tEfNS_4arch4Sm90ELb0ELb0ELb0ELb0ELb0ELb0ELb1ELb0ELi3ELi1ELi1ELi1ELb0EEENS1_24CollectiveEpilogueBwdGQAISD_fSG_Li384ELb0ELb0EEENS1_19SingleTileSchedulerILb0ELb0ELb0ELi96EEEEEEEEEvNT_6ParamsE)
        /*026c*/ 	.word	0x00000000


	//----- nvinfo : EIATTR_REGCOUNT
	.align		4
.L_120:
        /*0270*/ 	.byte	0x04, 0x2f
        /*0272*/ 	.short	(.L_122 - .L_121)
	.align		4
.L_121:
        /*0274*/ 	.word	index@(_ZN7cutlass13device_kernelIN5flash11enable_sm90INS1_16FlashAttnBwdSm90INS1_25CollectiveMainloopBwdSm90ILi2ELi1ELi1EN4cute5tupleIJNS5_1CILi1EEES8_S8_EEENS6_IJNS7_ILi64EEENS7_ILi96EEENS7_ILi192EEEEEENS_6half_tEfNS_4arch4Sm90ELb0ELb0ELb0ELb0ELb1ELb0ELb1ELb0ELi3ELi1ELi1ELi1ELb0EEENS1_21CollectiveEpilogueBwdISD_SE_SG_Li384ELb0ELb1ELi3EEENS1_19SingleTileSchedulerILb0ELb0ELb0ELi96EEEEEEEEEvNT_6ParamsE)
        /*0278*/ 	.word	0x00000080


	//----- nvinfo : EIATTR_FRAME_SIZE
	.align		4
.L_122:
        /*027c*/ 	.byte	0x04, 0x11
        /*027e*/ 	.short	(.L_124 - .L_123)
	.align		4
.L_123:
        /*0280*/ 	.word	index@(_ZN7cutlass13device_kernelIN5flash11enable_sm90INS1_16FlashAttnBwdSm90INS1_25CollectiveMainloopBwdSm90ILi2ELi1ELi1EN4cute5tupleIJNS5_1CILi1EEES8_S8_EEENS6_IJNS7_ILi64EEENS7_ILi96EEENS7_ILi192EEEEEENS_6half_tEfNS_4arch4Sm90ELb0ELb0ELb0ELb0ELb1ELb0ELb1ELb0ELi3ELi1ELi1ELi1ELb0EEENS1_21CollectiveEpilogueBwdISD_SE_SG_Li384ELb0ELb1ELi3EEENS1_19SingleTileSchedulerILb0ELb0ELb0ELi96EEEEEEEEEvNT_6ParamsE)
        /*0284*/ 	.word	0x00000000


	//----- nvinfo : EIATTR_REGCOUNT
	.align		4
.L_124:
        /*0288*/ 	.byte	0x04, 0x2f
        /*028a*/ 	.short	(.L_126 - .L_125)
	.align		4
.L_125:
        /*028c*/ 	.word	index@(_ZN7cutlass13device_kernelIN5flash11enable_sm90INS1_16FlashAttnBwdSm90INS1_25CollectiveMainloopBwdSm90ILi2ELi1ELi1EN4cute5tupleIJNS5_1CILi1EEES8_S8_EEENS6_IJNS7_ILi64EEENS7_ILi96EEENS7_ILi192EEEEEENS_6half_tEfNS_4arch4Sm90ELb0ELb0ELb0ELb0ELb0ELb0ELb1ELb0ELi3ELi1ELi1ELi1ELb0EEENS1_21CollectiveEpilogueBwdISD_SE_SG_Li384ELb0ELb1ELi3EEENS1_19SingleTileSchedulerILb0ELb0ELb0ELi96EEEEEEEEEvNT_6ParamsE)
        /*0290*/ 	.word	0x00000080


	//----- nvinfo : EIATTR_FRAME_SIZE
	.align		4
.L_126:
        /*0294*/ 	.byte	0x04, 0x11
        /*0296*/ 	.short	(.L_128 - .L_127)
	.align		4
.L_127:
        /*0298*/ 	.word	index@(_ZN7cutlass13device_kernelIN5flash11enable_sm90INS1_16FlashAttnBwdSm90INS1_25CollectiveMainloopBwdSm90ILi2ELi1ELi1EN4cute5tupleIJNS5_1CILi1EEES8_S8_EEENS6_IJNS7_ILi64EEENS7_ILi96EEENS7_ILi192EEEEEENS_6half_tEfNS_4arch4Sm90ELb0ELb0ELb0ELb0ELb0ELb0ELb1ELb0ELi3ELi1ELi1ELi1ELb0EEENS1_21CollectiveEpilogueBwdISD_SE_SG_Li384ELb0ELb1ELi3EEENS1_19SingleTileSchedulerILb0ELb0ELb0ELi96EEEEEEEEEvNT_6ParamsE)
        /*029c*/ 	.word	0x00000000


	//----- nvinfo : EIATTR_MIN_STACK_SIZE
	.align		4
.L_128:
        /*02a0*/ 	.byte	0x04, 0x12
        /*02a2*/ 	.short	(.L_130 - .L_129)
	.align		4
.L_129:
        /*02a4*/ 	.word	index@(_ZN7cutlass13device_kernelIN5flash11enable_sm90INS1_16FlashAttnBwdSm90INS1_25CollectiveMainloopBwdSm90ILi2ELi1ELi1EN4cute5tupleIJNS5_1CILi1EEES8_S8_EEENS6_IJNS7_ILi64EEENS7_ILi96EEENS7_ILi192EEEEEENS_6half_tEfNS_4arch4Sm90ELb0ELb0ELb0ELb0ELb0ELb0ELb1ELb0ELi3ELi1ELi1ELi1ELb0EEENS1_21CollectiveEpilogueBwdISD_SE_SG_Li384ELb0ELb1ELi3EEENS1_19SingleTileSchedulerILb0ELb0ELb0ELi96EEEEEEEEEvNT_6ParamsE)
        /*02a8*/ 	.word	0x00000000


	//----- nvinfo : EIATTR_MIN_STACK_SIZE
	.align		4
.L_130:
        /*02ac*/ 	.byte	0x04, 0x12
        /*02ae*/ 	.short	(.L_132 - .L_131)
	.align		4
.L_131:
        /*02b0*/ 	.word	index@(_ZN7cutlass13device_kernelIN5flash11enable_sm90INS1_16FlashAttnBwdSm90INS1_25CollectiveMainloopBwdSm90ILi2ELi1ELi1EN4cute5tupleIJNS5_1CILi1EEES8_S8_EEENS6_IJNS7_ILi64EEENS7_ILi96EEENS7_ILi192EEEEEENS_6half_tEfNS_4arch4Sm90ELb0ELb0ELb0ELb0ELb1ELb0ELb1ELb0ELi3ELi1ELi1ELi1ELb0EEENS1_21CollectiveEpilogueBwdISD_SE_SG_Li384ELb0ELb1ELi3EEENS1_19SingleTileSchedulerILb0ELb0ELb0ELi96EEEEEEEEEvNT_6ParamsE)
        /*02b4*/ 	.word	0x00000000


	//----- nvinfo : EIATTR_MIN_STACK_SIZE
	.align		4
.L_132:
        /*02b8*/ 	.byte	0x04, 0x12
        /*02ba*/ 	.short	(.L_134 - .L_133)
	.align		4
.L_133:
        /*02bc*/ 	.word	index@(_ZN7cutlass13device_kernelIN5flash11enable_sm90INS1_16FlashAttnBwdSm90INS1_25CollectiveMainloopBwdSm90ILi2ELi1ELi1EN4cute5tupleIJNS5_1CILi1EEES8_S8_EEENS6_IJNS7_ILi64EEENS7_ILi96EEENS7_ILi192EEEEEENS_6half_tEfNS_4arch4Sm90ELb0ELb0ELb0ELb0ELb0ELb0ELb1ELb0ELi3ELi1ELi1ELi1ELb0EEENS1_24CollectiveEpilogueBwdGQAISD_fSG_Li384ELb0ELb0EEENS1_19SingleTileSchedulerILb0ELb0ELb0ELi96EEEEEEEEEvNT_6ParamsE)
        /*02c0*/ 	.word	0x00000000


	//----- nvinfo : EIATTR_MIN_STACK_SIZE
	.align		4
.L_134:
        /*02c4*/ 	.byte	0x04, 0x12
        /*02c6*/ 	.short	(.L_136 - .L_135)
	.align		4
.L_135:
        /*02c8*/ 	.word	index@(_ZN7cutlass13device_kernelIN5flash11enable_sm90INS1_16FlashAttnBwdSm90INS1_25CollectiveMainloopBwdSm90ILi2ELi1ELi1EN4cute5tupleIJNS5_1CILi1EEES8_S8_EEENS6_IJNS7_ILi64EEENS7_ILi96EEENS7_ILi192EEEEEENS_6half_tEfNS_4arch4Sm90ELb0ELb0ELb0ELb0ELb1ELb0ELb1ELb0ELi3ELi1ELi1ELi1ELb0EEENS1_24CollectiveEpilogueBwdGQAISD_fSG_Li384ELb0ELb1EEENS1_19SingleTileSchedulerILb0ELb0ELb0ELi96EEEEEEEEEvNT_6ParamsE)
        /*02cc*/ 	.word	0x00000000


	//----- nvinfo : EIATTR_MIN_STACK_SIZE
	.align		4
.L_136:
        /*02d0*/ 	.byte	0x04, 0x12
        /*02d2*/ 	.short	(.L_138 - .L_137)
	.align		4
.L_137:
        /*02d4*/ 	.word	index@(_ZN7cutlass13device_kernelIN5flash11enable_sm90INS1_16FlashAttnBwdSm90INS1_25CollectiveMainloopBwdSm90ILi2ELi1ELi1EN4cute5tupleIJNS5_1CILi1EEES8_S8_EEENS6_IJNS7_ILi64EEENS7_ILi96EEENS7_ILi192EEEEEENS_6half_tEfNS_4arch4Sm90ELb0ELb0ELb0ELb1ELb0ELb0ELb1ELb0ELi3ELi1ELi1ELi1ELb0EEENS1_21CollectiveEpilogueBwdISD_SE_SG_Li384ELb1ELb1ELi3EEENS1_19SingleTileSchedulerILb1ELb0ELb0ELi96EEEEEEEEEvNT_6ParamsE)
        /*02d8*/ 	.word	0x00000000


	//----- nvinfo : EIATTR_MIN_STACK_SIZE
	.align		4
.L_138:
        /*02dc*/ 	.byte	0x04, 0x12
        /*02de*/ 	.short	(.L_140 - .L_139)
	.align		4
.L_139:
        /*02e0*/ 	.word	index@(_ZN7cutlass13device_kernelIN5flash11enable_sm90INS1_16FlashAttnBwdSm90INS1_25CollectiveMainloopBwdSm90ILi2ELi1ELi1EN4cute5tupleIJNS5_1CILi1EEES8_S8_EEENS6_IJNS7_ILi64EEENS7_ILi96EEENS7_ILi192EEEEEENS_6half_tEfNS_4arch4Sm90ELb0ELb0ELb0ELb1ELb1ELb0ELb1ELb0ELi3ELi1ELi1ELi1ELb0EEENS1_21CollectiveEpilogueBwdISD_SE_SG_Li384ELb1ELb1ELi3EEENS1_19SingleTileSchedulerILb1ELb0ELb0ELi96EEEEEEEEEvNT_6ParamsE)
        /*02e4*/ 	.word	0x00000000


	//----- nvinfo : EIATTR_MIN_STACK_SIZE
	.align		4
.L_140:
        /*02e8*/ 	.byte	0x04, 0x12
        /*02ea*/ 	.short	(.L_142 - .L_141)
	.align		4
.L_141:
        /*02ec*/ 	.word	index@(_ZN7cutlass13device_kernelIN5flash11enable_sm90INS1_16FlashAttnBwdSm90INS1_25CollectiveMainloopBwdSm90ILi2ELi1ELi1EN4cute5tupleIJNS5_1CILi1EEES8_S8_EEENS6_IJNS7_ILi64EEENS7_ILi96EEENS7_ILi192EEEEEENS_6half_tEfNS_4arch4Sm90ELb0ELb0ELb0ELb1ELb0ELb0ELb1ELb0ELi3ELi1ELi1ELi1ELb0EEENS1_24CollectiveEpilogueBwdGQAISD_fSG_Li384ELb1ELb0EEENS1_19SingleTileSchedulerILb1ELb0ELb0ELi96EEEEEEEEEvNT_6ParamsE)
        /*02f0*/ 	.word	0x00000000


	//----- nvinfo : EIATTR_MIN_STACK_SIZE
	.align		4
.L_142:
        /*02f4*/ 	.byte	0x04, 0x12
        /*02f6*/ 	.short	(.L_144 - .L_143)
	.align		4
.L_143:
        /*02f8*/ 	.word	index@(_ZN7cutlass13device_kernelIN5flash11enable_sm90INS1_16FlashAttnBwdSm90INS1_25CollectiveMainloopBwdSm90ILi2ELi1ELi1EN4cute5tupleIJNS5_1CILi1EEES8_S8_EEENS6_IJNS7_ILi64EEENS7_ILi96EEENS7_ILi192EEEEEENS_6half_tEfNS_4arch4Sm90ELb0ELb0ELb0ELb1ELb1ELb0ELb1ELb0ELi3ELi1ELi1ELi1ELb0EEENS1_24CollectiveEpilogueBwdGQAISD_fSG_Li384ELb1ELb1EEENS1_19SingleTileSchedulerILb1ELb0ELb0ELi96EEEEEEEEEvNT_6ParamsE)
        /*02fc*/ 	.word	0x00000000


	//----- nvinfo : EIATTR_MIN_STACK_SIZE
	.align		4
.L_144:
        /*0300*/ 	.byte	0x04, 0x12
        /*0302*/ 	.short	(.L_146 - .L_145)
	.align		4
.L_145:
        /*0304*/ 	.word	index@(_ZN7cutlass13device_kernelIN5flash11enable_sm90INS1_16FlashAttnBwdSm90INS1_25CollectiveMainloopBwdSm90ILi2ELi1ELi1EN4cute5tupleIJNS5_1CILi1EEES8_S8_EEENS6_IJNS7_ILi64EEENS7_ILi96EEENS7_ILi192EEEEEENS_6half_tEfNS_4arch4Sm90ELb0ELb1ELb0ELb0ELb0ELb0ELb1ELb0ELi3ELi1ELi1ELi1ELb0EEENS1_21CollectiveEpilogueBwdISD_SE_SG_Li384ELb0ELb1ELi3EEENS1_19SingleTileSchedulerILb0ELb0ELb0ELi96EEEEEEEEEvNT_6ParamsE)
        /*0308*/ 	.word	0x00000000


	//----- nvinfo : EIATTR_MIN_STACK_SIZE
	.align		4
.L_146:
        /*030c*/ 	.byte	0x04, 0x12
        /*030e*/ 	.short	(.L_148 - .L_147)
	.align		4
.L_147:
        /*0310*/ 	.word	index@(_ZN7cutlass13device_kernelIN5flash11enable_sm90INS1_16FlashAttnBwdSm90INS1_25CollectiveMainloopBwdSm90ILi2ELi1ELi1EN4cute5tupleIJNS5_1CILi1EEES8_S8_EEENS6_IJNS7_ILi64EEENS7_ILi96EEENS7_ILi192EEEEEENS_6half_tEfNS_4arch4Sm90ELb0ELb1ELb0ELb0ELb1ELb0ELb1ELb0ELi3ELi1ELi1ELi1ELb0EEENS1_21CollectiveEpilogueBwdISD_SE_SG_Li384ELb0ELb1ELi3EEENS1_19SingleTileSchedulerILb0ELb0ELb0ELi96EEEEEEEEEvNT_6ParamsE)
        /*0314*/ 	.word	0x00000000


	//----- nvinfo : EIATTR_MIN_STACK_SIZE
	.align		4
.L_148:
        /*0318*/ 	.byte	0x04, 0x12
        /*031a*/ 	.short	(.L_150 - .L_149)
	.align		4
.L_149:
        /*031c*/ 	.word	index@(_ZN7cutlass13device_kernelIN5flash11enable_sm90INS1_16FlashAttnBwdSm90INS1_25CollectiveMainloopBwdSm90ILi2ELi1ELi1EN4cute5tupleIJNS5_1CILi1EEES8_S8_EEENS6_IJNS7_ILi64EEENS7_ILi96EEENS7_ILi192EEEEEENS_6half_tEfNS_4arch4Sm90ELb0ELb1ELb0ELb0ELb0ELb0ELb1ELb0ELi3ELi1ELi1ELi1ELb0EEENS1_24CollectiveEpilogueBwdGQAISD_fSG_Li384ELb0ELb0EEENS1_19SingleTileSchedulerILb0ELb0ELb0ELi96EEEEEEEEEvNT_6ParamsE)
        /*0320*/ 	.word	0x00000000


	//----- nvinfo : EIATTR_MIN_STACK_SIZE
	.align		4
.L_150:
        /*0324*/ 	.byte	0x04, 0x12
        /*0326*/ 	.short	(.L_152 - .L_151)
	.align		4
.L_151:
        /*0328*/ 	.word	index@(_ZN7cutlass13device_kernelIN5flash11enable_sm90INS1_16FlashAttnBwdSm90INS1_25CollectiveMainloopBwdSm90ILi2ELi1ELi1EN4cute5tupleIJNS5_1CILi1EEES8_S8_EEENS6_IJNS7_ILi64EEENS7_ILi96EEENS7_ILi192EEEEEENS_6half_tEfNS_4arch4Sm90ELb0ELb1ELb0ELb0ELb1ELb0ELb1ELb0ELi3ELi1ELi1ELi1ELb0EEENS1_24CollectiveEpilogueBwdGQAISD_fSG_Li384ELb0ELb1EEENS1_19SingleTileSchedulerILb0ELb0ELb0ELi96EEEEEEEEEvNT_6ParamsE)
        /*032c*/ 	.word	0x00000000


	//----- nvinfo : EIATTR_MIN_STACK_SIZE
	.align		4
.L_152:
        /*0330*/ 	.byte	0x04, 0x12
        /*0332*/ 	.short	(.L_154 - .L_153)
	.align		4
.L_153:
        /*0334*/ 	.word	index@(_ZN7cutlass13device_kernelIN5flash11enable_sm90INS1_16FlashAttnBwdSm90INS1_25CollectiveMainloopBwdSm90ILi2ELi1ELi1EN4cute5tupleIJNS5_1CILi1EEES8_S8_EEENS6_IJNS7_ILi64EEENS7_ILi96EEENS7_ILi192EEEEEENS_6half_tEfNS_4arch4Sm90ELb0ELb1ELb0ELb1ELb0ELb0ELb1ELb0ELi3ELi1ELi1ELi1ELb0EEENS1_21CollectiveEpilogueBwdISD_SE_SG_Li384ELb1ELb1ELi3EEENS1_19SingleTileSchedulerILb1ELb0ELb0ELi96EEEEEEEEEvNT_6ParamsE)
        /*0338*/ 	.word	0x00000000


	//----- nvinfo : EIATTR_MIN_STACK_SIZE
	.align		4
.L_154:
        /*033c*/ 	.byte	0x04, 0x12
        /*033e*/ 	.short	(.L_156 - .L_155)
	.align		4
.L_155:
        /*0340*/ 	.word	index@(_ZN7cutlass13device_kernelIN5flash11enable_sm90INS1_16FlashAttnBwdSm90INS1_25CollectiveMainloopBwdSm90ILi2ELi1ELi1EN4cute5tupleIJNS5_1CILi1EEES8_S8_EEENS6_IJNS7_ILi64EEENS7_ILi96EEENS7_ILi192EEEEEENS_6half_tEfNS_4arch4Sm90ELb0ELb1ELb0ELb1ELb1ELb0ELb1ELb0ELi3ELi1ELi1ELi1ELb0EEENS1_21CollectiveEpilogueBwdISD_SE_SG_Li384ELb1ELb1ELi3EEENS1_19SingleTileSchedulerILb1ELb0ELb0ELi96EEEEEEEEEvNT_6ParamsE)
        /*0344*/ 	.word	0x00000000


	//----- nvinfo : EIATTR_MIN_STACK_SIZE
	.align		4
.L_156:
        /*0348*/ 	.byte	0x04, 0x12
        /*034a*/ 	.short	(.L_158 - .L_157)
	.align		4
.L_157:
        /*034c*/ 	.word	index@(_ZN7cutlass13device_kernelIN5flash11enable_sm90INS1_16FlashAttnBwdSm90INS1_25CollectiveMainloopBwdSm90ILi2ELi1ELi1EN4cute5tupleIJNS5_1CILi1EEES8_S8_EEENS6_IJNS7_ILi64EEENS7_ILi96EEENS7_ILi192EEEEEENS_6half_tEfNS_4arch4Sm90ELb0ELb1ELb0ELb1ELb0ELb0ELb1ELb0ELi3ELi1ELi1ELi1ELb0EEENS1_24CollectiveEpilogueBwdGQAISD_fSG_Li384ELb1ELb0EEENS1_19SingleTileSchedulerILb1ELb0ELb0ELi96EEEEEEEEEvNT_6ParamsE)
        /*0350*/ 	.word	0x00000000


	//----- nvinfo : EIATTR_MIN_STACK_SIZE
	.align		4
.L_158:
        /*0354*/ 	.byte	0x04, 0x12
        /*0356*/ 	.short	(.L_160 - .L_159)
	.align		4
.L_159:
        /*0358*/ 	.word	index@(_ZN7cutlass13device_kernelIN5flash11enable_sm90INS1_16FlashAttnBwdSm90INS1_25CollectiveMainloopBwdSm90ILi2ELi1ELi1EN4cute5tupleIJNS5_1CILi1EEES8_S8_EEENS6_IJNS7_ILi64EEENS7_ILi96EEENS7_ILi192EEEEEENS_6half_tEfNS_4arch4Sm90ELb0ELb1ELb0ELb1ELb1ELb0ELb1ELb0ELi3ELi1ELi1ELi1ELb0EEENS1_24CollectiveEpilogueBwdGQAISD_fSG_Li384ELb1ELb1EEENS1_19SingleTileSchedulerILb1ELb0ELb0ELi96EEEEEEEEEvNT_6ParamsE)
        /*035c*/ 	.word	0x00000000


	//----- nvinfo : EIATTR_MIN_STACK_SIZE
	.align		4
.L_160:
        /*0360*/ 	.byte	0x04, 0x12
        /*0362*/ 	.short	(.L_162 - .L_161)
	.align		4
.L_161:
        /*0364*/ 	.word	index@(_ZN7cutlass13device_kernelIN5flash11enable_sm90INS1_16FlashAttnBwdSm90INS1_25CollectiveMainloopBwdSm90ILi2ELi1ELi1EN4cute5tupleIJNS5_1CILi1EEES8_S8_EEENS6_IJNS7_ILi64EEENS7_ILi96EEENS7_ILi192EEEEEENS_6half_tEfNS_4arch4Sm90ELb1ELb0ELb0ELb0ELb0ELb0ELb1ELb0ELi3ELi1ELi1ELi1ELb0EEENS1_21CollectiveEpilogueBwdISD_SE_SG_Li384ELb0ELb1ELi3EEENS1_25SingleTileBwdLPTSchedulerILb0ELi96ELb0EEEEEEEEEvNT_6ParamsE)
        /*0368*/ 	.word	0x00000018


	//----- nvinfo : EIATTR_MIN_STACK_SIZE
	.align		4
.L_162:
        /*036c*/ 	.byte	0x04, 0x12
        /*036e*/ 	.short	(.L_164 - .L_163)
	.align		4
.L_163:
        /*0370*/ 	.word	index@(_ZN7cutlass13device_kernelIN5flash11enable_sm90INS1_16FlashAttnBwdSm90INS1_25CollectiveMainloopBwdSm90ILi2ELi1ELi1EN4cute5tupleIJNS5_1CILi1EEES8_S8_EEENS6_IJNS7_ILi64EEENS7_ILi96EEENS7_ILi192EEEEEENS_6half_tEfNS_4arch4Sm90ELb1ELb0ELb0ELb0ELb1ELb0ELb1ELb0ELi3ELi1ELi1ELi1ELb0EEENS1_21CollectiveEpilogueBwdISD_SE_SG_Li384ELb0ELb1ELi3EEENS1_25SingleTileBwdLPTSchedulerILb0ELi96ELb1EEEEEEEEEvNT_6ParamsE)
        /*0374*/ 	.word	0x00000018


	//----- nvinfo : EIATTR_MIN_STACK_SIZE
	.align		4
.L_164:
        /*0378*/ 	.byte	0x04, 0x12
        /*037a*/ 	.short	(.L_166 - .L_165)
	.align		4
.L_165:
        /*037c*/ 	.word	index@(_ZN7cutlass13device_kernelIN5flash11enable_sm90INS1_16FlashAttnBwdSm90INS1_25CollectiveMainloopBwdSm90ILi2ELi1ELi1EN4cute5tupleIJNS5_1CILi1EEES8_S8_EEENS6_IJNS7_ILi64EEENS7_ILi96EEENS7_ILi192EEEEEENS_6half_tEfNS_4arch4Sm90ELb1ELb0ELb0ELb0ELb0ELb0ELb1ELb0ELi3ELi1ELi1ELi1ELb0EEENS1_24CollectiveEpilogueBwdGQAISD_fSG_Li384ELb0ELb0EEENS1_25SingleTileBwdLPTSchedulerILb0ELi96ELb0EEEEEEEEEvNT_6ParamsE)
        /*0380*/ 	.word	0x00000018


	//----- nvinfo : EIATTR_MIN_STACK_SIZE
	.align		4
.L_166:
        /*0384*/ 	.byte	0x04, 0x12
        /*0386*/ 	.short	(.L_168 - .L_167)
	.align		4
.L_167:
        /*0388*/ 	.word	index@(_ZN7cutlass13device_kernelIN5flash11enable_sm90INS1_16FlashAttnBwdSm90INS1_25CollectiveMainloopBwdSm90ILi2ELi1ELi1EN4cute5tupleIJNS5_1CILi1EEES8_S8_EEENS6_IJNS7_ILi64EEENS7_ILi96EEENS7_ILi192EEEEEENS_6half_tEfNS_4arch4Sm90ELb1ELb0ELb0ELb0ELb1ELb0ELb1ELb0ELi3ELi1ELi1ELi1ELb0EEENS1_24CollectiveEpilogueBwdGQAISD_fSG_Li384ELb0ELb1EEENS1_25SingleTileBwdLPTSchedulerILb0ELi96ELb1EEEEEEEEEvNT_6ParamsE)
        /*038c*/ 	.word	0x00000018


	//----- nvinfo : EIATTR_MIN_STACK_SIZE
	.align		4
.L_168:
        /*0390*/ 	.byte	0x04, 0x12
        /*0392*/ 	.short	(.L_170 - .L_169)
	.align		4
.L_169:
        /*0394*/ 	.word	index@(_ZN7cutlass13device_kernelIN5flash22FlashAttnBwdPreprocessIN4cute5tupleIJNS3_1CILi64EEENS5_ILi192EEEEEENS_6half_tEfNS_4arch4Sm90ELb1ELb0EEEEEvNT_6ParamsE)
        /*0398*/ 	.word	0x00000000


	//----- nvinfo : EIATTR_MIN_STACK_SIZE
	.align		4
.L_170:
        /*039c*/ 	.byte	0x04, 0x12
        /*039e*/ 	.short	(.L_172 - .L_171)
	.align		4
.L_171:
        /*03a0*/ 	.word	index@(_ZN7cutlass13device_kernelIN5flash11enable_sm90INS1_16FlashAttnBwdSm90INS1_25CollectiveMainloopBwdSm90ILi2ELi1ELi1EN4cute5tupleIJNS5_1CILi1EEES8_S8_EEENS6_IJNS7_ILi64EEENS7_ILi96EEENS7_ILi192EEEEEENS_6half_tEfNS_4arch4Sm90ELb1ELb0ELb0ELb1ELb0ELb0ELb1ELb0ELi3ELi1ELi1ELi1ELb0EEENS1_21CollectiveEpilogueBwdISD_SE_SG_Li384ELb1ELb1ELi3EEENS1_25SingleTileBwdLPTSchedulerILb1ELi96ELb0EEEEEEEEEvNT_6ParamsE)
        /*03a4*/ 	.word	0x00000008


	//----- nvinfo : EIATTR_MIN_STACK_SIZE
	.align		4
.L_172:
        /*03a8*/ 	.byte	0x04, 0x12
        /*03aa*/ 	.short	(.L_174 - .L_173)
	.align		4
.L_173:
        /*03ac*/ 	.word	index@(_ZN7cutlass13device_kernelIN5flash11enable_sm90INS1_16FlashAttnBwdSm90INS1_25CollectiveMainloopBwdSm90ILi2ELi1ELi1EN4cute5tupleIJNS5_1CILi1EEES8_S8_EEENS6_IJNS7_ILi64EEENS7_ILi96EEENS7_ILi192EEEEEENS_6half_tEfNS_4arch4Sm90ELb1ELb0ELb0ELb1ELb1ELb0ELb1ELb0ELi3ELi1ELi1ELi1ELb0EEENS1_21CollectiveEpilogueBwdISD_SE_SG_Li384ELb1ELb1ELi3EEENS1_25SingleTileBwdLPTSchedulerILb1ELi96ELb1EEEEEEEEEvNT_6ParamsE)
        /*03b0*/ 	.word	0x00000008


	//----- nvinfo : EIATTR_MIN_STACK_SIZE
	.align		4
.L_174:
        /*03b4*/ 	.byte	0x04, 0x12
        /*03b6*/ 	.short	(.L_176 - .L_175)
	.align		4
.L_175:
        /*03b8*/ 	.word	index@(_ZN7cutlass13device_kernelIN5flash11enable_sm90INS1_16FlashAttnBwdSm90INS1_25CollectiveMainloopBwdSm90ILi2ELi1ELi1EN4cute5tupleIJNS5_1CILi1EEES8_S8_EEENS6_IJNS7_ILi64EEENS7_ILi96EEENS7_ILi192EEEEEENS_6half_tEfNS_4arch4Sm90ELb1ELb0ELb0ELb1ELb0ELb0ELb1ELb0ELi3ELi1ELi1ELi1ELb0EEENS1_24CollectiveEpilogueBwdGQAISD_fSG_Li384ELb1ELb0EEENS1_25SingleTileBwdLPTSchedulerILb1ELi96ELb0EEEEEEEEEvNT_6ParamsE)
        /*03bc*/ 	.word	0x00000008


	//----- nvinfo : EIATTR_MIN_STACK_SIZE
	.align		4
.L_176:
        /*03c0*/ 	.byte	0x04, 0x12
        /*03c2*/ 	.short	(.L_178 - .L_177)
	.align		4
.L_177:
        /*03c4*/ 	.word	index@(_ZN7cutlass13device_kernelIN5flash32FlashAttnBwdPostprocessConvertdQIN4cute5tupleIJNS3_1CILi96EEENS5_ILi192EEEEEENS_6half_tEfNS_4arch4Sm90ELi384ENS3_8TiledMMAINS3_8MMA_AtomIJNS3_4SM904GMMA25MMA_64x96x16_F32F16F16_SSILNSF_5MajorE1ELSH_1ELNSF_7ScaleInE1ELSI_1EEEEEENS3_6LayoutINS4_IJNS5_ILi3EEENS5_ILi1EEESN_EEENS4_IJSN_NS5_ILi0EEESP_EEEEENS4_IJNS3_10UnderscoreESS_SS_EEEEELb1EEEEEvNT_6ParamsE)
        /*03c8*/ 	.word	0x00000000


	//----- nvinfo : EIATTR_MIN_STACK_SIZE
	.align		4
.L_178:
        /*03cc*/ 	.byte	0x04, 0x12
        /*03ce*/ 	.short	(.L_180 - .L_179)
	.align		4
.L_179:
        /*03d0*/ 	.word	index@(_ZN7cutlass13device_kernelIN5flash32FlashAttnBwdPostprocessConvertdQIN4cute5tupleIJNS3_1CILi64EEENS5_ILi192EEEEEENS_6half_tEfNS_4arch4Sm90ELi384ENS3_8TiledMMAINS3_8MMA_AtomIJNS3_4SM904GMMA25MMA_64x64x16_F32F16F16_SSILNSF_5MajorE0ELSH_1ELNSF_7ScaleInE1ELSI_1EEEEEENS3_6LayoutINS4_IJNS5_ILi1EEENS5_ILi3EEESM_EEENS4_IJNS5_ILi0EEESM_SP_EEEEENS4_IJNS3_10UnderscoreESS_SS_EEEEELb0EEEEEvNT_6ParamsE)
        /*03d4*/ 	.word	0x00000000


	//----- nvinfo : EIATTR_MIN_STACK_SIZE
	.align		4
.L_180:
        /*03d8*/ 	.byte	0x04, 0x12
        /*03da*/ 	.short	(.L_182 - .L_181)
	.align		4
.L_181:
        /*03dc*/ 	.word	index@(_ZN7cutlass13device_kernelIN5flash11enable_sm90INS1_16FlashAttnBwdSm90INS1_25CollectiveMainloopBwdSm90ILi2ELi1ELi1EN4cute5tupleIJNS5_1CILi1EEES8_S8_EEENS6_IJNS7_ILi64EEENS7_ILi96EEENS7_ILi192EEEEEENS_6half_tEfNS_4arch4Sm90ELb1ELb0ELb0ELb1ELb1ELb0ELb1ELb0ELi3ELi1ELi1ELi1ELb0EEENS1_24CollectiveEpilogueBwdGQAISD_fSG_Li384ELb1ELb1EEENS1_25SingleTileBwdLPTSchedulerILb1ELi96ELb1EEEEEEEEEvNT_6ParamsE)
        /*03e0*/ 	.word	0x00000008


	//----- nvinfo : EIATTR_MIN_STACK_SIZE
	.align		4
.L_182:
        /*03e4*/ 	.byte	0x04, 0x12
        /*03e6*/ 	.short	(.L_184 - .L_183)
	.align		4
.L_183:
        /*03e8*/ 	.word	index@(_ZN7cutlass13device_kernelIN5flash22FlashAttnBwdPreprocessIN4cute5tupleIJNS3_1CILi64EEENS5_ILi192EEEEEENS_6half_tEfNS_4arch4Sm90ELb1ELb1EEEEEvNT_6ParamsE)
        /*03ec*/ 	.word	0x00000000
.L_184:


//--------------------- .nv.compat                --------------------------
	.section	.nv.compat,"",@"SHT_CUDA_COMPAT_INFO"
	.align	4
        /*0000*/ 	.byte	0x02, 0x09, 0x01, 0x00, 0x02, 0x02, 0x04, 0x00, 0x02, 0x05, 0x05, 0x00, 0x03, 0x07, 0x01, 0x01
        /*0010*/ 	.byte	0x02, 0x03, 0x01, 0x00, 0x02, 0x06, 0x01, 0x00, 0x04, 0x0b, 0x08, 0x00, 0x00, 0x00, 0x00, 0x00
        /*0020*/ 	.byte	0x00, 0x00, 0x00, 0x00


//--------------------- .nv.info._ZN7cutlass13device_kernelIN5flash11enable_sm90INS1_16FlashAttnBwdSm90INS1_25CollectiveMainloopBwdSm90ILi2ELi1ELi1EN4cute5tupleIJNS5_1CILi1EEES8_S8_EEENS6_IJNS7_ILi64EEENS7_ILi96EEENS7_ILi192EEEEEENS_6half_tEfNS_4arch4Sm90ELb0ELb0ELb0ELb0ELb0ELb0ELb1ELb0ELi3ELi1ELi1ELi1ELb0EEENS1_21CollectiveEpilogueBwdISD_SE_SG_Li384ELb0ELb1ELi3EEENS1_19SingleTileSchedulerILb0ELb0ELb0ELi96EEEEEEEEEvNT_6ParamsE --------------------------
	.section	.nv.info._ZN7cutlass13device_kernelIN5flash11enable_sm90INS1_16FlashAttnBwdSm90INS1_25CollectiveMainloopBwdSm90ILi2ELi1ELi1EN4cute5tupleIJNS5_1CILi1EEES8_S8_EEENS6_IJNS7_ILi64EEENS7_ILi96EEENS7_ILi192EEEEEENS_6half_tEfNS_4arch4Sm90ELb0ELb0ELb0ELb0ELb0ELb0ELb1ELb0ELi3ELi1ELi1ELi1ELb0EEENS1_21CollectiveEpilogueBwdISD_SE_SG_Li384ELb0ELb1ELi3EEENS1_19SingleTileSchedulerILb0ELb0ELb0ELi96EEEEEEEEEvNT_6ParamsE,"",@"SHT_CUDA_INFO"
	.sectionflags	@""
	.align	4


	//----- nvinfo : EIATTR_CUDA_API_VERSION
	.align		4
        /*0000*/ 	.byte	0x04, 0x37
        /*0002*/ 	.short	(.L_186 - .L_185)
.L_185:
        /*0004*/ 	.word	0x00000082


	//----- nvinfo : EIATTR_KPARAM_INFO
	.align		4
.L_186:
        /*0008*/ 	.byte	0x04, 0x17
        /*000a*/ 	.short	(.L_188 - .L_187)
.L_187:
        /*000c*/ 	.word	0x00000000
        /*0010*/ 	.short	0x0000
        /*0012*/ 	.short	0x0070
        /*0014*/ 	.byte	0x00, 0xf0, 0x01, 0x24


	//----- nvinfo : EIATTR_SPARSE_MMA_MASK
	.align		4
.L_188:
        /*0018*/ 	.byte	0x03, 0x50
        /*001a*/ 	.short	0x0000


	//----- nvinfo : EIATTR_MAXREG_COUNT
	.align		4
        /*001c*/ 	.byte	0x03, 0x1b
        /*001e*/ 	.short	0x0080


	//----- nvinfo : EIATTR_NUM_BARRIERS
	.align		4
        /*0020*/ 	.byte	0x02, 0x4c
        /*0022*/ 	.byte	0x10
	.zero		1


	//----- nvinfo : EIATTR_EXTERNS
	.align		4
        /*0024*/ 	.byte	0x04, 0x0f
        /*0026*/ 	.short	(.L_190 - .L_189)


	//   ....[0]....
	.align		4
.L_189:
        /*0028*/ 	.word	index@(__assertfail)


	//----- nvinfo : EIATTR_MERCURY_ISA_VERSION
	.align		4
.L_190:
        /*002c*/ 	.byte	0x03, 0x5f
        /*002e*/ 	.short	0x0101


	//----- nvinfo : EIATTR_INT_WARP_WIDE_INSTR_OFFSETS
	.align		4
        /*0030*/ 	.byte	0x04, 0x31
        /*0032*/ 	.short	(.L_192 - .L_191)


	//   ....[0]....
.L_191:
        /*0034*/ 	.word	0x000001d0


	//   ....[1]....
        /*0038*/ 	.word	0x00000290


	//----- nvinfo : EIATTR_COOP_GROUP_MASK_REGIDS
	.align		4
.L_192:
        /*003c*/ 	.byte	0x04, 0x29
        /*003e*/ 	.short	(.L_194 - .L_193)


	//   ....[0]....
.L_193:
        /*0040*/ 	.word	0xffffffff


	//   ....[1]....
        /*0044*/ 	.word	0xffffffff


	//   ....[2]....
        /*0048*/ 	.word	0xffffffff


	//   ....[3]....
        /*004c*/ 	.word	0xffffffff


	//   ....[4]....
        /*0050*/ 	.word	0xffffffff


	//   ....[5]....
        /*0054*/ 	.word	0xffffffff


	//   ....[6]....
        /*0058*/ 	.word	0xffffffff


	//   ....[7]....
        /*005c*/ 	.word	0xffffffff


	//   ....[8]....
        /*0060*/ 	.word	0x0500000f


	//----- nvinfo : EIATTR_COOP_GROUP_INSTR_OFFSETS
	.align		4
.L_194:
        /*0064*/ 	.byte	0x04, 0x28
        /*0066*/ 	.short	(.L_196 - .L_195)


	//   ....[0]....
.L_195:
        /*0068*/ 	.word	0x00000050


	//   ....[1]....
        /*006c*/ 	.word	0x000001e0


	//   ....[2]....
        /*0070*/ 	.word	0x00000270


	//   ....[3]....
        /*0074*/ 	.word	0x000003f0


	//   ....[4]....
        /*0078*/ 	.word	0x00000600


	//   ....[5]....
        /*007c*/ 	.word	0x00000b70


	//   ....[6]....
        /*0080*/ 	.word	0x00003d00


	//   ....[7]....
        /*0084*/ 	.word	0x00004360


	//   ....[8]....
        /*0088*/ 	.word	0x00007420


	//----- nvinfo : EIATTR_REG_RECONFIG
	.align		4
.L_196:
        /*008c*/ 	.byte	0x01, 0x54
	.zero		2


	//----- nvinfo : EIATTR_SYSCALL_OFFSETS
	.align		4
        /*0090*/ 	.byte	0x04, 0x46
        /*0092*/ 	.short	(.L_198 - .L_197)


	//   ....[0]....
.L_197:
        /*0094*/ 	.word	0x000007d0


	//   ....[1]....
        /*0098*/ 	.word	0x000008c0


	//   ....[2]....
        /*009c*/ 	.word	0x00000a00


	//   ....[3]....
        /*00a0*/ 	.word	0x00000af0


	//   ....[4]....
        /*00a4*/ 	.word	0x00003720


	//   ....[5]....
        /*00a8*/ 	.word	0x00003860


	//   ....[6]....
        /*00ac*/ 	.word	0x00003980


	//   ....[7]....
        /*00b0*/ 	.word	0x00003aa0


	//----- nvinfo : EIATTR_MBARRIER_INSTR_OFFSETS
	.align		4
.L_198:
        /*00b4*/ 	.byte	0x04, 0x39
        /*00b6*/ 	.short	(.L_200 - .L_199)


	//   ....[0]....
.L_199:
        /*00b8*/ 	.word	0x000002b0
        /*00bc*/ 	.word	0x000000ff
        /*00c0*/ 	.word	0x00036400
        /*00c4*/ 	.short	0x0100
        /*00c6*/ 	.byte	0x06
	.zero		1


	//   ....[1]....
        /*00c8*/ 	.word	0x000003a0
        /*00cc*/ 	.word	0x000000ff
        /*00d0*/ 	.word	0x00036410
        /*00d4*/ 	.short	0x0100
        /*00d6*/ 	.byte	0x08
	.zero		1


	//   ....[2]....
        /*00d8*/ 	.word	0x000003b0
        /*00dc*/ 	.word	0x000000ff
        /*00e0*/ 	.word	0x00036420
        /*00e4*/ 	.short	0x0100
        /*00e6*/ 	.byte	0x08
	.zero		1


	//   ....[3]....
        /*00e8*/ 	.word	0x000003c0
        /*00ec*/ 	.word	0x000000ff
        /*00f0*/ 	.word	0x00036418
        /*00f4*/ 	.short	0x0100
        /*00f6*/ 	.byte	0x08
	.zero		1


	//   ....[4]....
        /*00f8*/ 	.word	0x000003d0
        /*00fc*/ 	.word	0x000000ff
        /*0100*/ 	.word	0x00036428
        /*0104*/ 	.short	0x0100
        /*0106*/ 	.byte	0x08
	.zero		1


	//   ....[5]....
        /*0108*/ 	.word	0x00000500
        /*010c*/ 	.word	0x000000ff
        /*0110*/ 	.word	0x00036430
        /*0114*/ 	.short	0x0100
        /*0116*/ 	.byte	0x08
	.zero		1


	//   ....[6]....
        /*0118*/ 	.word	0x00000510
        /*011c*/ 	.word	0x000000ff
        /*0120*/ 	.word	0x00036438
        /*0124*/ 	.short	0x0100
        /*0126*/ 	.byte	0x08
	.zero		1


	//   ....[7]....
        /*0128*/ 	.word	0x00000bb0
        /*012c*/ 	.word	0x000000ff
        /*0130*/ 	.word	0x00036400
        /*0134*/ 	.short	0x010a
        /*0136*/ 	.byte	0x25
	.zero		1


	//   ....[8]....
        /*0138*/ 	.word	0x00000d40
        /*013c*/ 	.word	0x000000ff
        /*0140*/ 	.word	0x00036400
        /*0144*/ 	.short	0x010a
        /*0146*/ 	.byte	0x25
	.zero		1


	//   ....[9]....
        /*0148*/ 	.word	0x00001430
        /*014c*/ 	.word	0x00000004
        /*0150*/ 	.word	0x00036410
        /*0154*/ 	.short	0x010a
        /*0156*/ 	.byte	0x3f
	.zero		1


	//   ....[10]....
        /*0158*/ 	.word	0x00001470
        /*015c*/ 	.word	0x00000004
        /*0160*/ 	.word	0x00036410
        /*0164*/ 	.short	0x010a
        /*0166*/ 	.byte	0x3f
	.zero		1


	//   ....[11]....
        /*0168*/ 	.word	0x00001b10
        /*016c*/ 	.word	0x000000ff
        /*0170*/ 	.word	0x00036430
        /*0174*/ 	.short	0x010a
        /*0176*/ 	.byte	0x25
	.zero		1


	//   ....[12]....
        /*0178*/ 	.word	0x00001b50
        /*017c*/ 	.word	0x000000ff
        /*0180*/ 	.word	0x00036430
        /*0184*/ 	.short	0x010a
        /*0186*/ 	.byte	0x25
	.zero		1


	//   ....[13]....
        /*0188*/ 	.word	0x00002f20
        /*018c*/ 	.word	0x000000ff
        /*0190*/ 	.word	0x00000000
        /*0194*/ 	.short	0x0101
        /*0196*/ 	.byte	0x04
	.zero		1


	//   ....[14]....
        /*0198*/ 	.word	0x000032b0
        /*019c*/ 	.word	0x00000004
        /*01a0*/ 	.word	0x00000000
        /*01a4*/ 	.short	0x0101
        /*01a6*/ 	.byte	0x3f
	.zero		1


	//   ....[15]....
        /*01a8*/ 	.word	0x000055d0
        /*01ac*/ 	.word	0x00000000
        /*01b0*/ 	.word	0x00036420
        /*01b4*/ 	.short	0x010a
        /*01b6*/ 	.byte	0x3f
	.zero		1


	//   ....[16]....
        /*01b8*/ 	.word	0x00005d10
        /*01bc*/ 	.word	0x00000000
        /*01c0*/ 	.word	0x00036438
        /*01c4*/ 	.short	0x010a
        /*01c6*/ 	.byte	0x3f
	.zero		1


	//   ....[17]....
        /*01c8*/ 	.word	0x00006060
        /*01cc*/ 	.word	0x00000000
        /*01d0*/ 	.word	0x00036428
        /*01d4*/ 	.short	0x010a
        /*01d6*/ 	.byte	0x3f
	.zero		1


	//   ....[18]....
        /*01d8*/ 	.word	0x000062f0
        /*01dc*/ 	.word	0x00000000
        /*01e0*/ 	.word	0x00036438
        /*01e4*/ 	.short	0x010a
        /*01e6*/ 	.byte	0x3f
	.zero		1


	//   ....[19]....
        /*01e8*/ 	.word	0x000065d0
        /*01ec*/ 	.word	0x00000000
        /*01f0*/ 	.word	0x00036420
        /*01f4*/ 	.short	0x010a
        /*01f6*/ 	.byte	0x3f
	.zero		1


	//   ....[20]....
        /*01f8*/ 	.word	0x000068c0
        /*01fc*/ 	.word	0x00000000
        /*0200*/ 	.word	0x00036438
        /*0204*/ 	.short	0x010a
        /*0206*/ 	.byte	0x3f
	.zero		1


	//   ....[21]....
        /*0208*/ 	.word	0x00006bb0
        /*020c*/ 	.word	0x00000000
        /*0210*/ 	.word	0x00036428
        /*0214*/ 	.short	0x010a
        /*0216*/ 	.byte	0x3f
	.zero		1


	//   ....[22]....
        /*0218*/ 	.word	0x00006e60
        /*021c*/ 	.word	0x00000000
        /*0220*/ 	.word	0x00036438
        /*0224*/ 	.short	0x010a
        /*0226*/ 	.byte	0x3f
	.zero		1


	//   ....[23]....
        /*0228*/ 	.word	0x000072b0
        /*022c*/ 	.word	0x00000007
        /*0230*/ 	.word	0x00000000
        /*0234*/ 	.short	0x010a
        /*0236*/ 	.byte	0x3f
	.zero		1


	//   ....[24]....
        /*0238*/ 	.word	0x00007330
        /*023c*/ 	.word	0x00000003
        /*0240*/ 	.word	0x00000000
        /*0244*/ 	.short	0x010a
        /*0246*/ 	.byte	0x3f
	.zero		1


	//   ....[25]....
        /*0248*/ 	.word	0x00007380
        /*024c*/ 	.word	0x00000009
        /*0250*/ 	.word	0x00036438
        /*0254*/ 	.short	0x010a
        /*0256*/ 	.byte	0x3f
	.zero		1


	//   ....[26]....
        /*0258*/ 	.word	0x00007450
        /*025c*/ 	.word	0x00000013
        /*0260*/ 	.word	0x00036400
        /*0264*/ 	.short	0x010a
        /*0266*/ 	.byte	0x3f
	.zero		1


	//   ....[27]....
        /*0268*/ 	.word	0x000074a0
        /*026c*/ 	.word	0x00000004
        /*0270*/ 	.word	0x00036410
        /*0274*/ 	.short	0x010a
        /*0276*/ 	.byte	0x3f
	.zero		1


	//   ....[28]....
        /*0278*/ 	.word	0x000074f0
        /*027c*/ 	.word	0x00000013
        /*0280*/ 	.word	0x00036430
        /*0284*/ 	.short	0x010a
        /*0286*/ 	.byte	0x3f
	.zero		1


	//   ....[29]....
        /*0288*/ 	.word	0x00007540
        /*028c*/ 	.word	0x00000000
        /*0290*/ 	.word	0x00036420
        /*0294*/ 	.short	0x010a
        /*0296*/ 	.byte	0x3f
	.zero		1


	//   ....[30]....
        /*0298*/ 	.word	0x00007590
        /*029c*/ 	.word	0x00000000
        /*02a0*/ 	.word	0x00036438
        /*02a4*/ 	.short	0x010a
        /*02a6*/ 	.byte	0x3f
	.zero		1


	//   ....[31]....
        /*02a8*/ 	.word	0x000075e0
        /*02ac*/ 	.word	0x00000000
        /*02b0*/ 	.word	0x00036428
        /*02b4*/ 	.short	0x010a
        /*02b6*/ 	.byte	0x3f
	.zero		1


	//   ....[32]....
        /*02b8*/ 	.word	0x00007630
        /*02bc*/ 	.word	0x00000000
        /*02c0*/ 	.word	0x00036438
        /*02c4*/ 	.short	0x010a
        /*02c6*/ 	.byte	0x3f
	.zero		1


	//   ....[33]....
        /*02c8*/ 	.word	0x00007690
        /*02cc*/ 	.word	0x00000000
        /*02d0*/ 	.word	0x00036420
        /*02d4*/ 	.short	0x010a
        /*02d6*/ 	.byte	0x3f
	.zero		1


	//   ....[34]....
        /*02d8*/ 	.word	0x000076e0
        /*02dc*/ 	.word	0x00000000
        /*02e0*/ 	.word	0x00036438
        /*02e4*/ 	.short	0x010a
        /*02e6*/ 	.byte	0x3f
	.zero		1


	//   ....[35]....
        /*02e8*/ 	.word	0x00007730
        /*02ec*/ 	.word	0x00000000
        /*02f0*/ 	.word	0x00036428
        /*02f4*/ 	.short	0x010a
        /*02f6*/ 	.byte	0x3f
	.zero		1


	//   ....[36]....
        /*02f8*/ 	.word	0x00007780
        /*02fc*/ 	.word	0x00000000
        /*0300*/ 	.word	0x00036438
        /*0304*/ 	.short	0x010a
        /*0306*/ 	.byte	0x3f
	.zero		1


	//   ....[37]....
        /*0308*/ 	.word	0x00007860
        /*030c*/ 	.word	0x00000007
        /*0310*/ 	.word	0x00000000
        /*0314*/ 	.short	0x010a
        /*0316*/ 	.byte	0x3f
	.zero		1


	//   ....[38]....
        /*0318*/ 	.word	0x000078b0
        /*031c*/ 	.word	0x00000003
        /*0320*/ 	.word	0x00000000
        /*0324*/ 	.short	0x010a
        /*0326*/ 	.byte	0x3f
	.zero		1


	//----- nvinfo : EIATTR_NUM_MBARRIERS
	.align		4
.L_200:
        /*0328*/ 	.byte	0x03, 0x38
        /*032a*/ 	.short	0x0007


	//----- nvinfo : EIATTR_EXIT_INSTR_OFFSETS
	.align		4
        /*032c*/ 	.byte	0x04, 0x1c
        /*032e*/ 	.short	(.L_202 - .L_201)


	//   ....[0]....
.L_201:
        /*0330*/ 	.word	0x00000660


	//   ....[1]....
        /*0334*/ 	.word	0x00004310


	//   ....[2]....
        /*0338*/ 	.word	0x000043a0


	//   ....[3]....
        /*033c*/ 	.word	0x000043d0


	//   ....[4]....
        /*0340*/ 	.word	0x000044d0


	//   ....[5]....
        /*0344*/ 	.word	0x00004e10


	//   ....[6]....
        /*0348*/ 	.word	0x00005260


	//   ....[7]....
        /*034c*/ 	.word	0x000073d0


	//----- nvinfo : EIATTR_MAX_THREADS
	.align		4
.L_202:
        /*0350*/ 	.byte	0x04, 0x05
        /*0352*/ 	.short	(.L_204 - .L_203)
.L_203:
        /*0354*/ 	.word	0x00000200
        /*0358*/ 	.word	0x00000001
        /*035c*/ 	.word	0x00000001


	//----- nvinfo : EIATTR_CRS_STACK_SIZE
	.align		4
.L_204:
        /*0360*/ 	.byte	0x04, 0x1e
        /*0362*/ 	.short	(.L_206 - .L_205)
.L_205:
        /*0364*/ 	.word	0x00000000


	//----- nvinfo : EIATTR_CBANK_PARAM_SIZE
	.align		4
.L_206:
        /*0368*/ 	.byte	0x03, 0x19
        /*036a*/ 	.short	0x0970


	//----- nvinfo : EIATTR_PARAM_CBANK
	.align		4
        /*036c*/ 	.byte	0x04, 0x0a
        /*036e*/ 	.short	(.L_208 - .L_207)
	.align		4
.L_207:
        /*0370*/ 	.word	index@(.nv.constant0._ZN7cutlass13device_kernelIN5flash11enable_sm90INS1_16FlashAttnBwdSm90INS1_25CollectiveMainloopBwdSm90ILi2ELi1ELi1EN4cute5tupleIJNS5_1CILi1EEES8_S8_EEENS6_IJNS7_ILi64EEENS7_ILi96EEENS7_ILi192EEEEEENS_6half_tEfNS_4arch4Sm90ELb0ELb0ELb0ELb0ELb0ELb0ELb1ELb0ELi3ELi1ELi1ELi1ELb0EEENS1_21CollectiveEpilogueBwdISD_SE_SG_Li384ELb0ELb1ELi3EEENS1_19SingleTileSchedulerILb0ELb0ELb0ELi96EEEEEEEEEvNT_6ParamsE)
        /*0374*/ 	.short	0x0210
        /*0376*/ 	.short	0x0970


	//----- nvinfo : EIATTR_SW_WAR
	.align		4
.L_208:
        /*0378*/ 	.byte	0x04, 0x36
        /*037a*/ 	.short	(.L_210 - .L_209)
.L_209:
        /*037c*/ 	.word	0x00000008
.L_210:


//--------------------- .nv.info._ZN7cutlass13device_kernelIN5flash11enable_sm90INS1_16FlashAttnBwdSm90INS1_25CollectiveMainloopBwdSm90ILi2ELi1ELi1EN4cute5tupleIJNS5_1CILi1EEES8_S8_EEENS6_IJNS7_ILi64EEENS7_ILi96EEENS7_ILi192EEEEEENS_6half_tEfNS_4arch4Sm90ELb0ELb0ELb0ELb0ELb1ELb0ELb1ELb0ELi3ELi1ELi1ELi1ELb0EEENS1_21CollectiveEpilogueBwdISD_SE_SG_Li384ELb0ELb1ELi3EEENS1_19SingleTileSchedulerILb0ELb0ELb0ELi96EEEEEEEEEvNT_6ParamsE --------------------------
	.section	.nv.info._ZN7cutlass13device_kernelIN5flash11enable_sm90INS1_16FlashAttnBwdSm90INS1_25CollectiveMainloopBwdSm90ILi2ELi1ELi1EN4cute5tupleIJNS5_1CILi1EEES8_S8_EEENS6_IJNS7_ILi64EEENS7_ILi96EEENS7_ILi192EEEEEENS_6half_tEfNS_4arch4Sm90ELb0ELb0ELb0ELb0ELb1ELb0ELb1ELb0ELi3ELi1ELi1ELi1ELb0EEENS1_21CollectiveEpilogueBwdISD_SE_SG_Li384ELb0ELb1ELi3EEENS1_19SingleTileSchedulerILb0ELb0ELb0ELi96EEEEEEEEEvNT_6ParamsE,"",@"SHT_CUDA_INFO"
	.sectionflags	@""
	.align	4


	//----- nvinfo : EIATTR_CUDA_API_VERSION
	.align		4
        /*0000*/ 	.byte	0x04, 0x37
        /*0002*/ 	.short	(.L_212 - .L_211)
.L_211:
        /*0004*/ 	.word	0x00000082


	//----- nvinfo : EIATTR_KPARAM_INFO
	.align		4
.L_212:
        /*0008*/ 	.byte	0x04, 0x17
        /*000a*/ 	.short	(.L_214 - .L_213)
.L_213:
        /*000c*/ 	.word	0x00000000
        /*0010*/ 	.short	0x0000
        /*0012*/ 	.short	0x0070
        /*0014*/ 	.byte	0x00, 0xf0, 0x01, 0x24


	//----- nvinfo : EIATTR_SPARSE_MMA_MASK
	.align		4
.L_214:
        /*0018*/ 	.byte	0x03, 0x50
        /*001a*/ 	.short	0x0000


	//----- nvinfo : EIATTR_MAXREG_COUNT
	.align		4
        /*001c*/ 	.byte	0x03, 0x1b
        /*001e*/ 	.short	0x0080


	//----- nvinfo : EIATTR_NUM_BARRIERS
	.align		4
        /*0020*/ 	.byte	0x02, 0x4c
        /*0022*/ 	.byte	0x10
	.zero		1


	//----- nvinfo : EIATTR_EXTERNS
	.align		4
        /*0024*/ 	.byte	0x04, 0x0f
        /*0026*/ 	.short	(.L_216 - .L_215)


	//   ....[0]....
	.align		4
.L_215:
        /*0028*/ 	.word	index@(__assertfail)


	//----- nvinfo : EIATTR_MERCURY_ISA_VERSION
	.align		4
.L_216:
        /*002c*/ 	.byte	0x03, 0x5f
        /*002e*/ 	.short	0x0101


	//----- nvinfo : EIATTR_INT_WARP_WIDE_INSTR_OFFSETS
	.align		4
        /*0030*/ 	.byte	0x04, 0x31
        /*0032*/ 	.short	(.L_218 - .L_217)


	//   ....[0]....
.L_217:
        /*0034*/ 	.word	0x000001d0


	//   ....[1]....
        /*0038*/ 	.word	0x00000290


	//   ....[2]....
        /*003c*/ 	.word	0x00004cb0


	//   ....[3]....
        /*0040*/ 	.word	0x000052a0


	//   ....[4]....
        /*0044*/ 	.word	0x00005a10


	//----- nvinfo : EIATTR_COOP_GROUP_MASK_REGIDS
	.align		4
.L_218:
        /*0048*/ 	.byte	0x04, 0x29
        /*004a*/ 	.short	(.L_220 - .L_219)


	//   ....[0]....
.L_219:
        /*004c*/ 	.word	0xffffffff


	//   ....[1]....
        /*0050*/ 	.word	0xffffffff


	//   ....[2]....
        /*0054*/ 	.word	0xffffffff


	//   ....[3]....
        /*0058*/ 	.word	0xffffffff


	//   ....[4]....
        /*005c*/ 	.word	0xffffffff


	//   ....[5]....
        /*0060*/ 	.word	0xffffffff


	//   ....[6]....
        /*0064*/ 	.word	0xffffffff


	//   ....[7]....
        /*0068*/ 	.word	0xffffffff


	//   ....[8]....
        /*006c*/ 	.word	0xffffffff


	//   ....[9]....
        /*0070*/ 	.word	0xffffffff


	//   ....[10]....
        /*0074*/ 	.word	0xffffffff


	//   ....[11]....
        /*0078*/ 	.word	0xffffffff


	//   ....[12]....
        /*007c*/ 	.word	0xffffffff


	//   ....[13]....
        /*0080*/ 	.word	0xffffffff


	//   ....[14]....
        /*0084*/ 	.word	0x0500000f


	//   ....[15]....
        /*0088*/ 	.word	0x0500000f


	//   ....[16]....
        /*008c*/ 	.word	0x0500000f


	//   ....[17]....
        /*0090*/ 	.word	0x0500000f


	//----- nvinfo : EIATTR_COOP_GROUP_INSTR_OFFSETS
	.align		4
.L_220:
        /*0094*/ 	.byte	0x04, 0x28
        /*0096*/ 	.short	(.L_222 - .L_221)


	//   ....[0]....
.L_221:
        /*0098*/ 	.word	0x00000050


	//   ....[1]....
        /*009c*/ 	.word	0x000001e0


	//   ....[2]....
        /*00a0*/ 	.word	0x00000270


	//   ....[3]....
        /*00a4*/ 	.word	0x000003f0


	//   ....[4]....
        /*00a8*/ 	.word	0x00000600


	//   ....[5]....
        /*00ac*/ 	.word	0x00000b70


	//   ....[6]....
        /*00b0*/ 	.word	0x00003d00


	//   ....[7]....
        /*00b4*/ 	.word	0x00004360


	//   ....[8]....
        /*00b8*/ 	.word	0x000047f0


	//   ....[9]....
        /*00bc*/ 	.word	0x00004be0


	//   ....[10]....
        /*00c0*/ 	.word	0x00004e20


	//   ....[11]....
        /*00c4*/ 	.word	0x000051d0


	//   ....[12]....
        /*00c8*/ 	.word	0x00005480


	//   ....[13]....
        /*00cc*/ 	.word	0x00005940


	//   ....[14]....
        /*00d0*/ 	.word	0x00007c30


	//   ....[15]....
        /*00d4*/ 	.word	0x00007d80


	//   ....[16]....
        /*00d8*/ 	.word	0x00007df0


	//   ....[17]....
        /*00dc*/ 	.word	0x00007e60


	//----- nvinfo : EIATTR_REG_RECONFIG
	.align		4
.L_222:
        /*00e0*/ 	.byte	0x01, 0x54
	.zero		2


	//----- nvinfo : EIATTR_SYSCALL_OFFSETS
	.align		4
        /*00e4*/ 	.byte	0x04, 0x46
        /*00e6*/ 	.short	(.L_224 - .L_223)


	//   ....[0]....
.L_223:
        /*00e8*/ 	.word	0x000007d0


	//   ....[1]....
        /*00ec*/ 	.word	0x000008c0


	//   ....[2]....
        /*00f0*/ 	.word	0x00000a00


	//   ....[3]....
        /*00f4*/ 	.word	0x00000af0


	//   ....[4]....
        /*00f8*/ 	.word	0x00003720


	//   ....[5]....
        /*00fc*/ 	.word	0x00003860


	//   ....[6]....
        /*0100*/ 	.word	0x00003980


	//   ....[7]....
        /*0104*/ 	.word	0x00003aa0


	//----- nvinfo : EIATTR_MBARRIER_INSTR_OFFSETS
	.align		4
.L_224:
        /*0108*/ 	.byte	0x04, 0x39
        /*010a*/ 	.short	(.L_226 - .L_225)


	//   ....[0]....
.L_225:
        /*010c*/ 	.word	0x000002b0
        /*0110*/ 	.word	0x000000ff
        /*0114*/ 	.word	0x00036400
        /*0118*/ 	.short	0x0100
        /*011a*/ 	.byte	0x06
	.zero		1


	//   ....[1]....
        /*011c*/ 	.word	0x000003a0
        /*0120*/ 	.word	0x000000ff
        /*0124*/ 	.word	0x00036410
        /*0128*/ 	.short	0x0100
        /*012a*/ 	.byte	0x08
	.zero		1


	//   ....[2]....
        /*012c*/ 	.word	0x000003b0
        /*0130*/ 	.word	0x000000ff
        /*0134*/ 	.word	0x00036420
        /*0138*/ 	.short	0x0100
        /*013a*/ 	.byte	0x08
	.zero		1


	//   ....[3]....
        /*013c*/ 	.word	0x000003c0
        /*0140*/ 	.word	0x000000ff
        /*0144*/ 	.word	0x00036418
        /*0148*/ 	.short	0x0100
        /*014a*/ 	.byte	0x08
	.zero		1


	//   ....[4]....
        /*014c*/ 	.word	0x000003d0
        /*0150*/ 	.word	0x000000ff
        /*0154*/ 	.word	0x00036428
        /*0158*/ 	.short	0x0100
        /*015a*/ 	.byte	0x08
	.zero		1


	//   ....[5]....
        /*015c*/ 	.word	0x00000500
        /*0160*/ 	.word	0x000000ff
        /*0164*/ 	.word	0x00036430
        /*0168*/ 	.short	0x0100
        /*016a*/ 	.byte	0x08
	.zero		1


	//   ....[6]....
        /*016c*/ 	.word	0x00000510
        /*0170*/ 	.word	0x000000ff
        /*0174*/ 	.word	0x00036438
        /*0178*/ 	.short	0x0100
        /*017a*/ 	.byte	0x08
	.zero		1


	//   ....[7]....
        /*017c*/ 	.word	0x00000bb0
        /*0180*/ 	.word	0x000000ff
        /*0184*/ 	.word	0x00036400
        /*0188*/ 	.short	0x010a
        /*018a*/ 	.byte	0x25
	.zero		1


	//   ....[8]....
        /*018c*/ 	.word	0x00000d40
        /*0190*/ 	.word	0x000000ff
        /*0194*/ 	.word	0x00036400
        /*0198*/ 	.short	0x010a
        /*019a*/ 	.byte	0x25
	.zero		1


	//   ....[9]....
        /*019c*/ 	.word	0x00001430
        /*01a0*/ 	.word	0x00000004
        /*01a4*/ 	.word	0x00036410
        /*01a8*/ 	.short	0x010a
        /*01aa*/ 	.byte	0x3f
	.zero		1


	//   ....[10]....
        /*01ac*/ 	.word	0x00001470
        /*01b0*/ 	.word	0x00000004
        /*01b4*/ 	.word	0x00036410
        /*01b8*/ 	.short	0x010a
        /*01ba*/ 	.byte	0x3f
	.zero		1


	//   ....[11]....
        /*01bc*/ 	.word	0x00001b10
        /*01c0*/ 	.word	0x000000ff
        /*01c4*/ 	.word	0x00036430
        /*01c8*/ 	.short	0x010a
        /*01ca*/ 	.byte	0x25
	.zero		1


	//   ....[12]....
        /*01cc*/ 	.word	0x00001b50
        /*01d0*/ 	.word	0x000000ff
        /*01d4*/ 	.word	0x00036430
        /*01d8*/ 	.short	0x010a
        /*01da*/ 	.byte	0x25
	.zero		1


	//   ....[13]....
        /*01dc*/ 	.word	0x00002f20
        /*01e0*/ 	.word	0x000000ff
        /*01e4*/ 	.word	0x00000000
        /*01e8*/ 	.short	0x0101
        /*01ea*/ 	.byte	0x04
	.zero		1


	//   ....[14]....
        /*01ec*/ 	.word	0x000032b0
        /*01f0*/ 	.word	0x00000004
        /*01f4*/ 	.word	0x00000000
        /*01f8*/ 	.short	0x0101
        /*01fa*/ 	.byte	0x3f
	.zero		1


	//   ....[15]....
        /*01fc*/ 	.word	0x00005de0
        /*0200*/ 	.word	0x00000000
        /*0204*/ 	.word	0x00036420
        /*0208*/ 	.short	0x010a
        /*020a*/ 	.byte	0x3f
	.zero		1


	//   ....[16]....
        /*020c*/ 	.word	0x00006520
        /*0210*/ 	.word	0x00000000
        /*0214*/ 	.word	0x00036438
        /*0218*/ 	.short	0x010a
        /*021a*/ 	.byte	0x3f
	.zero		1


	//   ....[17]....
        /*021c*/ 	.word	0x00006870
        /*0220*/ 	.word	0x00000000
        /*0224*/ 	.word	0x00036428
        /*0228*/ 	.short	0x010a
        /*022a*/ 	.byte	0x3f
	.zero		1


	//   ....[18]....
        /*022c*/ 	.word	0x00006b00
        /*0230*/ 	.word	0x00000000
        /*0234*/ 	.word	0x00036438
        /*0238*/ 	.short	0x010a
        /*023a*/ 	.byte	0x3f
	.zero		1


	//   ....[19]....
        /*023c*/ 	.word	0x00006de0
        /*0240*/ 	.word	0x00000000
        /*0244*/ 	.word	0x00036420
        /*0248*/ 	.short	0x010a
        /*024a*/ 	.byte	0x3f
	.zero		1


	//   ....[20]....
        /*024c*/ 	.word	0x000070d0
        /*0250*/ 	.word	0x00000000
        /*0254*/ 	.word	0x00036438
        /*0258*/ 	.short	0x010a
        /*025a*/ 	.byte	0x3f
	.zero		1


	//   ....[21]....
        /*025c*/ 	.word	0x000073c0
        /*0260*/ 	.word	0x00000000
        /*0264*/ 	.word	0x00036428
        /*0268*/ 	.short	0x010a
        /*026a*/ 	.byte	0x3f
	.zero		1


	//   ....[22]....
        /*026c*/ 	.word	0x00007670
        /*0270*/ 	.word	0x00000000
        /*0274*/ 	.word	0x00036438
        /*0278*/ 	.short	0x010a
        /*027a*/ 	.byte	0x3f
	.zero		1


	//   ....[23]....
        /*027c*/ 	.word	0x00007ac0
        /*0280*/ 	.word	0x00000007
        /*0284*/ 	.word	0x00000000
        /*0288*/ 	.short	0x010a
        /*028a*/ 	.byte	0x3f
	.zero		1


	//   ....[24]....
        /*028c*/ 	.word	0x00007b40
        /*0290*/ 	.word	0x00000003
        /*0294*/ 	.word	0x00000000
        /*0298*/ 	.short	0x010a
        /*029a*/ 	.byte	0x3f
	.zero		1


	//   ....[25]....
        /*029c*/ 	.word	0x00007b90
        /*02a0*/ 	.word	0x00000009
        /*02a4*/ 	.word	0x00036438
        /*02a8*/ 	.short	0x010a
        /*02aa*/ 	.byte	0x3f
	.zero		1


	//   ....[26]....
        /*02ac*/ 	.word	0x00007c60
        /*02b0*/ 	.word	0x00000013
        /*02b4*/ 	.word	0x00036400
        /*02b8*/ 	.short	0x010a
        /*02ba*/ 	.byte	0x3f
	.zero		1


	//   ....[27]....
        /*02bc*/ 	.word	0x00007cb0
        /*02c0*/ 	.word	0x00000004
        /*02c4*/ 	.word	0x00036410
        /*02c8*/ 	.short	0x010a
        /*02ca*/ 	.byte	0x3f
	.zero		1


	//   ....[28]....
        /*02cc*/ 	.word	0x00007d00
        /*02d0*/ 	.word	0x00000013
        /*02d4*/ 	.word	0x00036430
        /*02d8*/ 	.short	0x010a
        /*02da*/ 	.byte	0x3f
	.zero		1


	//   ....[29]....
        /*02dc*/ 	.word	0x00007ea0
        /*02e0*/ 	.word	0x00000000
        /*02e4*/ 	.word	0x00036420
        /*02e8*/ 	.short	0x010a
        /*02ea*/ 	.byte	0x3f
	.zero		1


	//   ....[30]....
        /*02ec*/ 	.word	0x00007ef0
        /*02f0*/ 	.word	0x00000000
        /*02f4*/ 	.word	0x00036438
        /*02f8*/ 	.short	0x010a
        /*02fa*/ 	.byte	0x3f
	.zero		1


	//   ....[31]....
        /*02fc*/ 	.word	0x00007f40
        /*0300*/ 	.word	0x00000000
        /*0304*/ 	.word	0x00036428
        /*0308*/ 	.short	0x010a
        /*030a*/ 	.byte	0x3f
	.zero		1


	//   ....[32]....
        /*030c*/ 	.word	0x00007f90
        /*0310*/ 	.word	0x00000000
        /*0314*/ 	.word	0x00036438
        /*0318*/ 	.short	0x010a
        /*031a*/ 	.byte	0x3f
	.zero		1


	//   ....[33]....
        /*031c*/ 	.word	0x00007ff0
        /*0320*/ 	.word	0x00000000
        /*0324*/ 	.word	0x00036420
        /*0328*/ 	.short	0x010a
        /*032a*/ 	.byte	0x3f
	.zero		1


	//   ....[34]....
        /*032c*/ 	.word	0x00008040
        /*0330*/ 	.word	0x00000000
        /*0334*/ 	.word	0x00036438
        /*0338*/ 	.short	0x010a
        /*033a*/ 	.byte	0x3f
	.zero		1


	//   ....[35]....
        /*033c*/ 	.word	0x00008090
        /*0340*/ 	.word	0x00000000
        /*0344*/ 	.word	0x00036428
        /*0348*/ 	.short	0x010a
        /*034a*/ 	.byte	0x3f
	.zero		1


	//   ....[36]....
        /*034c*/ 	.word	0x000080e0
        /*0350*/ 	.word	0x00000000
        /*0354*/ 	.word	0x00036438
        /*0358*/ 	.short	0x010a
        /*035a*/ 	.byte	0x3f
	.zero		1


	//   ....[37]....
        /*035c*/ 	.word	0x000081c0
        /*0360*/ 	.word	0x00000007
        /*0364*/ 	.word	0x00000000
        /*0368*/ 	.short	0x010a
        /*036a*/ 	.byte	0x3f
	.zero		1


	//   ....[38]....
        /*036c*/ 	.word	0x00008210
        /*0370*/ 	.word	0x00000003
        /*0374*/ 	.word	0x00000000
        /*0378*/ 	.short	0x010a
        /*037a*/ 	.byte	0x3f
	.zero		1


	//----- nvinfo : EIATTR_NUM_MBARRIERS
	.align		4
.L_226:
        /*037c*/ 	.byte	0x03, 0x38
        /*037e*/ 	.short	0x0007


	//----- nvinfo : EIATTR_EXIT_INSTR_OFFSETS
	.align		4
        /*0380*/ 	.byte	0x04, 0x1c
        /*0382*/ 	.short	(.L_228 - .L_227)


	//   ....[0]....
.L_227:
        /*0384*/ 	.word	0x00000660


	//   ....[1]....
        /*0388*/ 	.word	0x00004310


	//   ....[2]....
        /*038c*/ 	.word	0x000043a0


	//   ....[3]....
        /*0390*/ 	.word	0x000043d0


	//   ....[4]....
        /*0394*/ 	.word	0x00004510


	//   ....[5]....
        /*0398*/ 	.word	0x00005340


	//   ....[6]....
        /*039c*/ 	.word	0x00005a70


	//   ....[7]....
        /*03a0*/ 	.word	0x00007be0


	//----- nvinfo : EIATTR_MAX_THREADS
	.align		4
.L_228:
        /*03a4*/ 	.byte	0x04, 0x05
        /*03a6*/ 	.short	(.L_230 - .L_229)
.L_229:
        /*03a8*/ 	.word	0x00000200
        /*03ac*/ 	.word	0x00000001
        /*03b0*/ 	.word	0x00000001


	//----- nvinfo : EIATTR_CRS_STACK_SIZE
	.align		4
.L_230:
        /*03b4*/ 	.byte	0x04, 0x1e
        /*03b6*/ 	.short	(.L_232 - .L_231)
.L_231:
        /*03b8*/ 	.word	0x00000000


	//----- nvinfo : EIATTR_CBANK_PARAM_SIZE
	.align		4
.L_232:
        /*03bc*/ 	.byte	0x03, 0x19
        /*03be*/ 	.short	0x0970


	//----- nvinfo : EIATTR_PARAM_CBANK
	.align		4
        /*03c0*/ 	.byte	0x04, 0x0a
        /*03c2*/ 	.short	(.L_234 - .L_233)
	.align		4
.L_233:
        /*03c4*/ 	.word	index@(.nv.constant0._ZN7cutlass13device_kernelIN5flash11enable_sm90INS1_16FlashAttnBwdSm90INS1_25CollectiveMainloopBwdSm90ILi2ELi1ELi1EN4cute5tupleIJNS5_1CILi1EEES8_S8_EEENS6_IJNS7_ILi64EEENS7_ILi96EEENS7_ILi192EEEEEENS_6half_tEfNS_4arch4Sm90ELb0ELb0ELb0ELb0ELb1ELb0ELb1ELb0ELi3ELi1ELi1ELi1ELb0EEENS1_21CollectiveEpilogueBwdISD_SE_SG_Li384ELb0ELb1ELi3EEENS1_19SingleTileSchedulerILb0ELb0ELb0ELi96EEEEEEEEEvNT_6ParamsE)
        /*03c8*/ 	.short	0x0210
        /*03ca*/ 	.short	0x0970


	//----- nvinfo : EIATTR_SW_WAR
	.align		4
.L_234:
        /*03cc*/ 	.byte	0x04, 0x36
        /*03ce*/ 	.short	(.L_236 - .L_235)
.L_235:
        /*03d0*/ 	.word	0x00000008
.L_236:


//--------------------- .nv.info._ZN7cutlass13device_kernelIN5flash11enable_sm90INS1_16FlashAttnBwdSm90INS1_25CollectiveMainloopBwdSm90ILi2ELi1ELi1EN4cute5tupleIJNS5_1CILi1EEES8_S8_EEENS6_IJNS7_ILi64EEENS7_ILi96EEENS7_ILi192EEEEEENS_6half_tEfNS_4arch4Sm90ELb0ELb0ELb0ELb0ELb0ELb0ELb1ELb0ELi3ELi1ELi1ELi1ELb0EEENS1_24CollectiveEpilogueBwdGQAISD_fSG_Li384ELb0ELb0EEENS1_19SingleTileSchedulerILb0ELb0ELb0ELi96EEEEEEEEEvNT_6ParamsE --------------------------
	.section	.nv.info._ZN7cutlass13device_kernelIN5flash11enable_sm90INS1_16FlashAttnBwdSm90INS1_25CollectiveMainloopBwdSm90ILi2ELi1ELi1EN4cute5tupleIJNS5_1CILi1EEES8_S8_EEENS6_IJNS7_ILi64EEENS7_ILi96EEENS7_ILi192EEEEEENS_6half_tEfNS_4arch4Sm90ELb0ELb0ELb0ELb0ELb0ELb0ELb1ELb0ELi3ELi1ELi1ELi1ELb0EEENS1_24CollectiveEpilogueBwdGQAISD_fSG_Li384ELb0ELb0EEENS1_19SingleTileSchedulerILb0ELb0ELb0ELi96EEEEEEEEEvNT_6ParamsE,"",@"SHT_CUDA_INFO"
	.sectionflags	@""
	.align	4


	//----- nvinfo : EIATTR_CUDA_API_VERSION
	.align		4
        /*0000*/ 	.byte	0x04, 0x37
        /*0002*/ 	.short	(.L_238 - .L_237)
.L_237:
        /*0004*/ 	.word	0x00000082


	//----- nvinfo : EIATTR_KPARAM_INFO
	.align		4
.L_238:
        /*0008*/ 	.byte	0x04, 0x17
        /*000a*/ 	.short	(.L_240 - .L_239)
.L_239:
        /*000c*/ 	.word	0x00000000
        /*0010*/ 	.short	0x0000
        /*0012*/ 	.short	0x0070
        /*0014*/ 	.byte	0x00, 0xf0, 0x01, 0x1a


	//----- nvinfo : EIATTR_SPARSE_MMA_MASK
	.align		4
.L_240:
        /*0018*/ 	.byte	0x03, 0x50
        /*001a*/ 	.short	0x0000


	//----- nvinfo : EIATTR_MAXREG_COUNT
	.align		4
        /*001c*/ 	.byte	0x03, 0x1b
        /*001e*/ 	.short	0x0080


	//----- nvinfo : EIATTR_NUM_BARRIERS
	.align		4
        /*0020*/ 	.byte	0x02, 0x4c
        /*0022*/ 	.byte	0x10
	.zero		1


	//----- nvinfo : EIATTR_EXTERNS
	.align		4
        /*0024*/ 	.byte	0x04, 0x0f
        /*0026*/ 	.short	(.L_242 - .L_241)


	//   ....[0]....
	.align		4
.L_241:
        /*0028*/ 	.word	index@(__assertfail)


	//----- nvinfo : EIATTR_MERCURY_ISA_VERSION
	.align		4
.L_242:
        /*002c*/ 	.byte	0x03, 0x5f
        /*002e*/ 	.short	0x0101


	//----- nvinfo : EIATTR_INT_WARP_WIDE_INSTR_OFFSETS
	.align		4
        /*0030*/ 	.byte	0x04, 0x31
        /*0032*/ 	.short	(.L_244 - .L_243)


	//   ....[0]....
.L_243:
        /*0034*/ 	.word	0x00000170


	//   ....[1]....
        /*0038*/ 	.word	0x00000230


	//----- nvinfo : EIATTR_COOP_GROUP_MASK_REGIDS
	.align		4
.L_244:
        /*003c*/ 	.byte	0x04, 0x29
        /*003e*/ 	.short	(.L_246 - .L_245)


	//   ....[0]....
.L_245:
        /*0040*/ 	.word	0xffffffff


	//   ....[1]....
        /*0044*/ 	.word	0xffffffff


	//   ....[2]....
        /*0048*/ 	.word	0xffffffff


	//   ....[3]....
        /*004c*/ 	.word	0xffffffff


	//   ....[4]....
        /*0050*/ 	.word	0xffffffff


	//   ....[5]....
        /*0054*/ 	.word	0xffffffff


	//   ....[6]....
        /*0058*/ 	.word	0xffffffff


	//   ....[7]....
        /*005c*/ 	.word	0x0500000f


	//----- nvinfo : EIATTR_COOP_GROUP_INSTR_OFFSETS
	.align		4
.L_246:
        /*0060*/ 	.byte	0x04, 0x28
        /*0062*/ 	.short	(.L_248 - .L_247)


	//   ....[0]....
.L_247:
        /*0064*/ 	.word	0x00000050


	//   ....[1]....
        /*0068*/ 	.word	0x00000180


	//   ....[2]....
        /*006c*/ 	.word	0x00000210


	//   ....[3]....
        /*0070*/ 	.word	0x00000390


	//   ....[4]....
        /*0074*/ 	.word	0x000005a0


	//   ....[5]....
        /*0078*/ 	.word	0x00000b00


	//   ....[6]....
        /*007c*/ 	.word	0x00003ff0


	//   ....[7]....
        /*0080*/ 	.word	0x000070b0


	//----- nvinfo : EIATTR_REG_RECONFIG
	.align		4
.L_248:
        /*0084*/ 	.byte	0x01, 0x54
	.zero		2


	//----- nvinfo : EIATTR_SYSCALL_OFFSETS
	.align		4
        /*0088*/ 	.byte	0x04, 0x46
        /*008a*/ 	.short	(.L_250 - .L_249)


	//   ....[0]....
.L_249:
        /*008c*/ 	.word	0x00000760


	//   ....[1]....
        /*0090*/ 	.word	0x00000850


	//   ....[2]....
        /*0094*/ 	.word	0x00000990


	//   ....[3]....
        /*0098*/ 	.word	0x00000a80


	//----- nvinfo : EIATTR_MBARRIER_INSTR_OFFSETS
	.align		4
.L_250:
        /*009c*/ 	.byte	0x04, 0x39
        /*009e*/ 	.short	(.L_252 - .L_251)


	//   ....[0]....
.L_251:
        /*00a0*/ 	.word	0x00000250
        /*00a4*/ 	.word	0x000000ff
        /*00a8*/ 	.word	0x00036400
        /*00ac*/ 	.short	0x0100
        /*00ae*/ 	.byte	0x06
	.zero		1


	//   ....[1]....
        /*00b0*/ 	.word	0x00000340
        /*00b4*/ 	.word	0x000000ff
        /*00b8*/ 	.word	0x00036410
        /*00bc*/ 	.short	0x0100
        /*00be*/ 	.byte	0x08
	.zero		1


	//   ....[2]....
        /*00c0*/ 	.word	0x00000350
        /*00c4*/ 	.word	0x000000ff
        /*00c8*/ 	.word	0x00036420
        /*00cc*/ 	.short	0x0100
        /*00ce*/ 	.byte	0x08
	.zero		1


	//   ....[3]....
        /*00d0*/ 	.word	0x00000360
        /*00d4*/ 	.word	0x000000ff
        /*00d8*/ 	.word	0x00036418
        /*00dc*/ 	.short	0x0100
        /*00de*/ 	.byte	0x08
	.zero		1


	//   ....[4]....
        /*00e0*/ 	.word	0x00000370
        /*00e4*/ 	.word	0x000000ff
        /*00e8*/ 	.word	0x00036428
        /*00ec*/ 	.short	0x0100
        /*00ee*/ 	.byte	0x08
	.zero		1


	//   ....[5]....
        /*00f0*/ 	.word	0x000004a0
        /*00f4*/ 	.word	0x000000ff
        /*00f8*/ 	.word	0x00036430
        /*00fc*/ 	.short	0x0100
        /*00fe*/ 	.byte	0x08
	.zero		1


	//   ....[6]....
        /*0100*/ 	.word	0x000004b0
        /*0104*/ 	.word	0x000000ff
        /*0108*/ 	.word	0x00036438
        /*010c*/ 	.short	0x0100
        /*010e*/ 	.byte	0x08
	.zero		1


	//   ....[7]....
        /*0110*/ 	.word	0x00000b40
        /*0114*/ 	.word	0x000000ff
        /*0118*/ 	.word	0x00036400
        /*011c*/ 	.short	0x010a
        /*011e*/ 	.byte	0x24
	.zero		1


	//   ....[8]....
        /*0120*/ 	.word	0x00000c20
        /*0124*/ 	.word	0x000000ff
        /*0128*/ 	.word	0x00036400
        /*012c*/ 	.short	0x010a
        /*012e*/ 	.byte	0x24
	.zero		1


	//   ....[9]....
        /*0130*/ 	.word	0x00001650
        /*0134*/ 	.word	0x00000003
        /*0138*/ 	.word	0x00036410
        /*013c*/ 	.short	0x010a
        /*013e*/ 	.byte	0x3f
	.zero		1


	//   ....[10]....
        /*0140*/ 	.word	0x00001690
        /*0144*/ 	.word	0x00000003
        /*0148*/ 	.word	0x00036410
        /*014c*/ 	.short	0x010a
        /*014e*/ 	.byte	0x3f
	.zero		1


	//   ....[11]....
        /*0150*/ 	.word	0x00001d30
        /*0154*/ 	.word	0x000000ff
        /*0158*/ 	.word	0x00036430
        /*015c*/ 	.short	0x010a
        /*015e*/ 	.byte	0x24
	.zero		1


	//   ....[12]....
        /*0160*/ 	.word	0x00001d70
        /*0164*/ 	.word	0x000000ff
        /*0168*/ 	.word	0x00036430
        /*016c*/ 	.short	0x010a
        /*016e*/ 	.byte	0x24
	.zero		1


	//   ....[13]....
        /*0170*/ 	.word	0x00003140
        /*0174*/ 	.word	0x000000ff
        /*0178*/ 	.word	0x00000000
        /*017c*/ 	.short	0x0101
        /*017e*/ 	.byte	0x04
	.zero		1


	//   ....[14]....
        /*0180*/ 	.word	0x000034d0
        /*0184*/ 	.word	0x00000003
        /*0188*/ 	.word	0x00000000
        /*018c*/ 	.short	0x0101
        /*018e*/ 	.byte	0x3f
	.zero		1


	//   ....[15]....
        /*0190*/ 	.word	0x00005260
        /*0194*/ 	.word	0x00000000
        /*0198*/ 	.word	0x00036420
        /*019c*/ 	.short	0x010a
        /*019e*/ 	.byte	0x3f
	.zero		1


	//   ....[16]....
        /*01a0*/ 	.word	0x000059a0
        /*01a4*/ 	.word	0x00000000
        /*01a8*/ 	.word	0x00036438
        /*01ac*/ 	.short	0x010a
        /*01ae*/ 	.byte	0x3f
	.zero		1


	//   ....[17]....
        /*01b0*/ 	.word	0x00005cf0
        /*01b4*/ 	.word	0x00000000
        /*01b8*/ 	.word	0x00036428
        /*01bc*/ 	.short	0x010a
        /*01be*/ 	.byte	0x3f
	.zero		1


	//   ....[18]....
        /*01c0*/ 	.word	0x00005f80
        /*01c4*/ 	.word	0x00000000
        /*01c8*/ 	.word	0x00036438
        /*01cc*/ 	.short	0x010a
        /*01ce*/ 	.byte	0x3f
	.zero		1


	//   ....[19]....
        /*01d0*/ 	.word	0x00006260
        /*01d4*/ 	.word	0x00000000
        /*01d8*/ 	.word	0x00036420
        /*01dc*/ 	.short	0x010a
        /*01de*/ 	.byte	0x3f
	.zero		1


	//   ....[20]....
        /*01e0*/ 	.word	0x00006550
        /*01e4*/ 	.word	0x00000000
        /*01e8*/ 	.word	0x00036438
        /*01ec*/ 	.short	0x010a
        /*01ee*/ 	.byte	0x3f
	.zero		1


	//   ....[21]....
        /*01f0*/ 	.word	0x00006840
        /*01f4*/ 	.word	0x00000000
        /*01f8*/ 	.word	0x00036428
        /*01fc*/ 	.short	0x010a
        /*01fe*/ 	.byte	0x3f
	.zero		1


	//   ....[22]....
        /*0200*/ 	.word	0x00006af0
        /*0204*/ 	.word	0x00000000
        /*0208*/ 	.word	0x00036438
        /*020c*/ 	.short	0x010a
        /*020e*/ 	.byte	0x3f
	.zero		1


	//   ....[23]....
        /*0210*/ 	.word	0x00006f30
        /*0214*/ 	.word	0x00000007
        /*0218*/ 	.word	0x00000000
        /*021c*/ 	.short	0x010a
        /*021e*/ 	.byte	0x3f
	.zero		1


	//   ....[24]....
        /*0220*/ 	.word	0x00006fb0
        /*0224*/ 	.word	0x00000003
        /*0228*/ 	.word	0x00000000
        /*022c*/ 	.short	0x010a
        /*022e*/ 	.byte	0x3f
	.zero		1


	//   ....[25]....
        /*0230*/ 	.word	0x00007000
        /*0234*/ 	.word	0x00000009
        /*0238*/ 	.word	0x00036438
        /*023c*/ 	.short	0x010a
        /*023e*/ 	.byte	0x3f
	.zero		1


	//   ....[26]....
        /*0240*/ 	.word	0x000070e0
        /*0244*/ 	.word	0x00000099
        /*0248*/ 	.word	0x00036400
        /*024c*/ 	.short	0x010a
        /*024e*/ 	.byte	0x3f
	.zero		1


	//   ....[27]....
        /*0250*/ 	.word	0x00007130
        /*0254*/ 	.word	0x00000003
        /*0258*/ 	.word	0x00036410
        /*025c*/ 	.short	0x010a
        /*025e*/ 	.byte	0x3f
	.zero		1


	//   ....[28]....
        /*0260*/ 	.word	0x00007180
        /*0264*/ 	.word	0x00000099
        /*0268*/ 	.word	0x00036430
        /*026c*/ 	.short	0x010a
        /*026e*/ 	.byte	0x3f
	.zero		1


	//   ....[29]....
        /*0270*/ 	.word	0x000071d0
        /*0274*/ 	.word	0x00000000
        /*0278*/ 	.word	0x00036420
        /*027c*/ 	.short	0x010a
        /*027e*/ 	.byte	0x3f
	.zero		1


	//   ....[30]....
        /*0280*/ 	.word	0x00007220
        /*0284*/ 	.word	0x00000000
        /*0288*/ 	.word	0x00036438
        /*028c*/ 	.short	0x010a
        /*028e*/ 	.byte	0x3f
	.zero		1


	//   ....[31]....
        /*0290*/ 	.word	0x00007270
        /*0294*/ 	.word	0x00000000
        /*0298*/ 	.word	0x00036428
        /*029c*/ 	.short	0x010a
        /*029e*/ 	.byte	0x3f
	.zero		1


	//   ....[32]....
        /*02a0*/ 	.word	0x000072c0
        /*02a4*/ 	.word	0x00000000
        /*02a8*/ 	.word	0x00036438
        /*02ac*/ 	.short	0x010a
        /*02ae*/ 	.byte	0x3f
	.zero		1


	//   ....[33]....
        /*02b0*/ 	.word	0x00007320
        /*02b4*/ 	.word	0x00000000
        /*02b8*/ 	.word	0x00036420
        /*02bc*/ 	.short	0x010a
        /*02be*/ 	.byte	0x3f
	.zero		1


	//   ....[34]....
        /*02c0*/ 	.word	0x00007370
        /*02c4*/ 	.word	0x00000000
        /*02c8*/ 	.word	0x00036438
        /*02cc*/ 	.short	0x010a
        /*02ce*/ 	.byte	0x3f
	.zero		1


	//   ....[35]....
        /*02d0*/ 	.word	0x000073c0
        /*02d4*/ 	.word	0x00000000
        /*02d8*/ 	.word	0x00036428
        /*02dc*/ 	.short	0x010a
        /*02de*/ 	.byte	0x3f
	.zero		1


	//   ....[36]....
        /*02e0*/ 	.word	0x00007410
        /*02e4*/ 	.word	0x00000000
        /*02e8*/ 	.word	0x00036438
        /*02ec*/ 	.short	0x010a
        /*02ee*/ 	.byte	0x3f
	.zero		1


	//   ....[37]....
        /*02f0*/ 	.word	0x000074f0
        /*02f4*/ 	.word	0x00000007
        /*02f8*/ 	.word	0x00000000
        /*02fc*/ 	.short	0x010a
        /*02fe*/ 	.byte	0x3f
	.zero		1


	//   ....[38]....
        /*0300*/ 	.word	0x00007540
        /*0304*/ 	.word	0x00000003
        /*0308*/ 	.word	0x00000000
        /*030c*/ 	.short	0x010a
        /*030e*/ 	.byte	0x3f
	.zero		1


	//----- nvinfo : EIATTR_NUM_MBARRIERS
	.align		4
.L_252:
        /*0310*/ 	.byte	0x03, 0x38
        /*0312*/ 	.short	0x0007


	//----- nvinfo : EIATTR_EXIT_INSTR_OFFSETS
	.align		4
        /*0314*/ 	.byte	0x04, 0x1c
        /*0316*/ 	.short	(.L_254 - .L_253)


	//   ....[0]....
.L_253:
        /*0318*/ 	.word	0x00007050


	//----- nvinfo : EIATTR_MAX_THREADS
	.align		4
.L_254:
        /*031c*/ 	.byte	0x04, 0x05
        /*031e*/ 	.short	(.L_256 - .L_255)
.L_255:
        /*0320*/ 	.word	0x00000200
        /*0324*/ 	.word	0x00000001
        /*0328*/ 	.word	0x00000001


	//----- nvinfo : EIATTR_CRS_STACK_SIZE
	.align		4
.L_256:
        /*032c*/ 	.byte	0x04, 0x1e
        /*032e*/ 	.short	(.L_258 - .L_257)
.L_257:
        /*0330*/ 	.word	0x00000000


	//----- nvinfo : EIATTR_CBANK_PARAM_SIZE
	.align		4
.L_258:
        /*0334*/ 	.byte	0x03, 0x19
        /*0336*/ 	.short	0x06f0


	//----- nvinfo : EIATTR_PARAM_CBANK
	.align		4
        /*0338*/ 	.byte	0x04, 0x0a
        /*033a*/ 	.short	(.L_260 - .L_259)
	.align		4
.L_259:
        /*033c*/ 	.word	index@(.nv.constant0._ZN7cutlass13device_kernelIN5flash11enable_sm90INS1_16FlashAttnBwdSm90INS1_25CollectiveMainloopBwdSm90ILi2ELi1ELi1EN4cute5tupleIJNS5_1CILi1EEES8_S8_EEENS6_IJNS7_ILi64EEENS7_ILi96EEENS7_ILi192EEEEEENS_6half_tEfNS_4arch4Sm90ELb0ELb0ELb0ELb0ELb0ELb0ELb1ELb0ELi3ELi1ELi1ELi1ELb0EEENS1_24CollectiveEpilogueBwdGQAISD_fSG_Li384ELb0ELb0EEENS1_19SingleTileSchedulerILb0ELb0ELb0ELi96EEEEEEEEEvNT_6ParamsE)
        /*0340*/ 	.short	0x0210
        /*0342*/ 	.short	0x06f0


	//----- nvinfo : EIATTR_SW_WAR
	.align		4
.L_260:
        /*0344*/ 	.byte	0x04, 0x36
        /*0346*/ 	.short	(.L_262 - .L_261)
.L_261:
        /*0348*/ 	.word	0x00000008
.L_262:


//--------------------- .nv.info._ZN7cutlass13device_kernelIN5flash11enable_sm90INS1_16FlashAttnBwdSm90INS1_25CollectiveMainloopBwdSm90ILi2ELi1ELi1EN4cute5tupleIJNS5_1CILi1EEES8_S8_EEENS6_IJNS7_ILi64EEENS7_ILi96EEENS7_ILi192EEEEEENS_6half_tEfNS_4arch4Sm90ELb0ELb0ELb0ELb0ELb1ELb0ELb1ELb0ELi3ELi1ELi1ELi1ELb0EEENS1_24CollectiveEpilogueBwdGQAISD_fSG_Li384ELb0ELb1EEENS1_19SingleTileSchedulerILb0ELb0ELb0ELi96EEEEEEEEEvNT_6ParamsE --------------------------
	.section	.nv.info._ZN7cutlass13device_kernelIN5flash11enable_sm90INS1_16FlashAttnBwdSm90INS1_25CollectiveMainloopBwdSm90ILi2ELi1ELi1EN4cute5tupleIJNS5_1CILi1EEES8_S8_EEENS6_IJNS7_ILi64EEENS7_ILi96EEENS7_ILi192EEEEEENS_6half_tEfNS_4arch4Sm90ELb0ELb0ELb0ELb0ELb1ELb0ELb1ELb0ELi3ELi1ELi1ELi1ELb0EEENS1_24CollectiveEpilogueBwdGQAISD_fSG_Li384ELb0ELb1EEENS1_19SingleTileSchedulerILb0ELb0ELb0ELi96EEEEEEEEEvNT_6ParamsE,"",@"SHT_CUDA_INFO"
	.sectionflags	@""
	.align	4


	//----- nvinfo : EIATTR_CUDA_API_VERSION
	.align		4
        /*0000*/ 	.byte	0x04, 0x37
        /*0002*/ 	.short	(.L_264 - .L_263)
.L_263:
        /*0004*/ 	.word	0x00000082


	//----- nvinfo : EIATTR_KPARAM_INFO
	.align		4
.L_264:
        /*0008*/ 	.byte	0x04, 0x17
        /*000a*/ 	.short	(.L_266 - .L_265)
.L_265:
        /*000c*/ 	.word	0x00000000
        /*0010*/ 	.short	0x0000
        /*0012*/ 	.short	0x0070
        /*0014*/ 	.byte	0x00, 0xf0, 0x01, 0x1a


	//----- nvinfo : EIATTR_SPARSE_MMA_MASK
	.align		4
.L_266:
        /*0018*/ 	.byte	0x03, 0x50
        /*001a*/ 	.short	0x0000


	//----- nvinfo : EIATTR_MAXREG_COUNT
	.align		4
        /*001c*/ 	.byte	0x03, 0x1b
        /*001e*/ 	.short	0x0080


	//----- nvinfo : EIATTR_NUM_BARRIERS
	.align		4
        /*0020*/ 	.byte	0x02, 0x4c
        /*0022*/ 	.byte	0x10
	.zero		1


	//----- nvinfo : EIATTR_EXTERNS
	.align		4
        /*0024*/ 	.byte	0x04, 0x0f
        /*0026*/ 	.short	(.L_268 - .L_267)


	//   ....[0]....
	.align		4
.L_267:
        /*0028*/ 	.word	index@(__assertfail)


	//----- nvinfo : EIATTR_MERCURY_ISA_VERSION
	.align		4
.L_268:
        /*002c*/ 	.byte	0x03, 0x5f
        /*002e*/ 	.short	0x0101


	//----- nvinfo : EIATTR_INT_WARP_WIDE_INSTR_OFFSETS
	.align		4
        /*0030*/ 	.byte	0x04, 0x31
        /*0032*/ 	.short	(.L_270 - .L_269)


	//   ....[0]....
.L_269:
        /*0034*/ 	.word	0x00000170


	//   ....[1]....
        /*0038*/ 	.word	0x00000230


	//   ....[2]....
        /*003c*/ 	.word	0x00004dd0


	//   ....[3]....
        /*0040*/ 	.word	0x000053c0


	//   ....[4]....
        /*0044*/ 	.word	0x00005b20


	//----- nvinfo : EIATTR_COOP_GROUP_MASK_REGIDS
	.align		4
.L_270:
        /*0048*/ 	.byte	0x04, 0x29
        /*004a*/ 	.short	(.L_272 - .L_271)


	//   ....[0]....
.L_271:
        /*004c*/ 	.word	0xffffffff


	//   ....[1]....
        /*0050*/ 	.word	0xffffffff


	//   ....[2]....
        /*0054*/ 	.word	0xffffffff


	//   ....[3]....
        /*0058*/ 	.word	0xffffffff


	//   ....[4]....
        /*005c*/ 	.word	0xffffffff


	//   ....[5]....
        /*0060*/ 	.word	0xffffffff


	//   ....[6]....
        /*0064*/ 	.word	0xffffffff


	//   ....[7]....
        /*0068*/ 	.word	0xffffffff


	//   ....[8]....
        /*006c*/ 	.word	0xffffffff


	//   ....[9]....
        /*0070*/ 	.word	0xffffffff


	//   ....[10]....
        /*0074*/ 	.word	0xffffffff


	//   ....[11]....
        /*0078*/ 	.word	0xffffffff


	//   ....[12]....
        /*007c*/ 	.word	0xffffffff


	//   ....[13]....
        /*0080*/ 	.word	0xffffffff


	//   ....[14]....
        /*0084*/ 	.word	0xffffffff


	//   ....[15]....
        /*0088*/ 	.word	0xffffffff


	//   ....[16]....
        /*008c*/ 	.word	0xffffffff


	//   ....[17]....
        /*0090*/ 	.word	0x0500000f


	//   ....[18]....
        /*0094*/ 	.word	0x0500000f


	//   ....[19]....
        /*0098*/ 	.word	0x0500000f


	//   ....[20]....
        /*009c*/ 	.word	0x0500000f


	//   ....[21]....
        /*00a0*/ 	.word	0x0500000f


	//   ....[22]....
        /*00a4*/ 	.word	0x0500000f


	//----- nvinfo : EIATTR_COOP_GROUP_INSTR_OFFSETS
	.align		4
.L_272:
        /*00a8*/ 	.byte	0x04, 0x28
        /*00aa*/ 	.short	(.L_274 - .L_273)


	//   ....[0]....
.L_273:
        /*00ac*/ 	.word	0x00000050


	//   ....[1]....
        /*00b0*/ 	.word	0x00000180


	//   ....[2]....
        /*00b4*/ 	.word	0x00000210


	//   ....[3]....
        /*00b8*/ 	.word	0x00000390


	//   ....[4]....
        /*00bc*/ 	.word	0x000005c0


	//   ....[5]....
        /*00c0*/ 	.word	0x00000b30


	//   ....[6]....
        /*00c4*/ 	.word	0x00003dc0


	//   ....[7]....
        /*00c8*/ 	.word	0x00003f50


	//   ....[8]....
        /*00cc*/ 	.word	0x000041e0


	//   ....[9]....
        /*00d0*/ 	.word	0x00004370


	//   ....[10]....
        /*00d4*/ 	.word	0x00004490


	//   ....[11]....
        /*00d8*/ 	.word	0x00004910


	//   ....[12]....
        /*00dc*/ 	.word	0x00004d00


	//   ....[13]....
        /*00e0*/ 	.word	0x00004f40


	//   ....[14]....
        /*00e4*/ 	.word	0x000052f0


	//   ....[15]....
        /*00e8*/ 	.word	0x000055a0


	//   ....[16]....
        /*00ec*/ 	.word	0x00005a60


	//   ....[17]....
        /*00f0*/ 	.word	0x00007d30


	//   ....[18]....
        /*00f4*/ 	.word	0x00007e80


	//   ....[19]....
        /*00f8*/ 	.word	0x00007ef0


	//   ....[20]....
        /*00fc*/ 	.word	0x00007f60


	//   ....[21]....
        /*0100*/ 	.word	0x00007fd0


	//   ....[22]....
        /*0104*/ 	.word	0x00008040


	//----- nvinfo : EIATTR_REG_RECONFIG
	.align		4
.L_274:
        /*0108*/ 	.byte	0x01, 0x54
	.zero		2


	//----- nvinfo : EIATTR_SYSCALL_OFFSETS
	.align		4
        /*010c*/ 	.byte	0x04, 0x46
        /*010e*/ 	.short	(.L_276 - .L_275)


	//   ....[0]....
.L_275:
        /*0110*/ 	.word	0x00000790


	//   ....[1]....
        /*0114*/ 	.word	0x00000880


	//   ....[2]....
        /*0118*/ 	.word	0x000009c0


	//   ....[3]....
        /*011c*/ 	.word	0x00000ab0


	//----- nvinfo : EIATTR_MBARRIER_INSTR_OFFSETS
	.align		4
.L_276:
        /*0120*/ 	.byte	0x04, 0x39
        /*0122*/ 	.short	(.L_278 - .L_277)


	//   ....[0]....
.L_277:
        /*0124*/ 	.word	0x00000250
        /*0128*/ 	.word	0x000000ff
        /*012c*/ 	.word	0x00036400
        /*0130*/ 	.short	0x0100
        /*0132*/ 	.byte	0x06
	.zero		1


	//   ....[1]....
        /*0134*/ 	.word	0x00000340
        /*0138*/ 	.word	0x000000ff
        /*013c*/ 	.word	0x00036410
        /*0140*/ 	.short	0x0100
        /*0142*/ 	.byte	0x08
	.zero		1


	//   ....[2]....
        /*0144*/ 	.word	0x00000350
        /*0148*/ 	.word	0x000000ff
        /*014c*/ 	.word	0x00036420
        /*0150*/ 	.short	0x0100
        /*0152*/ 	.byte	0x08
	.zero		1


	//   ....[3]....
        /*0154*/ 	.word	0x00000360
        /*0158*/ 	.word	0x000000ff
        /*015c*/ 	.word	0x00036418
        /*0160*/ 	.short	0x0100
        /*0162*/ 	.byte	0x08
	.zero		1


	//   ....[4]....
        /*0164*/ 	.word	0x00000370
        /*0168*/ 	.word	0x000000ff
        /*016c*/ 	.word	0x00036428
        /*0170*/ 	.short	0x0100
        /*0172*/ 	.byte	0x08
	.zero		1


	//   ....[5]....
        /*0174*/ 	.word	0x000004a0
        /*0178*/ 	.word	0x000000ff
        /*017c*/ 	.word	0x00036430
        /*0180*/ 	.short	0x0100
        /*0182*/ 	.byte	0x08
	.zero		1


	//   ....[6]....
        /*0184*/ 	.word	0x000004b0
        /*0188*/ 	.word	0x000000ff
        /*018c*/ 	.word	0x00036438
        /*0190*/ 	.short	0x0100
        /*0192*/ 	.byte	0x08
	.zero		1


	//   ....[7]....
        /*0194*/ 	.word	0x00000b70
        /*0198*/ 	.word	0x000000ff
        /*019c*/ 	.word	0x00036400
        /*01a0*/ 	.short	0x010a
        /*01a2*/ 	.byte	0x24
	.zero		1


	//   ....[8]....
        /*01a4*/ 	.word	0x00000c50
        /*01a8*/ 	.word	0x000000ff
        /*01ac*/ 	.word	0x00036400
        /*01b0*/ 	.short	0x010a
        /*01b2*/ 	.byte	0x24
	.zero		1


	//   ....[9]....
        /*01b4*/ 	.word	0x00001680
        /*01b8*/ 	.word	0x00000003
        /*01bc*/ 	.word	0x00036410
        /*01c0*/ 	.short	0x010a
        /*01c2*/ 	.byte	0x3f
	.zero		1


	//   ....[10]....
        /*01c4*/ 	.word	0x000016c0
        /*01c8*/ 	.word	0x00000003
        /*01cc*/ 	.word	0x00036410
        /*01d0*/ 	.short	0x010a
        /*01d2*/ 	.byte	0x3f
	.zero		1


	//   ....[11]....
        /*01d4*/ 	.word	0x00001d60
        /*01d8*/ 	.word	0x000000ff
        /*01dc*/ 	.word	0x00036430
        /*01e0*/ 	.short	0x010a
        /*01e2*/ 	.byte	0x24
	.zero		1


	//   ....[12]....
        /*01e4*/ 	.word	0x00001da0
        /*01e8*/ 	.word	0x000000ff
        /*01ec*/ 	.word	0x00036430
        /*01f0*/ 	.short	0x010a
        /*01f2*/ 	.byte	0x24
	.zero		1


	//   ....[13]....
        /*01f4*/ 	.word	0x00003170
        /*01f8*/ 	.word	0x000000ff
        /*01fc*/ 	.word	0x00000000
        /*0200*/ 	.short	0x0101
        /*0202*/ 	.byte	0x04
	.zero		1


	//   ....[14]....
        /*0204*/ 	.word	0x00003520
        /*0208*/ 	.word	0x00000003
        /*020c*/ 	.word	0x00000000
        /*0210*/ 	.short	0x0101
        /*0212*/ 	.byte	0x3f
	.zero		1


	//   ....[15]....
        /*0214*/ 	.word	0x00005ee0
        /*0218*/ 	.word	0x00000000
        /*021c*/ 	.word	0x00036420
        /*0220*/ 	.short	0x010a
        /*0222*/ 	.byte	0x3f
	.zero		1


	//   ....[16]....
        /*0224*/ 	.word	0x00006620
        /*0228*/ 	.word	0x00000000
        /*022c*/ 	.word	0x00036438
        /*0230*/ 	.short	0x010a
        /*0232*/ 	.byte	0x3f
	.zero		1


	//   ....[17]....
        /*0234*/ 	.word	0x00006970
        /*0238*/ 	.word	0x00000000
        /*023c*/ 	.word	0x00036428
        /*0240*/ 	.short	0x010a
        /*0242*/ 	.byte	0x3f
	.zero		1


	//   ....[18]....
        /*0244*/ 	.word	0x00006c00
        /*0248*/ 	.word	0x00000000
        /*024c*/ 	.word	0x00036438
        /*0250*/ 	.short	0x010a
        /*0252*/ 	.byte	0x3f
	.zero		1


	//   ....[19]....
        /*0254*/ 	.word	0x00006ee0
        /*0258*/ 	.word	0x00000000
        /*025c*/ 	.word	0x00036420
        /*0260*/ 	.short	0x010a
        /*0262*/ 	.byte	0x3f
	.zero		1


	//   ....[20]....
        /*0264*/ 	.word	0x000071d0
        /*0268*/ 	.word	0x00000000
        /*026c*/ 	.word	0x00036438
        /*0270*/ 	.short	0x010a
        /*0272*/ 	.byte	0x3f
	.zero		1


	//   ....[21]....
        /*0274*/ 	.word	0x000074c0
        /*0278*/ 	.word	0x00000000
        /*027c*/ 	.word	0x00036428
        /*0280*/ 	.short	0x010a
        /*0282*/ 	.byte	0x3f
	.zero		1


	//   ....[22]....
        /*0284*/ 	.word	0x00007770
        /*0288*/ 	.word	0x00000000
        /*028c*/ 	.word	0x00036438
        /*0290*/ 	.short	0x010a
        /*0292*/ 	.byte	0x3f
	.zero		1


	//   ....[23]....
        /*0294*/ 	.word	0x00007bb0
        /*0298*/ 	.word	0x00000007
        /*029c*/ 	.word	0x00000000
        /*02a0*/ 	.short	0x010a
        /*02a2*/ 	.byte	0x3f
	.zero		1


	//   ....[24]....
        /*02a4*/ 	.word	0x00007c30
        /*02a8*/ 	.word	0x00000003
        /*02ac*/ 	.word	0x00000000
        /*02b0*/ 	.short	0x010a
        /*02b2*/ 	.byte	0x3f
	.zero		1


	//   ....[25]....
        /*02b4*/ 	.word	0x00007c80
        /*02b8*/ 	.word	0x00000009
        /*02bc*/ 	.word	0x00036438
        /*02c0*/ 	.short	0x010a
        /*02c2*/ 	.byte	0x3f
	.zero		1


	//   ....[26]....
        /*02c4*/ 	.word	0x00007d60
        /*02c8*/ 	.word	0x00000098
        /*02cc*/ 	.word	0x00036400
        /*02d0*/ 	.short	0x010a
        /*02d2*/ 	.byte	0x3f
	.zero		1


	//   ....[27]....
        /*02d4*/ 	.word	0x00007db0
        /*02d8*/ 	.word	0x00000003
        /*02dc*/ 	.word	0x00036410
        /*02e0*/ 	.short	0x010a
        /*02e2*/ 	.byte	0x3f
	.zero		1


	//   ....[28]....
        /*02e4*/ 	.word	0x00007e00
        /*02e8*/ 	.word	0x00000098
        /*02ec*/ 	.word	0x00036430
        /*02f0*/ 	.short	0x010a
        /*02f2*/ 	.byte	0x3f
	.zero		1


	//   ....[29]....
        /*02f4*/ 	.word	0x00008080
        /*02f8*/ 	.word	0x00000000
        /*02fc*/ 	.word	0x00036420
        /*0300*/ 	.short	0x010a
        /*0302*/ 	.byte	0x3f
	.zero		1


	//   ....[30]....
        /*0304*/ 	.word	0x000080d0
        /*0308*/ 	.word	0x00000000
        /*030c*/ 	.word	0x00036438
        /*0310*/ 	.short	0x010a
        /*0312*/ 	.byte	0x3f
	.zero		1


	//   ....[31]....
        /*0314*/ 	.word	0x00008120
        /*0318*/ 	.word	0x00000000
        /*031c*/ 	.word	0x00036428
        /*0320*/ 	.short	0x010a
        /*0322*/ 	.byte	0x3f
	.zero		1


	//   ....[32]....
        /*0324*/ 	.word	0x00008170
        /*0328*/ 	.word	0x00000000
        /*032c*/ 	.word	0x00036438
        /*0330*/ 	.short	0x010a
        /*0332*/ 	.byte	0x3f
	.zero		1


	//   ....[33]....
        /*0334*/ 	.word	0x000081d0
        /*0338*/ 	.word	0x00000000
        /*033c*/ 	.word	0x00036420
        /*0340*/ 	.short	0x010a
        /*0342*/ 	.byte	0x3f
	.zero		1


	//   ....[34]....
        /*0344*/ 	.word	0x00008220
        /*0348*/ 	.word	0x00000000
        /*034c*/ 	.word	0x00036438
        /*0350*/ 	.short	0x010a
        /*0352*/ 	.byte	0x3f
	.zero		1


	//   ....[35]....
        /*0354*/ 	.word	0x00008270
        /*0358*/ 	.word	0x00000000
        /*035c*/ 	.word	0x00036428
        /*0360*/ 	.short	0x010a
        /*0362*/ 	.byte	0x3f
	.zero		1


	//   ....[36]....
        /*0364*/ 	.word	0x000082c0
        /*0368*/ 	.word	0x00000000
        /*036c*/ 	.word	0x00036438
        /*0370*/ 	.short	0x010a
        /*0372*/ 	.byte	0x3f
	.zero		1


	//   ....[37]....
        /*0374*/ 	.word	0x000083a0
        /*0378*/ 	.word	0x00000007
        /*037c*/ 	.word	0x00000000
        /*0380*/ 	.short	0x010a
        /*0382*/ 	.byte	0x3f
	.zero		1


	//   ....[38]....
        /*0384*/ 	.word	0x000083f0
        /*0388*/ 	.word	0x00000003
        /*038c*/ 	.word	0x00000000
        /*0390*/ 	.short	0x010a
        /*0392*/ 	.byte	0x3f
	.zero		1


	//----- nvinfo : EIATTR_NUM_MBARRIERS
	.align		4
.L_278:
        /*0394*/ 	.byte	0x03, 0x38
        /*0396*/ 	.short	0x0007


	//----- nvinfo : EIATTR_EXIT_INSTR_OFFSETS
	.align		4
        /*0398*/ 	.byte	0x04, 0x1c
        /*039a*/ 	.short	(.L_280 - .L_279)


	//   ....[0]....
.L_279:
        /*039c*/ 	.word	0x00007cd0


	//----- nvinfo : EIATTR_MAX_THREADS
	.align		4
.L_280:
        /*03a0*/ 	.byte	0x04, 0x05
        /*03a2*/ 	.short	(.L_282 - .L_281)
.L_281:
        /*03a4*/ 	.word	0x00000200
        /*03a8*/ 	.word	0x00000001
        /*03ac*/ 	.word	0x00000001


	//----- nvinfo : EIATTR_CRS_STACK_SIZE
	.align		4
.L_282:
        /*03b0*/ 	.byte	0x04, 0x1e
        /*03b2*/ 	.short	(.L_284 - .L_283)
.L_283:
        /*03b4*/ 	.word	0x00000000


	//----- nvinfo : EIATTR_CBANK_PARAM_SIZE
	.align		4
.L_284:
        /*03b8*/ 	.byte	0x03, 0x19
        /*03ba*/ 	.short	0x06f0


	//----- nvinfo : EIATTR_PARAM_CBANK
	.align		4
        /*03bc*/ 	.byte	0x04, 0x0a
        /*03be*/ 	.short	(.L_286 - .L_285)
	.align		4
.L_285:
        /*03c0*/ 	.word	index@(.nv.constant0._ZN7cutlass13device_kernelIN5flash11enable_sm90INS1_16FlashAttnBwdSm90INS1_25CollectiveMainloopBwdSm90ILi2ELi1ELi1EN4cute5tupleIJNS5_1CILi1EEES8_S8_EEENS6_IJNS7_ILi64EEENS7_ILi96EEENS7_ILi192EEEEEENS_6half_tEfNS_4arch4Sm90ELb0ELb0ELb0ELb0ELb1ELb0ELb1ELb0ELi3ELi1ELi1ELi1ELb0EEENS1_24CollectiveEpilogueBwdGQAISD_fSG_Li384ELb0ELb1EEENS1_19SingleTileSchedulerILb0ELb0ELb0ELi96EEEEEEEEEvNT_6ParamsE)
        /*03c4*/ 	.short	0x0210
        /*03c6*/ 	.short	0x06f0


	//----- nvinfo : EIATTR_SW_WAR
	.align		4
.L_286:
        /*03c8*/ 	.byte	0x04, 0x36
        /*03ca*/ 	.short	(.L_288 - .L_287)
.L_287:
        /*03cc*/ 	.word	0x00000008
.L_288:


//--------------------- .nv.info._ZN7cutlass13device_kernelIN5flash11enable_sm90INS1_16FlashAttnBwdSm90INS1_25CollectiveMainloopBwdSm90ILi2ELi1ELi1EN4cute5tupleIJNS5_1CILi1EEES8_S8_EEENS6_IJNS7_ILi64EEENS7_ILi96EEENS7_ILi192EEEEEENS_6half_tEfNS_4arch4Sm90ELb0ELb0ELb0ELb1ELb0ELb0ELb1ELb0ELi3ELi1ELi1ELi1ELb0EEENS1_21CollectiveEpilogueBwdISD_SE_SG_Li384ELb1ELb1ELi3EEENS1_19SingleTileSchedulerILb1ELb0ELb0ELi96EEEEEEEEEvNT_6ParamsE --------------------------
	.section	.nv.info._ZN7cutlass13device_kernelIN5flash11enable_sm90INS1_16FlashAttnBwdSm90INS1_25CollectiveMainloopBwdSm90ILi2ELi1ELi1EN4cute5tupleIJNS5_1CILi1EEES8_S8_EEENS6_IJNS7_ILi64EEENS7_ILi96EEENS7_ILi192EEEEEENS_6half_tEfNS_4arch4Sm90ELb0ELb0ELb0ELb1ELb0ELb0ELb1ELb0ELi3ELi1ELi1ELi1ELb0EEENS1_21CollectiveEpilogueBwdISD_SE_SG_Li384ELb1ELb1ELi3EEENS1_19SingleTileSchedulerILb1ELb0ELb0ELi96EEEEEEEEEvNT_6ParamsE,"",@"SHT_CUDA_INFO"
	.sectionflags	@""
	.align	4


	//----- nvinfo : EIATTR_CUDA_API_VERSION
	.align		4
        /*0000*/ 	.byte	0x04, 0x37
        /*0002*/ 	.short	(.L_290 - .L_289)
.L_289:
        /*0004*/ 	.word	0x00000082


	//----- nvinfo : EIATTR_KPARAM_INFO
	.align		4
.L_290:
        /*0008*/ 	.byte	0x04, 0x17
        /*000a*/ 	.short	(.L_292 - .L_291)
.L_291:
        /*000c*/ 	.word	0x00000000
        /*0010*/ 	.short	0x0000
        /*0012*/ 	.short	0x0070
        /*0014*/ 	.byte	0x00, 0xf0, 0x01, 0x1a


	//----- nvinfo : EIATTR_SPARSE_MMA_MASK
	.align		4
.L_292:
        /*0018*/ 	.byte	0x03, 0x50
        /*001a*/ 	.short	0x0000


	//----- nvinfo : EIATTR_MAXREG_COUNT
	.align		4
        /*001c*/ 	.byte	0x03, 0x1b
        /*001e*/ 	.short	0x0080


	//----- nvinfo : EIATTR_NUM_BARRIERS
	.align		4
        /*0020*/ 	.byte	0x02, 0x4c
        /*0022*/ 	.byte	0x10
	.zero		1


	//----- nvinfo : EIATTR_EXTERNS
	.align		4
        /*0024*/ 	.byte	0x04, 0x0f
        /*0026*/ 	.short	(.L_294 - .L_293)


	//   ....[0]....
	.align		4
.L_293:
        /*0028*/ 	.word	index@(__assertfail)


	//----- nvinfo : EIATTR_MERCURY_ISA_VERSION
	.align		4
.L_294:
        /*002c*/ 	.byte	0x03, 0x5f
        /*002e*/ 	.short	0x0101


	//----- nvinfo : EIATTR_INT_WARP_WIDE_INSTR_OFFSETS
	.align		4
        /*0030*/ 	.byte	0x04, 0x31
        /*0032*/ 	.short	(.L_296 - .L_295)


	//   ....[0]....
.L_295:
        /*0034*/ 	.word	0x00000170


	//   ....[1]....
        /*0038*/ 	.word	0x00000230


	//   ....[2]....
        /*003c*/ 	.word	0x00007bd0


	//----- nvinfo : EIATTR_COOP_GROUP_MASK_REGIDS
	.align		4
.L_296:
        /*0040*/ 	.byte	0x04, 0x29
        /*0042*/ 	.short	(.L_298 - .L_297)


	//   ....[0]....
.L_297:
        /*0044*/ 	.word	0xffffffff


	//   ....[1]....
        /*0048*/ 	.word	0xffffffff


	//   ....[2]....
        /*004c*/ 	.word	0xffffffff


	//   ....[3]....
        /*0050*/ 	.word	0xffffffff


	//   ....[4]....
        /*0054*/ 	.word	0xffffffff


	//   ....[5]....
        /*0058*/ 	.word	0xffffffff


	//   ....[6]....
        /*005c*/ 	.word	0xffffffff


	//   ....[7]....
        /*0060*/ 	.word	0x0500000f


	//----- nvinfo : EIATTR_COOP_GROUP_INSTR_OFFSETS
	.align		4
.L_298:
        /*0064*/ 	.byte	0x04, 0x28
        /*0066*/ 	.short	(.L_300 - .L_299)


	//   ....[0]....
.L_299:
        /*0068*/ 	.word	0x00000050


	//   ....[1]....
        /*006c*/ 	.word	0x00000180


	//   ....[2]....
        /*0070*/ 	.word	0x00000210


	//   ....[3]....
        /*0074*/ 	.word	0x00000390


	//   ....[4]....
        /*0078*/ 	.word	0x000005d0


	//   ....[5]....
        /*007c*/ 	.word	0x00001220


	//   ....[6]....
        /*0080*/ 	.word	0x000064f0


	//   ....[7]....
        /*0084*/ 	.word	0x00009f10


	//----- nvinfo : EIATTR_REG_RECONFIG
	.align		4
.L_300:
        /*0088*/ 	.byte	0x01, 0x54
	.zero		2


	//----- nvinfo : EIATTR_SYSCALL_OFFSETS
	.align		4
        /*008c*/ 	.byte	0x04, 0x46
        /*008e*/ 	.short	(.L_302 - .L_301)


	//   ....[0]....
.L_301:
        /*0090*/ 	.word	0x00000e80


	//   ....[1]....
        /*0094*/ 	.word	0x00000f70


	//   ....[2]....
        /*0098*/ 	.word	0x000010b0


	//   ....[3]....
        /*009c*/ 	.word	0x000011a0


	//----- nvinfo : EIATTR_MBARRIER_INSTR_OFFSETS
	.align		4
.L_302:
        /*00a0*/ 	.byte	0x04, 0x39
        /*00a2*/ 	.short	(.L_304 - .L_303)


	//   ....[0]....
.L_303:
        /*00a4*/ 	.word	0x00000250
        /*00a8*/ 	.word	0x000000ff
        /*00ac*/ 	.word	0x00036400
        /*00b0*/ 	.short	0x0100
        /*00b2*/ 	.byte	0x06
	.zero		1


	//   ....[1]....
        /*00b4*/ 	.word	0x00000340
        /*00b8*/ 	.word	0x000000ff
        /*00bc*/ 	.word	0x00036410
        /*00c0*/ 	.short	0x0100
        /*00c2*/ 	.byte	0x08
	.zero		1


	//   ....[2]....
        /*00c4*/ 	.word	0x00000350
        /*00c8*/ 	.word	0x000000ff
        /*00cc*/ 	.word	0x00036420
        /*00d0*/ 	.short	0x0100
        /*00d2*/ 	.byte	0x08
	.zero		1


	//   ....[3]....
        /*00d4*/ 	.word	0x00000360
        /*00d8*/ 	.word	0x000000ff
        /*00dc*/ 	.word	0x00036418
        /*00e0*/ 	.short	0x0100
        /*00e2*/ 	.byte	0x08
	.zero		1


	//   ....[4]....
        /*00e4*/ 	.word	0x00000370
        /*00e8*/ 	.word	0x000000ff
        /*00ec*/ 	.word	0x00036428
        /*00f0*/ 	.short	0x0100
        /*00f2*/ 	.byte	0x08
	.zero		1


	//   ....[5]....
        /*00f4*/ 	.word	0x000004a0
        /*00f8*/ 	.word	0x000000ff
        /*00fc*/ 	.word	0x00036430
        /*0100*/ 	.short	0x0100
        /*0102*/ 	.byte	0x08
	.zero		1


	//   ....[6]....
        /*0104*/ 	.word	0x000004b0
        /*0108*/ 	.word	0x000000ff
        /*010c*/ 	.word	0x00036438
        /*0110*/ 	.short	0x0100
        /*0112*/ 	.byte	0x08
	.zero		1


	//   ....[7]....
        /*0114*/ 	.word	0x00001260
        /*0118*/ 	.word	0x000000ff
        /*011c*/ 	.word	0x00036400
        /*0120*/ 	.short	0x010a
        /*0122*/ 	.byte	0x24
	.zero		1


	//   ....[8]....
        /*0124*/ 	.word	0x000013b0
        /*0128*/ 	.word	0x000000ff
        /*012c*/ 	.word	0x00036400
        /*0130*/ 	.short	0x010a
        /*0132*/ 	.byte	0x24
	.zero		1


	//   ....[9]....
        /*0134*/ 	.word	0x00001a40
        /*0138*/ 	.word	0x00000004
        /*013c*/ 	.word	0x00036410
        /*0140*/ 	.short	0x010a
        /*0142*/ 	.byte	0x3f
	.zero		1


	//   ....[10]....
        /*0144*/ 	.word	0x00001a80
        /*0148*/ 	.word	0x00000004
        /*014c*/ 	.word	0x00036410
        /*0150*/ 	.short	0x010a
        /*0152*/ 	.byte	0x3f
	.zero		1


	//   ....[11]....
        /*0154*/ 	.word	0x00002120
        /*0158*/ 	.word	0x000000ff
        /*015c*/ 	.word	0x00036430
        /*0160*/ 	.short	0x010a
        /*0162*/ 	.byte	0x24
	.zero		1


	//   ....[12]....
        /*0164*/ 	.word	0x00002160
        /*0168*/ 	.word	0x000000ff
        /*016c*/ 	.word	0x00036430
        /*0170*/ 	.short	0x010a
        /*0172*/ 	.byte	0x24
	.zero		1


	//   ....[13]....
        /*0174*/ 	.word	0x00003520
        /*0178*/ 	.word	0x000000ff
        /*017c*/ 	.word	0x00000000
        /*0180*/ 	.short	0x0101
        /*0182*/ 	.byte	0x04
	.zero		1


	//   ....[14]....
        /*0184*/ 	.word	0x000038a0
        /*0188*/ 	.word	0x00000004
        /*018c*/ 	.word	0x00000000
        /*0190*/ 	.short	0x0101
        /*0192*/ 	.byte	0x3f
	.zero		1


	//   ....[15]....
        /*0194*/ 	.word	0x000080b0
        /*0198*/ 	.word	0x0000000c
        /*019c*/ 	.word	0x00036420
        /*01a0*/ 	.short	0x010a
        /*01a2*/ 	.byte	0x3f
	.zero		1


	//   ....[16]....
        /*01a4*/ 	.word	0x000087b0
        /*01a8*/ 	.word	0x0000000c
        /*01ac*/ 	.word	0x00036438
        /*01b0*/ 	.short	0x010a
        /*01b2*/ 	.byte	0x3f
	.zero		1


	//   ....[17]....
        /*01b4*/ 	.word	0x00008b20
        /*01b8*/ 	.word	0x0000000c
        /*01bc*/ 	.word	0x00036428
        /*01c0*/ 	.short	0x010a
        /*01c2*/ 	.byte	0x3f
	.zero		1


	//   ....[18]....
        /*01c4*/ 	.word	0x00008dd0
        /*01c8*/ 	.word	0x0000000c
        /*01cc*/ 	.word	0x00036438
        /*01d0*/ 	.short	0x010a
        /*01d2*/ 	.byte	0x3f
	.zero		1


	//   ....[19]....
        /*01d4*/ 	.word	0x00009090
        /*01d8*/ 	.word	0x0000000c
        /*01dc*/ 	.word	0x00036420
        /*01e0*/ 	.short	0x010a
        /*01e2*/ 	.byte	0x3f
	.zero		1


	//   ....[20]....
        /*01e4*/ 	.word	0x00009390
        /*01e8*/ 	.word	0x0000000c
        /*01ec*/ 	.word	0x00036438
        /*01f0*/ 	.short	0x010a
        /*01f2*/ 	.byte	0x3f
	.zero		1


	//   ....[21]....
        /*01f4*/ 	.word	0x00009690
        /*01f8*/ 	.word	0x0000000c
        /*01fc*/ 	.word	0x00036428
        /*0200*/ 	.short	0x010a
        /*0202*/ 	.byte	0x3f
	.zero		1


	//   ....[22]....
        /*0204*/ 	.word	0x00009950
        /*0208*/ 	.word	0x0000000c
        /*020c*/ 	.word	0x00036438
        /*0210*/ 	.short	0x010a
        /*0212*/ 	.byte	0x3f
	.zero		1


	//   ....[23]....
        /*0214*/ 	.word	0x00009da0
        /*0218*/ 	.word	0x00000007
        /*021c*/ 	.word	0x00000000
        /*0220*/ 	.short	0x010a
        /*0222*/ 	.byte	0x3f
	.zero		1


	//   ....[24]....
        /*0224*/ 	.word	0x00009e20
        /*0228*/ 	.word	0x00000005
        /*022c*/ 	.word	0x00000000
        /*0230*/ 	.short	0x010a
        /*0232*/ 	.byte	0x3f
	.zero		1


	//   ....[25]....
        /*0234*/ 	.word	0x00009e70
        /*0238*/ 	.word	0x00000009
        /*023c*/ 	.word	0x00036438
        /*0240*/ 	.short	0x010a
        /*0242*/ 	.byte	0x3f
	.zero		1


	//   ....[26]....
        /*0244*/ 	.word	0x00009f40
        /*0248*/ 	.word	0x00000098
        /*024c*/ 	.word	0x00036400
        /*0250*/ 	.short	0x010a
        /*0252*/ 	.byte	0x3f
	.zero		1


	//   ....[27]....
        /*0254*/ 	.word	0x00009f90
        /*0258*/ 	.word	0x00000004
        /*025c*/ 	.word	0x00036410
        /*0260*/ 	.short	0x010a
        /*0262*/ 	.byte	0x3f
	.zero		1


	//   ....[28]....
        /*0264*/ 	.word	0x00009fe0
        /*0268*/ 	.word	0x00000098
        /*026c*/ 	.word	0x00036430
        /*0270*/ 	.short	0x010a
        /*0272*/ 	.byte	0x3f
	.zero		1


	//   ....[29]....
        /*0274*/ 	.word	0x0000a030
        /*0278*/ 	.word	0x0000000c
        /*027c*/ 	.word	0x00036420
        /*0280*/ 	.short	0x010a
        /*0282*/ 	.byte	0x3f
	.zero		1


	//   ....[30]....
        /*0284*/ 	.word	0x0000a080
        /*0288*/ 	.word	0x0000000c
        /*028c*/ 	.word	0x00036438
        /*0290*/ 	.short	0x010a
        /*0292*/ 	.byte	0x3f
	.zero		1


	//   ....[31]....
        /*0294*/ 	.word	0x0000a0d0
        /*0298*/ 	.word	0x0000000c
        /*029c*/ 	.word	0x00036428
        /*02a0*/ 	.short	0x010a
        /*02a2*/ 	.byte	0x3f
	.zero		1


	//   ....[32]....
        /*02a4*/ 	.word	0x0000a120
        /*02a8*/ 	.word	0x0000000c
        /*02ac*/ 	.word	0x00036438
        /*02b0*/ 	.short	0x010a
        /*02b2*/ 	.byte	0x3f
	.zero		1


	//   ....[33]....
        /*02b4*/ 	.word	0x0000a180
        /*02b8*/ 	.word	0x0000000c
        /*02bc*/ 	.word	0x00036420
        /*02c0*/ 	.short	0x010a
        /*02c2*/ 	.byte	0x3f
	.zero		1


	//   ....[34]....
        /*02c4*/ 	.word	0x0000a1d0
        /*02c8*/ 	.word	0x0000000c
        /*02cc*/ 	.word	0x00036438
        /*02d0*/ 	.short	0x010a
        /*02d2*/ 	.byte	0x3f
	.zero		1


	//   ....[35]....
        /*02d4*/ 	.word	0x0000a220
        /*02d8*/ 	.word	0x0000000c
        /*02dc*/ 	.word	0x00036428
        /*02e0*/ 	.short	0x010a
        /*02e2*/ 	.byte	0x3f
	.zero		1


	//   ....[36]....
        /*02e4*/ 	.word	0x0000a270
        /*02e8*/ 	.word	0x0000000c
        /*02ec*/ 	.word	0x00036438
        /*02f0*/ 	.short	0x010a
        /*02f2*/ 	.byte	0x3f
	.zero		1


	//   ....[37]....
        /*02f4*/ 	.word	0x0000a340
        /*02f8*/ 	.word	0x00000007
        /*02fc*/ 	.word	0x00000000
        /*0300*/ 	.short	0x010a
        /*0302*/ 	.byte	0x3f
	.zero		1


	//   ....[38]....
        /*0304*/ 	.word	0x0000a390
        /*0308*/ 	.word	0x00000005
        /*030c*/ 	.word	0x00000000
        /*0310*/ 	.short	0x010a
        /*0312*/ 	.byte	0x3f
	.zero		1


	//----- nvinfo : EIATTR_NUM_MBARRIERS
	.align		4
.L_304:
        /*0314*/ 	.byte	0x03, 0x38
        /*0316*/ 	.short	0x0007


	//----- nvinfo : EIATTR_EXIT_INSTR_OFFSETS
	.align		4
        /*0318*/ 	.byte	0x04, 0x1c
        /*031a*/ 	.short	(.L_306 - .L_305)


	//   ....[0]....
.L_305:
        /*031c*/ 	.word	0x00009ec0


	//----- nvinfo : EIATTR_MAX_THREADS
	.align		4
.L_306:
        /*0320*/ 	.byte	0x04, 0x05
        /*0322*/ 	.short	(.L_308 - .L_307)
.L_307:
        /*0324*/ 	.word	0x00000200
        /*0328*/ 	.word	0x00000001
        /*032c*/ 	.word	0x00000001


	//----- nvinfo : EIATTR_CRS_STACK_SIZE
	.align		4
.L_308:
        /*0330*/ 	.byte	0x04, 0x1e
        /*0332*/ 	.short	(.L_310 - .L_309)
.L_309:
        /*0334*/ 	.word	0x00000000


	//----- nvinfo : EIATTR_CBANK_PARAM_SIZE
	.align		4
.L_310:
        /*0338*/ 	.byte	0x03, 0x19
        /*033a*/ 	.short	0x06f0


	//----- nvinfo : EIATTR_PARAM_CBANK
	.align		4
        /*033c*/ 	.byte	0x04, 0x0a
        /*033e*/ 	.short	(.L_312 - .L_311)
	.align		4
.L_311:
        /*0340*/ 	.word	index@(.nv.constant0._ZN7cutlass13device_kernelIN5flash11enable_sm90INS1_16FlashAttnBwdSm90INS1_25CollectiveMainloopBwdSm90ILi2ELi1ELi1EN4cute5tupleIJNS5_1CILi1EEES8_S8_EEENS6_IJNS7_ILi64EEENS7_ILi96EEENS7_ILi192EEEEEENS_6half_tEfNS_4arch4Sm90ELb0ELb0ELb0ELb1ELb0ELb0ELb1ELb0ELi3ELi1ELi1ELi1ELb0EEENS1_21CollectiveEpilogueBwdISD_SE_SG_Li384ELb1ELb1ELi3EEENS1_19SingleTileSchedulerILb1ELb0ELb0ELi96EEEEEEEEEvNT_6ParamsE)
        /*0344*/ 	.short	0x0210
        /*0346*/ 	.short	0x06f0


	//----- nvinfo : EIATTR_SW_WAR
	.align		4
.L_312:
        /*0348*/ 	.byte	0x04, 0x36
        /*034a*/ 	.short	(.L_314 - .L_313)
.L_313:
        /*034c*/ 	.word	0x00000008
.L_314:


//--------------------- .nv.info._ZN7cutlass13device_kernelIN5flash11enable_sm90INS1_16FlashAttnBwdSm90INS1_25CollectiveMainloopBwdSm90ILi2ELi1ELi1EN4cute5tupleIJNS5_1CILi1EEES8_S8_EEENS6_IJNS7_ILi64EEENS7_ILi96EEENS7_ILi192EEEEEENS_6half_tEfNS_4arch4Sm90ELb0ELb0ELb0ELb1ELb1ELb0ELb1ELb0ELi3ELi1ELi1ELi1ELb0EEENS1_21CollectiveEpilogueBwdISD_SE_SG_Li384ELb1ELb1ELi3EEENS1_19SingleTileSchedulerILb1ELb0ELb0ELi96EEEEEEEEEvNT_6ParamsE --------------------------
	.section	.nv.info._ZN7cutlass13device_kernelIN5flash11enable_sm90INS1_16FlashAttnBwdSm90INS1_25CollectiveMainloopBwdSm90ILi2ELi1ELi1EN4cute5tupleIJNS5_1CILi1EEES8_S8_EEENS6_IJNS7_ILi64EEENS7_ILi96EEENS7_ILi192EEEEEENS_6half_tEfNS_4arch4Sm90ELb0ELb0ELb0ELb1ELb1ELb0ELb1ELb0ELi3ELi1ELi1ELi1ELb0EEENS1_21CollectiveEpilogueBwdISD_SE_SG_Li384ELb1ELb1ELi3EEENS1_19SingleTileSchedulerILb1ELb0ELb0ELi96EEEEEEEEEvNT_6ParamsE,"",@"SHT_CUDA_INFO"
	.sectionflags	@""
	.align	4


	//----- nvinfo : EIATTR_CUDA_API_VERSION
	.align		4
        /*0000*/ 	.byte	0x04, 0x37
        /*0002*/ 	.short	(.L_316 - .L_315)
.L_315:
        /*0004*/ 	.word	0x00000082


	//----- nvinfo : EIATTR_KPARAM_INFO
	.align		4
.L_316:
        /*0008*/ 	.byte	0x04, 0x17
        /*000a*/ 	.short	(.L_318 - .L_317)
.L_317:
        /*000c*/ 	.word	0x00000000
        /*0010*/ 	.short	0x0000
        /*0012*/ 	.short	0x0070
        /*0014*/ 	.byte	0x00, 0xf0, 0x01, 0x1a


	//----- nvinfo : EIATTR_SPARSE_MMA_MASK
	.align		4
.L_318:
        /*0018*/ 	.byte	0x03, 0x50
        /*001a*/ 	.short	0x0000


	//----- nvinfo : EIATTR_MAXREG_COUNT
	.align		4
        /*001c*/ 	.byte	0x03, 0x1b
        /*001e*/ 	.short	0x0080


	//----- nvinfo : EIATTR_NUM_BARRIERS
	.align		4
        /*0020*/ 	.byte	0x02, 0x4c
        /*0022*/ 	.byte	0x10
	.zero		1


	//----- nvinfo : EIATTR_EXTERNS
	.align		4
        /*0024*/ 	.byte	0x04, 0x0f
        /*0026*/ 	.short	(.L_320 - .L_319)


	//   ....[0]....
	.align		4
.L_319:
        /*0028*/ 	.word	index@(__assertfail)


	//----- nvinfo : EIATTR_MERCURY_ISA_VERSION
	.align		4
.L_320:
        /*002c*/ 	.byte	0x03, 0x5f
        /*002e*/ 	.short	0x0101


	//----- nvinfo : EIATTR_INT_WARP_WIDE_INSTR_OFFSETS
	.align		4
        /*0030*/ 	.byte	0x04, 0x31
        /*0032*/ 	.short	(.L_322 - .L_321)


	//   ....[0]....
.L_321:
        /*0034*/ 	.word	0x00000170


	//   ....[1]....
        /*0038*/ 	.word	0x00000230


	//   ....[2]....
        /*003c*/ 	.word	0x000072b0


	//   ....[3]....
        /*0040*/ 	.word	0x000078a0


	//   ....[4]....
        /*0044*/ 	.word	0x00008000


	//   ....[5]....
        /*0048*/ 	.word	0x000083a0


	//----- nvinfo : EIATTR_COOP_GROUP_MASK_REGIDS
	.align		4
.L_322:
        /*004c*/ 	.byte	0x04, 0x29
        /*004e*/ 	.short	(.L_324 - .L_323)


	//   ....[0]....
.L_323:
        /*0050*/ 	.word	0xffffffff


	//   ....[1]....
        /*0054*/ 	.word	0xffffffff


	//   ....[2]....
        /*0058*/ 	.word	0xffffffff


	//   ....[3]....
        /*005c*/ 	.word	0xffffffff


	//   ....[4]....
        /*0060*/ 	.word	0xffffffff


	//   ....[5]....
        /*0064*/ 	.word	0xffffffff


	//   ....[6]....
        /*0068*/ 	.word	0xffffffff


	//   ....[7]....
        /*006c*/ 	.word	0xffffffff


	//   ....[8]....
        /*0070*/ 	.word	0xffffffff


	//   ....[9]....
        /*0074*/ 	.word	0xffffffff


	//   ....[10]....
        /*0078*/ 	.word	0xffffffff


	//   ....[11]....
        /*007c*/ 	.word	0xffffffff


	//   ....[12]....
        /*0080*/ 	.word	0xffffffff


	//   ....[13]....
        /*0084*/ 	.word	0x0500000f


	//   ....[14]....
        /*0088*/ 	.word	0x0500000f


	//   ....[15]....
        /*008c*/ 	.word	0x0500000f


	//   ....[16]....
        /*0090*/ 	.word	0x0500000f


	//----- nvinfo : EIATTR_COOP_GROUP_INSTR_OFFSETS
	.align		4
.L_324:
        /*0094*/ 	.byte	0x04, 0x28
        /*0096*/ 	.short	(.L_326 - .L_325)


	//   ....[0]....
.L_325:
        /*0098*/ 	.word	0x00000050


	//   ....[1]....
        /*009c*/ 	.word	0x00000180


	//   ....[2]....
        /*00a0*/ 	.word	0x00000210


	//   ....[3]....
        /*00a4*/ 	.word	0x00000390


	//   ....[4]....
        /*00a8*/ 	.word	0x000005d0


	//   ....[5]....
        /*00ac*/ 	.word	0x00001220


	//   ....[6]....
        /*00b0*/ 	.word	0x000064f0


	//   ....[7]....
        /*00b4*/ 	.word	0x00006df0


	//   ....[8]....
        /*00b8*/ 	.word	0x000071e0


	//   ....[9]....
        /*00bc*/ 	.word	0x00007420


	//   ....[10]....
        /*00c0*/ 	.word	0x000077d0


	//   ....[11]....
        /*00c4*/ 	.word	0x00007a80


	//   ....[12]....
        /*00c8*/ 	.word	0x00007f40


	//   ....[13]....
        /*00cc*/ 	.word	0x0000a6e0


	//   ....[14]....
        /*00d0*/ 	.word	0x0000a830


	//   ....[15]....
        /*00d4*/ 	.word	0x0000a8a0


	//   ....[16]....
        /*00d8*/ 	.word	0x0000a910


	//----- nvinfo : EIATTR_REG_RECONFIG
	.align		4
.L_326:
        /*00dc*/ 	.byte	0x01, 0x54
	.zero		2


	//----- nvinfo : EIATTR_SYSCALL_OFFSETS
	.align		4
        /*00e0*/ 	.byte	0x04, 0x46
        /*00e2*/ 	.short	(.L_328 - .L_327)


	//   ....[0]....
.L_327:
        /*00e4*/ 	.word	0x00000e80


	//   ....[1]....
        /*00e8*/ 	.word	0x00000f70


	//   ....[2]....
        /*00ec*/ 	.word	0x000010b0


	//   ....[3]....
        /*00f0*/ 	.word	0x000011a0


	//----- nvinfo : EIATTR_MBARRIER_INSTR_OFFSETS
	.align		4
.L_328:
        /*00f4*/ 	.byte	0x04, 0x39
        /*00f6*/ 	.short	(.L_330 - .L_329)


	//   ....[0]....
.L_329:
        /*00f8*/ 	.word	0x00000250
        /*00fc*/ 	.word	0x000000ff
        /*0100*/ 	.word	0x00036400
        /*0104*/ 	.short	0x0100
        /*0106*/ 	.byte	0x06
	.zero		1


	//   ....[1]....
        /*0108*/ 	.word	0x00000340
        /*010c*/ 	.word	0x000000ff
        /*0110*/ 	.word	0x00036410
        /*0114*/ 	.short	0x0100
        /*0116*/ 	.byte	0x08
	.zero		1


	//   ....[2]....
        /*0118*/ 	.word	0x00000350
        /*011c*/ 	.word	0x000000ff
        /*0120*/ 	.word	0x00036420
        /*0124*/ 	.short	0x0100
        /*0126*/ 	.byte	0x08
	.zero		1


	//   ....[3]....
        /*0128*/ 	.word	0x00000360
        /*012c*/ 	.word	0x000000ff
        /*0130*/ 	.word	0x00036418
        /*0134*/ 	.short	0x0100
        /*0136*/ 	.byte	0x08
	.zero		1


	//   ....[4]....
        /*0138*/ 	.word	0x00000370
        /*013c*/ 	.word	0x000000ff
        /*0140*/ 	.word	0x00036428
        /*0144*/ 	.short	0x0100
        /*0146*/ 	.byte	0x08
	.zero		1


	//   ....[5]....
        /*0148*/ 	.word	0x000004a0
        /*014c*/ 	.word	0x000000ff
        /*0150*/ 	.word	0x00036430
        /*0154*/ 	.short	0x0100
        /*0156*/ 	.byte	0x08
	.zero		1


	//   ....[6]....
        /*0158*/ 	.word	0x000004b0
        /*015c*/ 	.word	0x000000ff
        /*0160*/ 	.word	0x00036438
        /*0164*/ 	.short	0x0100
        /*0166*/ 	.byte	0x08
	.zero		1


	//   ....[7]....
        /*0168*/ 	.word	0x00001260
        /*016c*/ 	.word	0x000000ff
        /*0170*/ 	.word	0x00036400
        /*0174*/ 	.short	0x010a
        /*0176*/ 	.byte	0x24
	.zero		1


	//   ....[8]....
        /*0178*/ 	.word	0x000013b0
        /*017c*/ 	.word	0x000000ff
        /*0180*/ 	.word	0x00036400
        /*0184*/ 	.short	0x010a
        /*0186*/ 	.byte	0x24
	.zero		1


	//   ....[9]....
        /*0188*/ 	.word	0x00001a40
        /*018c*/ 	.word	0x00000004
        /*0190*/ 	.word	0x00036410
        /*0194*/ 	.short	0x010a
        /*0196*/ 	.byte	0x3f
	.zero		1


	//   ....[10]....
        /*0198*/ 	.word	0x00001a80
        /*019c*/ 	.word	0x00000004
        /*01a0*/ 	.word	0x00036410
        /*01a4*/ 	.short	0x010a
        /*01a6*/ 	.byte	0x3f
	.zero		1


	//   ....[11]....
        /*01a8*/ 	.word	0x00002120
        /*01ac*/ 	.word	0x000000ff
        /*01b0*/ 	.word	0x00036430
        /*01b4*/ 	.short	0x010a
        /*01b6*/ 	.byte	0x24
	.zero		1


	//   ....[12]....
        /*01b8*/ 	.word	0x00002160
        /*01bc*/ 	.word	0x000000ff
        /*01c0*/ 	.word	0x00036430
        /*01c4*/ 	.short	0x010a
        /*01c6*/ 	.byte	0x24
	.zero		1


	//   ....[13]....
        /*01c8*/ 	.word	0x00003520
        /*01cc*/ 	.word	0x000000ff
        /*01d0*/ 	.word	0x00000000
        /*01d4*/ 	.short	0x0101
        /*01d6*/ 	.byte	0x04
	.zero		1


	//   ....[14]....
        /*01d8*/ 	.word	0x000038a0
        /*01dc*/ 	.word	0x00000004
        /*01e0*/ 	.word	0x00000000
        /*01e4*/ 	.short	0x0101
        /*01e6*/ 	.byte	0x3f
	.zero		1


	//   ....[15]....
        /*01e8*/ 	.word	0x00008880
        /*01ec*/ 	.word	0x0000000c
        /*01f0*/ 	.word	0x00036420
        /*01f4*/ 	.short	0x010a
        /*01f6*/ 	.byte	0x3f
	.zero		1


	//   ....[16]....
        /*01f8*/ 	.word	0x00008f80
        /*01fc*/ 	.word	0x0000000c
        /*0200*/ 	.word	0x00036438
        /*0204*/ 	.short	0x010a
        /*0206*/ 	.byte	0x3f
	.zero		1


	//   ....[17]....
        /*0208*/ 	.word	0x000092f0
        /*020c*/ 	.word	0x0000000c
        /*0210*/ 	.word	0x00036428
        /*0214*/ 	.short	0x010a
        /*0216*/ 	.byte	0x3f
	.zero		1


	//   ....[18]....
        /*0218*/ 	.word	0x000095a0
        /*021c*/ 	.word	0x0000000c
        /*0220*/ 	.word	0x00036438
        /*0224*/ 	.short	0x010a
        /*0226*/ 	.byte	0x3f
	.zero		1


	//   ....[19]....
        /*0228*/ 	.word	0x00009860
        /*022c*/ 	.word	0x0000000c
        /*0230*/ 	.word	0x00036420
        /*0234*/ 	.short	0x010a
        /*0236*/ 	.byte	0x3f
	.zero		1


	//   ....[20]....
        /*0238*/ 	.word	0x00009b60
        /*023c*/ 	.word	0x0000000c
        /*0240*/ 	.word	0x00036438
        /*0244*/ 	.short	0x010a
        /*0246*/ 	.byte	0x3f
	.zero		1


	//   ....[21]....
        /*0248*/ 	.word	0x00009e60
        /*024c*/ 	.word	0x0000000c
        /*0250*/ 	.word	0x00036428
        /*0254*/ 	.short	0x010a
        /*0256*/ 	.byte	0x3f
	.zero		1


	//   ....[22]....
        /*0258*/ 	.word	0x0000a120
        /*025c*/ 	.word	0x0000000c
        /*0260*/ 	.word	0x00036438
        /*0264*/ 	.short	0x010a
        /*0266*/ 	.byte	0x3f
	.zero		1


	//   ....[23]....
        /*0268*/ 	.word	0x0000a570
        /*026c*/ 	.word	0x00000007
        /*0270*/ 	.word	0x00000000
        /*0274*/ 	.short	0x010a
        /*0276*/ 	.byte	0x3f
	.zero		1


	//   ....[24]....
        /*0278*/ 	.word	0x0000a5f0
        /*027c*/ 	.word	0x00000005
        /*0280*/ 	.word	0x00000000
        /*0284*/ 	.short	0x010a
        /*0286*/ 	.byte	0x3f
	.zero		1


	//   ....[25]....
        /*0288*/ 	.word	0x0000a640
        /*028c*/ 	.word	0x00000009
        /*0290*/ 	.word	0x00036438
        /*0294*/ 	.short	0x010a
        /*0296*/ 	.byte	0x3f
	.zero		1


	//   ....[26]....
        /*0298*/ 	.word	0x0000a710
        /*029c*/ 	.word	0x00000098
        /*02a0*/ 	.word	0x00036400
        /*02a4*/ 	.short	0x010a
        /*02a6*/ 	.byte	0x3f
	.zero		1


	//   ....[27]....
        /*02a8*/ 	.word	0x0000a760
        /*02ac*/ 	.word	0x00000004
        /*02b0*/ 	.word	0x00036410
        /*02b4*/ 	.short	0x010a
        /*02b6*/ 	.byte	0x3f
	.zero		1


	//   ....[28]....
        /*02b8*/ 	.word	0x0000a7b0
        /*02bc*/ 	.word	0x00000098
        /*02c0*/ 	.word	0x00036430
        /*02c4*/ 	.short	0x010a
        /*02c6*/ 	.byte	0x3f
	.zero		1


	//   ....[29]....
        /*02c8*/ 	.word	0x0000a950
        /*02cc*/ 	.word	0x0000000c
        /*02d0*/ 	.word	0x00036420
        /*02d4*/ 	.short	0x010a
        /*02d6*/ 	.byte	0x3f
	.zero		1


	//   ....[30]....
        /*02d8*/ 	.word	0x0000a9a0
        /*02dc*/ 	.word	0x0000000c
        /*02e0*/ 	.word	0x00036438
        /*02e4*/ 	.short	0x010a
        /*02e6*/ 	.byte	0x3f
	.zero		1


	//   ....[31]....
        /*02e8*/ 	.word	0x0000a9f0
        /*02ec*/ 	.word	0x0000000c
        /*02f0*/ 	.word	0x00036428
        /*02f4*/ 	.short	0x010a
        /*02f6*/ 	.byte	0x3f
	.zero		1


	//   ....[32]....
        /*02f8*/ 	.word	0x0000aa40
        /*02fc*/ 	.word	0x0000000c
        /*0300*/ 	.word	0x00036438
        /*0304*/ 	.short	0x010a
        /*0306*/ 	.byte	0x3f
	.zero		1


	//   ....[33]....
        /*0308*/ 	.word	0x0000aaa0
        /*030c*/ 	.word	0x0000000c
        /*0310*/ 	.word	0x00036420
        /*0314*/ 	.short	0x010a
        /*0316*/ 	.byte	0x3f
	.zero		1


	//   ....[34]....
        /*0318*/ 	.word	0x0000aaf0
        /*031c*/ 	.word	0x0000000c
        /*0320*/ 	.word	0x00036438
        /*0324*/ 	.short	0x010a
        /*0326*/ 	.byte	0x3f
	.zero		1


	//   ....[35]....
        /*0328*/ 	.word	0x0000ab40
        /*032c*/ 	.word	0x0000000c
        /*0330*/ 	.word	0x00036428
        /*0334*/ 	.short	0x010a
        /*0336*/ 	.byte	0x3f
	.zero		1


	//   ....[36]....
        /*0338*/ 	.word	0x0000ab90
        /*033c*/ 	.word	0x0000000c
        /*0340*/ 	.word	0x00036438
        /*0344*/ 	.short	0x010a
        /*0346*/ 	.byte	0x3f
	.zero		1


	//   ....[37]....
        /*0348*/ 	.word	0x0000ac60
        /*034c*/ 	.word	0x00000007
        /*0350*/ 	.word	0x00000000
        /*0354*/ 	.short	0x010a
        /*0356*/ 	.byte	0x3f
	.zero		1


	//   ....[38]....
        /*0358*/ 	.word	0x0000acb0
        /*035c*/ 	.word	0x00000005
        /*0360*/ 	.word	0x00000000
        /*0364*/ 	.short	0x010a
        /*0366*/ 	.byte	0x3f
	.zero		1


	//----- nvinfo : EIATTR_NUM_MBARRIERS
	.align		4
.L_330:
        /*0368*/ 	.byte	0x03, 0x38
        /*036a*/ 	.short	0x0007


	//----- nvinfo : EIATTR_EXIT_INSTR_OFFSETS
	.align		4
        /*036c*/ 	.byte	0x04, 0x1c
        /*036e*/ 	.short	(.L_332 - .L_331)


	//   ....[0]....
.L_331:
        /*0370*/ 	.word	0x0000a690


	//----- nvinfo : EIATTR_MAX_THREADS
	.align		4
.L_332:
        /*0374*/ 	.byte	0x04, 0x05
        /*0376*/ 	.short	(.L_334 - .L_333)
.L_333:
        /*0378*/ 	.word	0x00000200
        /*037c*/ 	.word	0x00000001
        /*0380*/ 	.word	0x00000001


	//----- nvinfo : EIATTR_CRS_STACK_SIZE
	.align		4
.L_334:
        /*0384*/ 	.byte	0x04, 0x1e
        /*0386*/ 	.short	(.L_336 - .L_335)
.L_335:
        /*0388*/ 	.word	0x00000000


	//----- nvinfo : EIATTR_CBANK_PARAM_SIZE
	.align		4
.L_336:
        /*038c*/ 	.byte	0x03, 0x19
        /*038e*/ 	.short	0x06f0


	//----- nvinfo : EIATTR_PARAM_CBANK
	.align		4
        /*0390*/ 	.byte	0x04, 0x0a
        /*0392*/ 	.short	(.L_338 - .L_337)
	.align		4
.L_337:
        /*0394*/ 	.word	index@(.nv.constant0._ZN7cutlass13device_kernelIN5flash11enable_sm90INS1_16FlashAttnBwdSm90INS1_25CollectiveMainloopBwdSm90ILi2ELi1ELi1EN4cute5tupleIJNS5_1CILi1EEES8_S8_EEENS6_IJNS7_ILi64EEENS7_ILi96EEENS7_ILi192EEEEEENS_6half_tEfNS_4arch4Sm90ELb0ELb0ELb0ELb1ELb1ELb0ELb1ELb0ELi3ELi1ELi1ELi1ELb0EEENS1_21CollectiveEpilogueBwdISD_SE_SG_Li384ELb1ELb1ELi3EEENS1_19SingleTileSchedulerILb1ELb0ELb0ELi96EEEEEEEEEvNT_6ParamsE)
        /*0398*/ 	.short	0x0210
        /*039a*/ 	.short	0x06f0


	//----- nvinfo : EIATTR_SW_WAR
	.align		4
.L_338:
        /*039c*/ 	.byte	0x04, 0x36
        /*039e*/ 	.short	(.L_340 - .L_339)
.L_339:
        /*03a0*/ 	.word	0x00000008
.L_340:


//--------------------- .nv.info._ZN7cutlass13device_kernelIN5flash11enable_sm90INS1_16FlashAttnBwdSm90INS1_25CollectiveMainloopBwdSm90ILi2ELi1ELi1EN4cute5tupleIJNS5_1CILi1EEES8_S8_EEENS6_IJNS7_ILi64EEENS7_ILi96EEENS7_ILi192EEEEEENS_6half_tEfNS_4arch4Sm90ELb0ELb0ELb0ELb1ELb0ELb0ELb1ELb0ELi3ELi1ELi1ELi1ELb0EEENS1_24CollectiveEpilogueBwdGQAISD_fSG_Li384ELb1ELb0EEENS1_19SingleTileSchedulerILb1ELb0ELb0ELi96EEEEEEEEEvNT_6ParamsE --------------------------
	.section	.nv.info._ZN7cutlass13device_kernelIN5flash11enable_sm90INS1_16FlashAttnBwdSm90INS1_25CollectiveMainloopBwdSm90ILi2ELi1ELi1EN4cute5tupleIJNS5_1CILi1EEES8_S8_EEENS6_IJNS7_ILi64EEENS7_ILi96EEENS7_ILi192EEEEEENS_6half_tEfNS_4arch4Sm90ELb0ELb0ELb0ELb1ELb0ELb0ELb1ELb0ELi3ELi1ELi1ELi1ELb0EEENS1_24CollectiveEpilogueBwdGQAISD_fSG_Li384ELb1ELb0EEENS1_19SingleTileSchedulerILb1ELb0ELb0ELi96EEEEEEEEEvNT_6ParamsE,"",@"SHT_CUDA_INFO"
	.sectionflags	@""
	.align	4


	//----- nvinfo : EIATTR_CUDA_API_VERSION
	.align		4
        /*0000*/ 	.byte	0x04, 0x37
        /*0002*/ 	.short	(.L_342 - .L_341)
.L_341:
        /*0004*/ 	.word	0x00000082


	//----- nvinfo : EIATTR_KPARAM_INFO
	.align		4
.L_342:
        /*0008*/ 	.byte	0x04, 0x17
        /*000a*/ 	.short	(.L_344 - .L_343)
.L_343:
        /*000c*/ 	.word	0x00000000
        /*0010*/ 	.short	0x0000
        /*0012*/ 	.short	0x0070
        /*0014*/ 	.byte	0x00, 0xf0, 0x01, 0x1a


	//----- nvinfo : EIATTR_SPARSE_MMA_MASK
	.align		4
.L_344:
        /*0018*/ 	.byte	0x03, 0x50
        /*001a*/ 	.short	0x0000


	//----- nvinfo : EIATTR_MAXREG_COUNT
	.align		4
        /*001c*/ 	.byte	0x03, 0x1b
        /*001e*/ 	.short	0x0080


	//----- nvinfo : EIATTR_NUM_BARRIERS
	.align		4
        /*0020*/ 	.byte	0x02, 0x4c
        /*0022*/ 	.byte	0x10
	.zero		1


	//----- nvinfo : EIATTR_EXTERNS
	.align		4
        /*0024*/ 	.byte	0x04, 0x0f
        /*0026*/ 	.short	(.L_346 - .L_345)


	//   ....[0]....
	.align		4
.L_345:
        /*0028*/ 	.word	index@(__assertfail)


	//----- nvinfo : EIATTR_MERCURY_ISA_VERSION
	.align		4
.L_346:
        /*002c*/ 	.byte	0x03, 0x5f
        /*002e*/ 	.short	0x0101


	//----- nvinfo : EIATTR_INT_WARP_WIDE_INSTR_OFFSETS
	.align		4
        /*0030*/ 	.byte	0x04, 0x31
        /*0032*/ 	.short	(.L_348 - .L_347)


	//   ....[0]....
.L_347:
        /*0034*/ 	.word	0x00000170


	//   ....[1]....
        /*0038*/ 	.word	0x00000230


	//   ....[2]....
        /*003c*/ 	.word	0x00005c00


	//----- nvinfo : EIATTR_COOP_GROUP_MASK_REGIDS
	.align		4
.L_348:
        /*0040*/ 	.byte	0x04, 0x29
        /*0042*/ 	.short	(.L_350 - .L_349)


	//   ....[0]....
.L_349:
        /*0044*/ 	.word	0xffffffff


	//   ....[1]....
        /*0048*/ 	.word	0xffffffff


	//   ....[2]....
        /*004c*/ 	.word	0xffffffff


	//   ....[3]....
        /*0050*/ 	.word	0xffffffff


	//   ....[4]....
        /*0054*/ 	.word	0xffffffff


	//   ....[5]....
        /*0058*/ 	.word	0xffffffff


	//   ....[6]....
        /*005c*/ 	.word	0xffffffff


	//   ....[7]....
        /*0060*/ 	.word	0x0500000f


	//----- nvinfo : EIATTR_COOP_GROUP_INSTR_OFFSETS
	.align		4
.L_350:
        /*0064*/ 	.byte	0x04, 0x28
        /*0066*/ 	.short	(.L_352 - .L_351)


	//   ....[0]....
.L_351:
        /*0068*/ 	.word	0x00000050


	//   ....[1]....
        /*006c*/ 	.word	0x00000180


	//   ....[2]....
        /*0070*/ 	.word	0x00000210


	//   ....[3]....
        /*0074*/ 	.word	0x00000390


	//   ....[4]....
        /*0078*/ 	.word	0x000005d0


	//   ....[5]....
        /*007c*/ 	.word	0x00001220


	//   ....[6]....
        /*0080*/ 	.word	0x00004520


	//   ....[7]....
        /*0084*/ 	.word	0x00007f40


	//----- nvinfo : EIATTR_REG_RECONFIG
	.align		4
.L_352:
        /*0088*/ 	.byte	0x01, 0x54
	.zero		2


	//----- nvinfo : EIATTR_SYSCALL_OFFSETS
	.align		4
        /*008c*/ 	.byte	0x04, 0x46
        /*008e*/ 	.short	(.L_354 - .L_353)


	//   ....[0]....
.L_353:
        /*0090*/ 	.word	0x00000e80


	//   ....[1]....
        /*0094*/ 	.word	0x00000f70


	//   ....[2]....
        /*0098*/ 	.word	0x000010b0


	//   ....[3]....
        /*009c*/ 	.word	0x000011a0


	//----- nvinfo : EIATTR_MBARRIER_INSTR_OFFSETS
	.align		4
.L_354:
        /*00a0*/ 	.byte	0x04, 0x39
        /*00a2*/ 	.short	(.L_356 - .L_355)


	//   ....[0]....
.L_355:
        /*00a4*/ 	.word	0x00000250
        /*00a8*/ 	.word	0x000000ff
        /*00ac*/ 	.word	0x00036400
        /*00b0*/ 	.short	0x0100
        /*00b2*/ 	.byte	0x06
	.zero		1


	//   ....[1]....
        /*00b4*/ 	.word	0x00000340
        /*00b8*/ 	.word	0x000000ff
        /*00bc*/ 	.word	0x00036410
        /*00c0*/ 	.short	0x0100
        /*00c2*/ 	.byte	0x08
	.zero		1


	//   ....[2]....
        /*00c4*/ 	.word	0x00000350
        /*00c8*/ 	.word	0x000000ff
        /*00cc*/ 	.word	0x00036420
        /*00d0*/ 	.short	0x0100
        /*00d2*/ 	.byte	0x08
	.zero		1


	//   ....[3]....
        /*00d4*/ 	.word	0x00000360
        /*00d8*/ 	.word	0x000000ff
        /*00dc*/ 	.word	0x00036418
        /*00e0*/ 	.short	0x0100
        /*00e2*/ 	.byte	0x08
	.zero		1


	//   ....[4]....
        /*00e4*/ 	.word	0x00000370
        /*00e8*/ 	.word	0x000000ff
        /*00ec*/ 	.word	0x00036428
        /*00f0*/ 	.short	0x0100
        /*00f2*/ 	.byte	0x08
	.zero		1


	//   ....[5]....
        /*00f4*/ 	.word	0x000004a0
        /*00f8*/ 	.word	0x000000ff
        /*00fc*/ 	.word	0x00036430
        /*0100*/ 	.short	0x0100
        /*0102*/ 	.byte	0x08
	.zero		1


	//   ....[6]....
        /*0104*/ 	.word	0x000004b0
        /*0108*/ 	.word	0x000000ff
        /*010c*/ 	.word	0x00036438
        /*0110*/ 	.short	0x0100
        /*0112*/ 	.byte	0x08
	.zero		1


	//   ....[7]....
        /*0114*/ 	.word	0x00001260
        /*0118*/ 	.word	0x000000ff
        /*011c*/ 	.word	0x00036400
        /*0120*/ 	.short	0x010a
        /*0122*/ 	.byte	0x24
	.zero		1


	//   ....[8]....
        /*0124*/ 	.word	0x000013b0
        /*0128*/ 	.word	0x000000ff
        /*012c*/ 	.word	0x00036400
        /*0130*/ 	.short	0x010a
        /*0132*/ 	.byte	0x24
	.zero		1


	//   ....[9]....
        /*0134*/ 	.word	0x00001a40
        /*0138*/ 	.word	0x00000004
        /*013c*/ 	.word	0x00036410
        /*0140*/ 	.short	0x010a
        /*0142*/ 	.byte	0x3f
	.zero		1


	//   ....[10]....
        /*0144*/ 	.word	0x00001a80
        /*0148*/ 	.word	0x00000004
        /*014c*/ 	.word	0x00036410
        /*0150*/ 	.short	0x010a
        /*0152*/ 	.byte	0x3f
	.zero		1


	//   ....[11]....
        /*0154*/ 	.word	0x00002120
        /*0158*/ 	.word	0x000000ff
        /*015c*/ 	.word	0x00036430
        /*0160*/ 	.short	0x010a
        /*0162*/ 	.byte	0x24
	.zero		1


	//   ....[12]....
        /*0164*/ 	.word	0x00002160
        /*0168*/ 	.word	0x000000ff
        /*016c*/ 	.word	0x00036430
        /*0170*/ 	.short	0x010a
        /*0172*/ 	.byte	0x24
	.zero		1


	//   ....[13]....
        /*0174*/ 	.word	0x00003520
        /*0178*/ 	.word	0x000000ff
        /*017c*/ 	.word	0x00000000
        /*0180*/ 	.short	0x0101
        /*0182*/ 	.byte	0x04
	.zero		1


	//   ....[14]....
        /*0184*/ 	.word	0x000038a0
        /*0188*/ 	.word	0x00000004
        /*018c*/ 	.word	0x00000000
        /*0190*/ 	.short	0x0101
        /*0192*/ 	.byte	0x3f
	.zero		1


	//   ....[15]....
        /*0194*/ 	.word	0x000060e0
        /*0198*/ 	.word	0x0000000c
        /*019c*/ 	.word	0x00036420
        /*01a0*/ 	.short	0x010a
        /*01a2*/ 	.byte	0x3f
	.zero		1


	//   ....[16]....
        /*01a4*/ 	.word	0x000067e0
        /*01a8*/ 	.word	0x0000000c
        /*01ac*/ 	.word	0x00036438
        /*01b0*/ 	.short	0x010a
        /*01b2*/ 	.byte	0x3f
	.zero		1


	//   ....[17]....
        /*01b4*/ 	.word	0x00006b50
        /*01b8*/ 	.word	0x0000000c
        /*01bc*/ 	.word	0x00036428
        /*01c0*/ 	.short	0x010a
        /*01c2*/ 	.byte	0x3f
	.zero		1


	//   ....[18]....
        /*01c4*/ 	.word	0x00006e00
        /*01c8*/ 	.word	0x0000000c
        /*01cc*/ 	.word	0x00036438
        /*01d0*/ 	.short	0x010a
        /*01d2*/ 	.byte	0x3f
	.zero		1


	//   ....[19]....
        /*01d4*/ 	.word	0x000070c0
        /*01d8*/ 	.word	0x0000000c
        /*01dc*/ 	.word	0x00036420
        /*01e0*/ 	.short	0x010a
        /*01e2*/ 	.byte	0x3f
	.zero		1


	//   ....[20]....
        /*01e4*/ 	.word	0x000073c0
        /*01e8*/ 	.word	0x0000000c
        /*01ec*/ 	.word	0x00036438
        /*01f0*/ 	.short	0x010a
        /*01f2*/ 	.byte	0x3f
	.zero		1


	//   ....[21]....
        /*01f4*/ 	.word	0x000076c0
        /*01f8*/ 	.word	0x0000000c
        /*01fc*/ 	.word	0x00036428
        /*0200*/ 	.short	0x010a
        /*0202*/ 	.byte	0x3f
	.zero		1


	//   ....[22]....
        /*0204*/ 	.word	0x00007980
        /*0208*/ 	.word	0x0000000c
        /*020c*/ 	.word	0x00036438
        /*0210*/ 	.short	0x010a
        /*0212*/ 	.byte	0x3f
	.zero		1


	//   ....[23]....
        /*0214*/ 	.word	0x00007dd0
        /*0218*/ 	.word	0x00000007
        /*021c*/ 	.word	0x00000000
        /*0220*/ 	.short	0x010a
        /*0222*/ 	.byte	0x3f
	.zero		1


	//   ....[24]....
        /*0224*/ 	.word	0x00007e50
        /*0228*/ 	.word	0x00000005
        /*022c*/ 	.word	0x00000000
        /*0230*/ 	.short	0x010a
        /*0232*/ 	.byte	0x3f
	.zero		1


	//   ....[25]....
        /*0234*/ 	.word	0x00007ea0
        /*0238*/ 	.word	0x00000009
        /*023c*/ 	.word	0x00036438
        /*0240*/ 	.short	0x010a
        /*0242*/ 	.byte	0x3f
	.zero		1


	//   ....[26]....
        /*0244*/ 	.word	0x00007f70
        /*0248*/ 	.word	0x00000098
        /*024c*/ 	.word	0x00036400
        /*0250*/ 	.short	0x010a
        /*0252*/ 	.byte	0x3f
	.zero		1


	//   ....[27]....
        /*0254*/ 	.word	0x00007fc0
        /*0258*/ 	.word	0x00000004
        /*025c*/ 	.word	0x00036410
        /*0260*/ 	.short	0x010a
        /*0262*/ 	.byte	0x3f
	.zero		1


	//   ....[28]....
        /*0264*/ 	.word	0x00008010
        /*0268*/ 	.word	0x00000098
        /*026c*/ 	.word	0x00036430
        /*0270*/ 	.short	0x010a
        /*0272*/ 	.byte	0x3f
	.zero		1


	//   ....[29]....
        /*0274*/ 	.word	0x00008060
        /*0278*/ 	.word	0x0000000c
        /*027c*/ 	.word	0x00036420
        /*0280*/ 	.short	0x010a
        /*0282*/ 	.byte	0x3f
	.zero		1


	//   ....[30]....
        /*0284*/ 	.word	0x000080b0
        /*0288*/ 	.word	0x0000000c
        /*028c*/ 	.word	0x00036438
        /*0290*/ 	.short	0x010a
        /*0292*/ 	.byte	0x3f
	.zero		1


	//   ....[31]....
        /*0294*/ 	.word	0x00008100
        /*0298*/ 	.word	0x0000000c
        /*029c*/ 	.word	0x00036428
        /*02a0*/ 	.short	0x010a
        /*02a2*/ 	.byte	0x3f
	.zero		1


	//   ....[32]....
        /*02a4*/ 	.word	0x00008150
        /*02a8*/ 	.word	0x0000000c
        /*02ac*/ 	.word	0x00036438
        /*02b0*/ 	.short	0x010a
        /*02b2*/ 	.byte	0x3f
	.zero		1


	//   ....[33]....
        /*02b4*/ 	.word	0x000081b0
        /*02b8*/ 	.word	0x0000000c
        /*02bc*/ 	.word	0x00036420
        /*02c0*/ 	.short	0x010a
        /*02c2*/ 	.byte	0x3f
	.zero		1


	//   ....[34]....
        /*02c4*/ 	.word	0x00008200
        /*02c8*/ 	.word	0x0000000c
        /*02cc*/ 	.word	0x00036438
        /*02d0*/ 	.short	0x010a
        /*02d2*/ 	.byte	0x3f
	.zero		1


	//   ....[35]....
        /*02d4*/ 	.word	0x00008250
        /*02d8*/ 	.word	0x0000000c
        /*02dc*/ 	.word	0x00036428
        /*02e0*/ 	.short	0x010a
        /*02e2*/ 	.byte	0x3f
	.zero		1


	//   ....[36]....
        /*02e4*/ 	.word	0x000082a0
        /*02e8*/ 	.word	0x0000000c
        /*02ec*/ 	.word	0x00036438
        /*02f0*/ 	.short	0x010a
        /*02f2*/ 	.byte	0x3f
	.zero		1


	//   ....[37]....
        /*02f4*/ 	.word	0x00008380
        /*02f8*/ 	.word	0x00000007
        /*02fc*/ 	.word	0x00000000
        /*0300*/ 	.short	0x010a
        /*0302*/ 	.byte	0x3f
	.zero		1


	//   ....[38]....
        /*0304*/ 	.word	0x000083d0
        /*0308*/ 	.word	0x00000005
        /*030c*/ 	.word	0x00000000
        /*0310*/ 	.short	0x010a
        /*0312*/ 	.byte	0x3f
	.zero		1


	//----- nvinfo : EIATTR_NUM_MBARRIERS
	.align		4
.L_356:
        /*0314*/ 	.byte	0x03, 0x38
        /*0316*/ 	.short	0x0007


	//----- nvinfo : EIATTR_EXIT_INSTR_OFFSETS
	.align		4
        /*0318*/ 	.byte	0x04, 0x1c
        /*031a*/ 	.short	(.L_358 - .L_357)


	//   ....[0]....
.L_357:
        /*031c*/ 	.word	0x00007ef0


	//----- nvinfo : EIATTR_MAX_THREADS
	.align		4
.L_358:
        /*0320*/ 	.byte	0x04, 0x05
        /*0322*/ 	.short	(.L_360 - .L_359)
.L_359:
        /*0324*/ 	.word	0x00000200
        /*0328*/ 	.word	0x00000001
        /*032c*/ 	.word	0x00000001


	//----- nvinfo : EIATTR_CRS_STACK_SIZE
	.align		4
.L_360:
        /*0330*/ 	.byte	0x04, 0x1e
        /*0332*/ 	.short	(.L_362 - .L_361)
.L_361:
        /*0334*/ 	.word	0x00000000


	//----- nvinfo : EIATTR_CBANK_PARAM_SIZE
	.align		4
.L_362:
        /*0338*/ 	.byte	0x03, 0x19
        /*033a*/ 	.short	0x06f0


	//----- nvinfo : EIATTR_PARAM_CBANK
	.align		4
        /*033c*/ 	.byte	0x04, 0x0a
        /*033e*/ 	.short	(.L_364 - .L_363)
	.align		4
.L_363:
        /*0340*/ 	.word	index@(.nv.constant0._ZN7cutlass13device_kernelIN5flash11enable_sm90INS1_16FlashAttnBwdSm90INS1_25CollectiveMainloopBwdSm90ILi2ELi1ELi1EN4cute5tupleIJNS5_1CILi1EEES8_S8_EEENS6_IJNS7_ILi64EEENS7_ILi96EEENS7_ILi192EEEEEENS_6half_tEfNS_4arch4Sm90ELb0ELb0ELb0ELb1ELb0ELb0ELb1ELb0ELi3ELi1ELi1ELi1ELb0EEENS1_24CollectiveEpilogueBwdGQAISD_fSG_Li384ELb1ELb0EEENS1_19SingleTileSchedulerILb1ELb0ELb0ELi96EEEEEEEEEvNT_6ParamsE)
        /*0344*/ 	.short	0x0210
        /*0346*/ 	.short	0x06f0


	//----- nvinfo : EIATTR_SW_WAR
	.align		4
.L_364:
        /*0348*/ 	.byte	0x04, 0x36
        /*034a*/ 	.short	(.L_366 - .L_365)
.L_365:
        /*034c*/ 	.word	0x00000008
.L_366:


//--------------------- .nv.info._ZN7cutlass13device_kernelIN5flash11enable_sm90INS1_16FlashAttnBwdSm90INS1_25CollectiveMainloopBwdSm90ILi2ELi1ELi1EN4cute5tupleIJNS5_1CILi1EEES8_S8_EEENS6_IJNS7_ILi64EEENS7_ILi96EEENS7_ILi192EEEEEENS_6half_tEfNS_4arch4Sm90ELb0ELb0ELb0ELb1ELb1ELb0ELb1ELb0ELi3ELi1ELi1ELi1ELb0EEENS1_24CollectiveEpilogueBwdGQAISD_fSG_Li384ELb1ELb1EEENS1_19SingleTileSchedulerILb1ELb0ELb0ELi96EEEEEEEEEvNT_6ParamsE --------------------------
	.section	.nv.info._ZN7cutlass13device_kernelIN5flash11enable_sm90INS1_16FlashAttnBwdSm90INS1_25CollectiveMainloopBwdSm90ILi2ELi1ELi1EN4cute5tupleIJNS5_1CILi1EEES8_S8_EEENS6_IJNS7_ILi64EEENS7_ILi96EEENS7_ILi192EEEEEENS_6half_tEfNS_4arch4Sm90ELb0ELb0ELb0ELb1ELb1ELb0ELb1ELb0ELi3ELi1ELi1ELi1ELb0EEENS1_24CollectiveEpilogueBwdGQAISD_fSG_Li384ELb1ELb1EEENS1_19SingleTileSchedulerILb1ELb0ELb0ELi96EEEEEEEEEvNT_6ParamsE,"",@"SHT_CUDA_INFO"
	.sectionflags	@""
	.align	4


	//----- nvinfo : EIATTR_CUDA_API_VERSION
	.align		4
        /*0000*/ 	.byte	0x04, 0x37
        /*0002*/ 	.short	(.L_368 - .L_367)
.L_367:
        /*0004*/ 	.word	0x00000082


	//----- nvinfo : EIATTR_KPARAM_INFO
	.align		4
.L_368:
        /*0008*/ 	.byte	0x04, 0x17
        /*000a*/ 	.short	(.L_370 - .L_369)
.L_369:
        /*000c*/ 	.word	0x00000000
        /*0010*/ 	.short	0x0000
        /*0012*/ 	.short	0x0070
        /*0014*/ 	.byte	0x00, 0xf0, 0x01, 0x1a


	//----- nvinfo : EIATTR_SPARSE_MMA_MASK
	.align		4
.L_370:
        /*0018*/ 	.byte	0x03, 0x50
        /*001a*/ 	.short	0x0000


	//----- nvinfo : EIATTR_MAXREG_COUNT
	.align		4
        /*001c*/ 	.byte	0x03, 0x1b
        /*001e*/ 	.short	0x0080


	//----- nvinfo : EIATTR_NUM_BARRIERS
	.align		4
        /*0020*/ 	.byte	0x02, 0x4c
        /*0022*/ 	.byte	0x10
	.zero		1


	//----- nvinfo : EIATTR_EXTERNS
	.align		4
        /*0024*/ 	.byte	0x04, 0x0f
        /*0026*/ 	.short	(.L_372 - .L_371)


	//   ....[0]....
	.align		4
.L_371:
        /*0028*/ 	.word	index@(__assertfail)


	//----- nvinfo : EIATTR_MERCURY_ISA_VERSION
	.align		4
.L_372:
        /*002c*/ 	.byte	0x03, 0x5f
        /*002e*/ 	.short	0x0101


	//----- nvinfo : EIATTR_INT_WARP_WIDE_INSTR_OFFSETS
	.align		4
        /*0030*/ 	.byte	0x04, 0x31
        /*0032*/ 	.short	(.L_374 - .L_373)


	//   ....[0]....
.L_373:
        /*0034*/ 	.word	0x00000170


	//   ....[1]....
        /*0038*/ 	.word	0x00000230


	//   ....[2]....
        /*003c*/ 	.word	0x00005770


	//   ....[3]....
        /*0040*/ 	.word	0x00005d60


	//   ....[4]....
        /*0044*/ 	.word	0x000064c0


	//   ....[5]....
        /*0048*/ 	.word	0x00006860


	//----- nvinfo : EIATTR_COOP_GROUP_MASK_REGIDS
	.align		4
.L_374:
        /*004c*/ 	.byte	0x04, 0x29
        /*004e*/ 	.short	(.L_376 - .L_375)


	//   ....[0]....
.L_375:
        /*0050*/ 	.word	0xffffffff


	//   ....[1]....
        /*0054*/ 	.word	0xffffffff


	//   ....[2]....
        /*0058*/ 	.word	0xffffffff


	//   ....[3]....
        /*005c*/ 	.word	0xffffffff


	//   ....[4]....
        /*0060*/ 	.word	0xffffffff


	//   ....[5]....
        /*0064*/ 	.word	0xffffffff


	//   ....[6]....
        /*0068*/ 	.word	0xffffffff


	//   ....[7]....
        /*006c*/ 	.word	0xffffffff


	//   ....[8]....
        /*0070*/ 	.word	0xffffffff


	//   ....[9]....
        /*0074*/ 	.word	0xffffffff


	//   ....[10]....
        /*0078*/ 	.word	0xffffffff


	//   ....[11]....
        /*007c*/ 	.word	0xffffffff


	//   ....[12]....
        /*0080*/ 	.word	0xffffffff


	//   ....[13]....
        /*0084*/ 	.word	0xffffffff


	//   ....[14]....
        /*0088*/ 	.word	0xffffffff


	//   ....[15]....
        /*008c*/ 	.word	0xffffffff


	//   ....[16]....
        /*0090*/ 	.word	0xffffffff


	//   ....[17]....
        /*0094*/ 	.word	0x0500000f


	//   ....[18]....
        /*0098*/ 	.word	0x0500000f


	//   ....[19]....
        /*009c*/ 	.word	0x0500000f


	//   ....[20]....
        /*00a0*/ 	.word	0x0500000f


	//   ....[21]....
        /*00a4*/ 	.word	0x0500000f


	//   ....[22]....
        /*00a8*/ 	.word	0x0500000f


	//----- nvinfo : EIATTR_COOP_GROUP_INSTR_OFFSETS
	.align		4
.L_376:
        /*00ac*/ 	.byte	0x04, 0x28
        /*00ae*/ 	.short	(.L_378 - .L_377)


	//   ....[0]....
.L_377:
        /*00b0*/ 	.word	0x00000050


	//   ....[1]....
        /*00b4*/ 	.word	0x00000180


	//   ....[2]....
        /*00b8*/ 	.word	0x00000210


	//   ....[3]....
        /*00bc*/ 	.word	0x00000390


	//   ....[4]....
        /*00c0*/ 	.word	0x000005d0


	//   ....[5]....
        /*00c4*/ 	.word	0x00001220


	//   ....[6]....
        /*00c8*/ 	.word	0x000042f0


	//   ....[7]....
        /*00cc*/ 	.word	0x00004480


	//   ....[8]....
        /*00d0*/ 	.word	0x00004710


	//   ....[9]....
        /*00d4*/ 	.word	0x000048a0


	//   ....[10]....
        /*00d8*/ 	.word	0x000049b0


	//   ....[11]....
        /*00dc*/ 	.word	0x000052b0


	//   ....[12]....
        /*00e0*/ 	.word	0x000056a0


	//   ....[13]....
        /*00e4*/ 	.word	0x000058e0


	//   ....[14]....
        /*00e8*/ 	.word	0x00005c90


	//   ....[15]....
        /*00ec*/ 	.word	0x00005f40


	//   ....[16]....
        /*00f0*/ 	.word	0x00006400


	//   ....[17]....
        /*00f4*/ 	.word	0x00008ba0


	//   ....[18]....
        /*00f8*/ 	.word	0x00008cf0


	//   ....[19]....
        /*00fc*/ 	.word	0x00008d60


	//   ....[20]....
        /*0100*/ 	.word	0x00008dd0


	//   ....[21]....
        /*0104*/ 	.word	0x00008e40


	//   ....[22]....
        /*0108*/ 	.word	0x00008eb0


	//----- nvinfo : EIATTR_REG_RECONFIG
	.align		4
.L_378:
        /*010c*/ 	.byte	0x01, 0x54
	.zero		2


	//----- nvinfo : EIATTR_SYSCALL_OFFSETS
	.align		4
        /*0110*/ 	.byte	0x04, 0x46
        /*0112*/ 	.short	(.L_380 - .L_379)


	//   ....[0]....
.L_379:
        /*0114*/ 	.word	0x00000e80


	//   ....[1]....
        /*0118*/ 	.word	0x00000f70


	//   ....[2]....
        /*011c*/ 	.word	0x000010b0


	//   ....[3]....
        /*0120*/ 	.word	0x000011a0


	//----- nvinfo : EIATTR_MBARRIER_INSTR_OFFSETS
	.align		4
.L_380:
        /*0124*/ 	.byte	0x04, 0x39
        /*0126*/ 	.short	(.L_382 - .L_381)


	//   ....[0]....
.L_381:
        /*0128*/ 	.word	0x00000250
        /*012c*/ 	.word	0x000000ff
        /*0130*/ 	.word	0x00036400
        /*0134*/ 	.short	0x0100
        /*0136*/ 	.byte	0x06
	.zero		1


	//   ....[1]....
        /*0138*/ 	.word	0x00000340
        /*013c*/ 	.word	0x000000ff
        /*0140*/ 	.word	0x00036410
        /*0144*/ 	.short	0x0100
        /*0146*/ 	.byte	0x08
	.zero		1


	//   ....[2]....
        /*0148*/ 	.word	0x00000350
        /*014c*/ 	.word	0x000000ff
        /*0150*/ 	.word	0x00036420
        /*0154*/ 	.short	0x0100
        /*0156*/ 	.byte	0x08
	.zero		1


	//   ....[3]....
        /*0158*/ 	.word	0x00000360
        /*015c*/ 	.word	0x000000ff
        /*0160*/ 	.word	0x00036418
        /*0164*/ 	.short	0x0100
        /*0166*/ 	.byte	0x08
	.zero		1


	//   ....[4]....
        /*0168*/ 	.word	0x00000370
        /*016c*/ 	.word	0x000000ff
        /*0170*/ 	.word	0x00036428
        /*0174*/ 	.short	0x0100
        /*0176*/ 	.byte	0x08
	.zero		1


	//   ....[5]....
        /*0178*/ 	.word	0x000004a0
        /*017c*/ 	.word	0x000000ff
        /*0180*/ 	.word	0x00036430
        /*0184*/ 	.short	0x0100
        /*0186*/ 	.byte	0x08
	.zero		1


	//   ....[6]....
        /*0188*/ 	.word	0x000004b0
        /*018c*/ 	.word	0x000000ff
        /*0190*/ 	.word	0x00036438
        /*0194*/ 	.short	0x0100
        /*0196*/ 	.byte	0x08
	.zero		1


	//   ....[7]....
        /*0198*/ 	.word	0x00001260
        /*019c*/ 	.word	0x000000ff
        /*01a0*/ 	.word	0x00036400
        /*01a4*/ 	.short	0x010a
        /*01a6*/ 	.byte	0x24
	.zero		1


	//   ....[8]....
        /*01a8*/ 	.word	0x000013b0
        /*01ac*/ 	.word	0x000000ff
        /*01b0*/ 	.word	0x00036400
        /*01b4*/ 	.short	0x010a
        /*01b6*/ 	.byte	0x24
	.zero		1


	//   ....[9]....
        /*01b8*/ 	.word	0x00001a40
        /*01bc*/ 	.word	0x00000004
        /*01c0*/ 	.word	0x00036410
        /*01c4*/ 	.short	0x010a
        /*01c6*/ 	.byte	0x3f
	.zero		1


	//   ....[10]....
        /*01c8*/ 	.word	0x00001a80
        /*01cc*/ 	.word	0x00000004
        /*01d0*/ 	.word	0x00036410
        /*01d4*/ 	.short	0x010a
        /*01d6*/ 	.byte	0x3f
	.zero		1


	//   ....[11]....
        /*01d8*/ 	.word	0x00002120
        /*01dc*/ 	.word	0x000000ff
        /*01e0*/ 	.word	0x00036430
        /*01e4*/ 	.short	0x010a
        /*01e6*/ 	.byte	0x24
	.zero		1


	//   ....[12]....
        /*01e8*/ 	.word	0x00002160
        /*01ec*/ 	.word	0x000000ff
        /*01f0*/ 	.word	0x00036430
        /*01f4*/ 	.short	0x010a
        /*01f6*/ 	.byte	0x24
	.zero		1


	//   ....[13]....
        /*01f8*/ 	.word	0x00003520
        /*01fc*/ 	.word	0x000000ff
        /*0200*/ 	.word	0x00000000
        /*0204*/ 	.short	0x0101
        /*0206*/ 	.byte	0x04
	.zero		1


	//   ....[14]....
        /*0208*/ 	.word	0x000038a0
        /*020c*/ 	.word	0x00000004
        /*0210*/ 	.word	0x00000000
        /*0214*/ 	.short	0x0101
        /*0216*/ 	.byte	0x3f
	.zero		1


	//   ....[15]....
        /*0218*/ 	.word	0x00006d40
        /*021c*/ 	.word	0x0000000c
        /*0220*/ 	.word	0x00036420
        /*0224*/ 	.short	0x010a
        /*0226*/ 	.byte	0x3f
	.zero		1


	//   ....[16]....
        /*0228*/ 	.word	0x00007440
        /*022c*/ 	.word	0x0000000c
        /*0230*/ 	.word	0x00036438
        /*0234*/ 	.short	0x010a
        /*0236*/ 	.byte	0x3f
	.zero		1


	//   ....[17]....
        /*0238*/ 	.word	0x000077b0
        /*023c*/ 	.word	0x0000000c
        /*0240*/ 	.word	0x00036428
        /*0244*/ 	.short	0x010a
        /*0246*/ 	.byte	0x3f
	.zero		1


	//   ....[18]....
        /*0248*/ 	.word	0x00007a60
        /*024c*/ 	.word	0x0000000c
        /*0250*/ 	.word	0x00036438
        /*0254*/ 	.short	0x010a
        /*0256*/ 	.byte	0x3f
	.zero		1


	//   ....[19]....
        /*0258*/ 	.word	0x00007d20
        /*025c*/ 	.word	0x0000000c
        /*0260*/ 	.word	0x00036420
        /*0264*/ 	.short	0x010a
        /*0266*/ 	.byte	0x3f
	.zero		1


	//   ....[20]....
        /*0268*/ 	.word	0x00008020
        /*026c*/ 	.word	0x0000000c
        /*0270*/ 	.word	0x00036438
        /*0274*/ 	.short	0x010a
        /*0276*/ 	.byte	0x3f
	.zero		1


	//   ....[21]....
        /*0278*/ 	.word	0x00008320
        /*027c*/ 	.word	0x0000000c
        /*0280*/ 	.word	0x00036428
        /*0284*/ 	.short	0x010a
        /*0286*/ 	.byte	0x3f
	.zero		1


	//   ....[22]....
        /*0288*/ 	.word	0x000085e0
        /*028c*/ 	.word	0x0000000c
        /*0290*/ 	.word	0x00036438
        /*0294*/ 	.short	0x010a
        /*0296*/ 	.byte	0x3f
	.zero		1


	//   ....[23]....
        /*0298*/ 	.word	0x00008a30
        /*029c*/ 	.word	0x00000007
        /*02a0*/ 	.word	0x00000000
        /*02a4*/ 	.short	0x010a
        /*02a6*/ 	.byte	0x3f
	.zero		1


	//   ....[24]....
        /*02a8*/ 	.word	0x00008ab0
        /*02ac*/ 	.word	0x00000005
        /*02b0*/ 	.word	0x00000000
        /*02b4*/ 	.short	0x010a
        /*02b6*/ 	.byte	0x3f
	.zero		1


	//   ....[25]....
        /*02b8*/ 	.word	0x00008b00
        /*02bc*/ 	.word	0x00000009
        /*02c0*/ 	.word	0x00036438
        /*02c4*/ 	.short	0x010a
        /*02c6*/ 	.byte	0x3f
	.zero		1


	//   ....[26]....
        /*02c8*/ 	.word	0x00008bd0
        /*02cc*/ 	.word	0x00000098
        /*02d0*/ 	.word	0x00036400
        /*02d4*/ 	.short	0x010a
        /*02d6*/ 	.byte	0x3f
	.zero		1


	//   ....[27]....
        /*02d8*/ 	.word	0x00008c20
        /*02dc*/ 	.word	0x00000004
        /*02e0*/ 	.word	0x00036410
        /*02e4*/ 	.short	0x010a
        /*02e6*/ 	.byte	0x3f
	.zero		1


	//   ....[28]....
        /*02e8*/ 	.word	0x00008c70
        /*02ec*/ 	.word	0x00000098
        /*02f0*/ 	.word	0x00036430
        /*02f4*/ 	.short	0x010a
        /*02f6*/ 	.byte	0x3f
	.zero		1


	//   ....[29]....
        /*02f8*/ 	.word	0x00008ef0
        /*02fc*/ 	.word	0x0000000c
        /*0300*/ 	.word	0x00036420
        /*0304*/ 	.short	0x010a
        /*0306*/ 	.byte	0x3f
	.zero		1


	//   ....[30]....
        /*0308*/ 	.word	0x00008f40
        /*030c*/ 	.word	0x0000000c
        /*0310*/ 	.word	0x00036438
        /*0314*/ 	.short	0x010a
        /*0316*/ 	.byte	0x3f
	.zero		1


	//   ....[31]....
        /*0318*/ 	.word	0x00008f90
        /*031c*/ 	.word	0x0000000c
        /*0320*/ 	.word	0x00036428
        /*0324*/ 	.short	0x010a
        /*0326*/ 	.byte	0x3f
	.zero		1


	//   ....[32]....
        /*0328*/ 	.word	0x00008fe0
        /*032c*/ 	.word	0x0000000c
        /*0330*/ 	.word	0x00036438
        /*0334*/ 	.short	0x010a
        /*0336*/ 	.byte	0x3f
	.zero		1


	//   ....[33]....
        /*0338*/ 	.word	0x00009040
        /*033c*/ 	.word	0x0000000c
        /*0340*/ 	.word	0x00036420
        /*0344*/ 	.short	0x010a
        /*0346*/ 	.byte	0x3f
	.zero		1


	//   ....[34]....
        /*0348*/ 	.word	0x00009090
        /*034c*/ 	.word	0x0000000c
        /*0350*/ 	.word	0x00036438
        /*0354*/ 	.short	0x010a
        /*0356*/ 	.byte	0x3f
	.zero		1


	//   ....[35]....
        /*0358*/ 	.word	0x000090e0
        /*035c*/ 	.word	0x0000000c
        /*0360*/ 	.word	0x00036428
        /*0364*/ 	.short	0x010a
        /*0366*/ 	.byte	0x3f
	.zero		1


	//   ....[36]....
        /*0368*/ 	.word	0x00009130
        /*036c*/ 	.word	0x0000000c
        /*0370*/ 	.word	0x00036438
        /*0374*/ 	.short	0x010a
        /*0376*/ 	.byte	0x3f
	.zero		1


	//   ....[37]....
        /*0378*/ 	.word	0x00009210
        /*037c*/ 	.word	0x00000007
        /*0380*/ 	.word	0x00000000
        /*0384*/ 	.short	0x010a
        /*0386*/ 	.byte	0x3f
	.zero		1


	//   ....[38]....
        /*0388*/ 	.word	0x00009260
        /*038c*/ 	.word	0x00000005
        /*0390*/ 	.word	0x00000000
        /*0394*/ 	.short	0x010a
        /*0396*/ 	.byte	0x3f
	.zero		1


	//----- nvinfo : EIATTR_NUM_MBARRIERS
	.align		4
.L_382:
        /*0398*/ 	.byte	0x03, 0x38
        /*039a*/ 	.short	0x0007


	//----- nvinfo : EIATTR_EXIT_INSTR_OFFSETS
	.align		4
        /*039c*/ 	.byte	0x04, 0x1c
        /*039e*/ 	.short	(.L_384 - .L_383)


	//   ....[0]....
.L_383:
        /*03a0*/ 	.word	0x00008b50


	//----- nvinfo : EIATTR_MAX_THREADS
	.align		4
.L_384:
        /*03a4*/ 	.byte	0x04, 0x05
        /*03a6*/ 	.short	(.L_386 - .L_385)
.L_385:
        /*03a8*/ 	.word	0x00000200
        /*03ac*/ 	.word	0x00000001
        /*03b0*/ 	.word	0x00000001


	//----- nvinfo : EIATTR_CRS_STACK_SIZE
	.align		4
.L_386:
        /*03b4*/ 	.byte	0x04, 0x1e
        /*03b6*/ 	.short	(.L_388 - .L_387)
.L_387:
        /*03b8*/ 	.word	0x00000000


	//----- nvinfo : EIATTR_CBANK_PARAM_SIZE
	.align		4
.L_388:
        /*03bc*/ 	.byte	0x03, 0x19
        /*03be*/ 	.short	0x06f0


	//----- nvinfo : EIATTR_PARAM_CBANK
	.align		4
        /*03c0*/ 	.byte	0x04, 0x0a
        /*03c2*/ 	.short	(.L_390 - .L_389)
	.align		4
.L_389:
        /*03c4*/ 	.word	index@(.nv.constant0._ZN7cutlass13device_kernelIN5flash11enable_sm90INS1_16FlashAttnBwdSm90INS1_25CollectiveMainloopBwdSm90ILi2ELi1ELi1EN4cute5tupleIJNS5_1CILi1EEES8_S8_EEENS6_IJNS7_ILi64EEENS7_ILi96EEENS7_ILi192EEEEEENS_6half_tEfNS_4arch4Sm90ELb0ELb0ELb0ELb1ELb1ELb0ELb1ELb0ELi3ELi1ELi1ELi1ELb0EEENS1_24CollectiveEpilogueBwdGQAISD_fSG_Li384ELb1ELb1EEENS1_19SingleTileSchedulerILb1ELb0ELb0ELi96EEEEEEEEEvNT_6ParamsE)
        /*03c8*/ 	.short	0x0210
        /*03ca*/ 	.short	0x06f0


	//----- nvinfo : EIATTR_SW_WAR
	.align		4
.L_390:
        /*03cc*/ 	.byte	0x04, 0x36
        /*03ce*/ 	.short	(.L_392 - .L_391)
.L_391:
        /*03d0*/ 	.word	0x00000008
.L_392:


//--------------------- .nv.info._ZN7cutlass13device_kernelIN5flash11enable_sm90INS1_16FlashAttnBwdSm90INS1_25CollectiveMainloopBwdSm90ILi2ELi1ELi1EN4cute5tupleIJNS5_1CILi1EEES8_S8_EEENS6_IJNS7_ILi64EEENS7_ILi96EEENS7_ILi192EEEEEENS_6half_tEfNS_4arch4Sm90ELb0ELb1ELb0ELb0ELb0ELb0ELb1ELb0ELi3ELi1ELi1ELi1ELb0EEENS1_21CollectiveEpilogueBwdISD_SE_SG_Li384ELb0ELb1ELi3EEENS1_19SingleTileSchedulerILb0ELb0ELb0ELi96EEEEEEEEEvNT_6ParamsE --------------------------
	.section	.nv.info._ZN7cutlass13device_kernelIN5flash11enable_sm90INS1_16FlashAttnBwdSm90INS1_25CollectiveMainloopBwdSm90ILi2ELi1ELi1EN4cute5tupleIJNS5_1CILi1EEES8_S8_EEENS6_IJNS7_ILi64EEENS7_ILi96EEENS7_ILi192EEEEEENS_6half_tEfNS_4arch4Sm90ELb0ELb1ELb0ELb0ELb0ELb0ELb1ELb0ELi3ELi1ELi1ELi1ELb0EEENS1_21CollectiveEpilogueBwdISD_SE_SG_Li384ELb0ELb1ELi3EEENS1_19SingleTileSchedulerILb0ELb0ELb0ELi96EEEEEEEEEvNT_6ParamsE,"",@"SHT_CUDA_INFO"
	.sectionflags	@""
	.align	4


	//----- nvinfo : EIATTR_CUDA_API_VERSION
	.align		4
        /*0000*/ 	.byte	0x04, 0x37
        /*0002*/ 	.short	(.L_394 - .L_393)
.L_393:
        /*0004*/ 	.word	0x00000082


	//----- nvinfo : EIATTR_KPARAM_INFO
	.align		4
.L_394:
        /*0008*/ 	.byte	0x04, 0x17
        /*000a*/ 	.short	(.L_396 - .L_395)
.L_395:
        /*000c*/ 	.word	0x00000000
        /*0010*/ 	.short	0x0000
        /*0012*/ 	.short	0x0070
        /*0014*/ 	.byte	0x00, 0xf0, 0x01, 0x24


	//----- nvinfo : EIATTR_SPARSE_MMA_MASK
	.align		4
.L_396:
        /*0018*/ 	.byte	0x03, 0x50
        /*001a*/ 	.short	0x0000


	//----- nvinfo : EIATTR_MAXREG_COUNT
	.align		4
        /*001c*/ 	.byte	0x03, 0x1b
        /*001e*/ 	.short	0x0080


	//----- nvinfo : EIATTR_NUM_BARRIERS
	.align		4
        /*0020*/ 	.byte	0x02, 0x4c
        /*0022*/ 	.byte	0x10
	.zero		1


	//----- nvinfo : EIATTR_EXTERNS
	.align		4
        /*0024*/ 	.byte	0x04, 0x0f
        /*0026*/ 	.short	(.L_398 - .L_397)


	//   ....[0]....
	.align		4
.L_397:
        /*0028*/ 	.word	index@(__assertfail)


	//----- nvinfo : EIATTR_MERCURY_ISA_VERSION
	.align		4
.L_398:
        /*002c*/ 	.byte	0x03, 0x5f
        /*002e*/ 	.short	0x0101


	//----- nvinfo : EIATTR_INT_WARP_WIDE_INSTR_OFFSETS
	.align		4
        /*0030*/ 	.byte	0x04, 0x31
        /*0032*/ 	.short	(.L_400 - .L_399)


	//   ....[0]....
.L_399:
        /*0034*/ 	.word	0x000001e0


	//   ....[1]....
        /*0038*/ 	.word	0x00000210


	//----- nvinfo : EIATTR_COOP_GROUP_MASK_REGIDS
	.align		4
.L_400:
        /*003c*/ 	.byte	0x04, 0x29
        /*003e*/ 	.short	(.L_402 - .L_401)


	//   ....[0]....
.L_401:
        /*0040*/ 	.word	0xffffffff


	//   ....[1]....
        /*0044*/ 	.word	0xffffffff


	//   ....[2]....
        /*0048*/ 	.word	0xffffffff


	//   ....[3]....
        /*004c*/ 	.word	0xffffffff


	//   ....[4]....
        /*0050*/ 	.word	0xffffffff


	//   ....[5]....
        /*0054*/ 	.word	0xffffffff


	//   ....[6]....
        /*0058*/ 	.word	0xffffffff


	//   ....[7]....
        /*005c*/ 	.word	0xffffffff


	//   ....[8]....
        /*0060*/ 	.word	0x0500000f


	//----- nvinfo : EIATTR_COOP_GROUP_INSTR_OFFSETS
	.align		4
.L_402:
        /*0064*/ 	.byte	0x04, 0x28
        /*0066*/ 	.short	(.L_404 - .L_403)


	//   ....[0]....
.L_403:
        /*0068*/ 	.word	0x00000060


	//   ....[1]....
        /*006c*/ 	.word	0x000001f0


	//   ....[2]....
        /*0070*/ 	.word	0x00000240


	//   ....[3]....
        /*0074*/ 	.word	0x00000430


	//   ....[4]....
        /*0078*/ 	.word	0x00000620


	//   ....[5]....
        /*007c*/ 	.word	0x000010d0


	//   ....[6]....
        /*0080*/ 	.word	0x00004930


	//   ....[7]....
        /*0084*/ 	.word	0x00005f50


	//   ....[8]....
        /*0088*/ 	.word	0x000095e0


	//----- nvinfo : EIATTR_REG_RECONFIG
	.align		4
.L_404:
        /*008c*/ 	.byte	0x01, 0x54
	.zero		2


	//----- nvinfo : EIATTR_SYSCALL_OFFSETS
	.align		4
        /*0090*/ 	.byte	0x04, 0x46
        /*0092*/ 	.short	(.L_406 - .L_405)


	//   ....[0]....
.L_405:
        /*0094*/ 	.word	0x00000d30


	//   ....[1]....
        /*0098*/ 	.word	0x00000e20


	//   ....[2]....
        /*009c*/ 	.word	0x00000f60


	//   ....[3]....
        /*00a0*/ 	.word	0x00001050


	//   ....[4]....
        /*00a4*/ 	.word	0x00004320


	//   ....[5]....
        /*00a8*/ 	.word	0x00004460


	//   ....[6]....
        /*00ac*/ 	.word	0x00004580


	//   ....[7]....
        /*00b0*/ 	.word	0x000046a0


	//----- nvinfo : EIATTR_MBARRIER_INSTR_OFFSETS
	.align		4
.L_406:
        /*00b4*/ 	.byte	0x04, 0x39
        /*00b6*/ 	.short	(.L_408 - .L_407)


	//   ....[0]....
.L_407:
        /*00b8*/ 	.word	0x000002e0
        /*00bc*/ 	.word	0x000000ff
        /*00c0*/ 	.word	0x00036400
        /*00c4*/ 	.short	0x0100
        /*00c6*/ 	.byte	0x06
	.zero		1


	//   ....[1]....
        /*00c8*/ 	.word	0x000003e0
        /*00cc*/ 	.word	0x000000ff
        /*00d0*/ 	.word	0x00036410
        /*00d4*/ 	.short	0x0100
        /*00d6*/ 	.byte	0x08
	.zero		1


	//   ....[2]....
        /*00d8*/ 	.word	0x000003f0
        /*00dc*/ 	.word	0x000000ff
        /*00e0*/ 	.word	0x00036420
        /*00e4*/ 	.short	0x0100
        /*00e6*/ 	.byte	0x08
	.zero		1


	//   ....[3]....
        /*00e8*/ 	.word	0x00000400
        /*00ec*/ 	.word	0x000000ff
        /*00f0*/ 	.word	0x00036418
        /*00f4*/ 	.short	0x0100
        /*00f6*/ 	.byte	0x08
	.zero		1


	//   ....[4]....
        /*00f8*/ 	.word	0x00000410
        /*00fc*/ 	.word	0x000000ff
        /*0100*/ 	.word	0x00036428
        /*0104*/ 	.short	0x0100
        /*0106*/ 	.byte	0x08
	.zero		1


	//   ....[5]....
        /*0108*/ 	.word	0x00000540
        /*010c*/ 	.word	0x000000ff
        /*0110*/ 	.word	0x00036430
        /*0114*/ 	.short	0x0100
        /*0116*/ 	.byte	0x08
	.zero		1


	//   ....[6]....
        /*0118*/ 	.word	0x00000550
        /*011c*/ 	.word	0x000000ff
        /*0120*/ 	.word	0x00036438
        /*0124*/ 	.short	0x0100
        /*0126*/ 	.byte	0x08
	.zero		1


	//   ....[7]....
        /*0128*/ 	.word	0x00001100
        /*012c*/ 	.word	0x000000ff
        /*0130*/ 	.word	0x00036400
        /*0134*/ 	.short	0x010a
        /*0136*/ 	.byte	0x25
	.zero		1


	//   ....[8]....
        /*0138*/ 	.word	0x000011f0
        /*013c*/ 	.word	0x000000ff
        /*0140*/ 	.word	0x00036400
        /*0144*/ 	.short	0x010a
        /*0146*/ 	.byte	0x25
	.zero		1


	//   ....[9]....
        /*0148*/ 	.word	0x00001940
        /*014c*/ 	.word	0x00000004
        /*0150*/ 	.word	0x00036410
        /*0154*/ 	.short	0x010a
        /*0156*/ 	.byte	0x3f
	.zero		1


	//   ....[10]....
        /*0158*/ 	.word	0x00001980
        /*015c*/ 	.word	0x00000004
        /*0160*/ 	.word	0x00036410
        /*0164*/ 	.short	0x010a
        /*0166*/ 	.byte	0x3f
	.zero		1


	//   ....[11]....
        /*0168*/ 	.word	0x00002020
        /*016c*/ 	.word	0x000000ff
        /*0170*/ 	.word	0x00036430
        /*0174*/ 	.short	0x010a
        /*0176*/ 	.byte	0x25
	.zero		1


	//   ....[12]....
        /*0178*/ 	.word	0x00002060
        /*017c*/ 	.word	0x000000ff
        /*0180*/ 	.word	0x00036430
        /*0184*/ 	.short	0x010a
        /*0186*/ 	.byte	0x25
	.zero		1


	//   ....[13]....
        /*0188*/ 	.word	0x00003aa0
        /*018c*/ 	.word	0x000000ff
        /*0190*/ 	.word	0x00000000
        /*0194*/ 	.short	0x0101
        /*0196*/ 	.byte	0x04
	.zero		1


	//   ....[14]....
        /*0198*/ 	.word	0x00003e40
        /*019c*/ 	.word	0x00000004
        /*01a0*/ 	.word	0x00000000
        /*01a4*/ 	.short	0x0101
        /*01a6*/ 	.byte	0x3f
	.zero		1


	//   ....[15]....
        /*01a8*/ 	.word	0x00007530
        /*01ac*/ 	.word	0x00000000
        /*01b0*/ 	.word	0x00036420
        /*01b4*/ 	.short	0x010a
        /*01b6*/ 	.byte	0x3f
	.zero		1


	//   ....[16]....
        /*01b8*/ 	.word	0x00007d40
        /*01bc*/ 	.word	0x00000000
        /*01c0*/ 	.word	0x00036438
        /*01c4*/ 	.short	0x010a
        /*01c6*/ 	.byte	0x3f
	.zero		1


	//   ....[17]....
        /*01c8*/ 	.word	0x000080a0
        /*01cc*/ 	.word	0x00000000
        /*01d0*/ 	.word	0x00036428
        /*01d4*/ 	.short	0x010a
        /*01d6*/ 	.byte	0x3f
	.zero		1


	//   ....[18]....
        /*01d8*/ 	.word	0x000083c0
        /*01dc*/ 	.word	0x00000000
        /*01e0*/ 	.word	0x00036438
        /*01e4*/ 	.short	0x010a
        /*01e6*/ 	.byte	0x3f
	.zero		1


	//   ....[19]....
        /*01e8*/ 	.word	0x00008670
        /*01ec*/ 	.word	0x00000000
        /*01f0*/ 	.word	0x00036420
        /*01f4*/ 	.short	0x010a
        /*01f6*/ 	.byte	0x3f
	.zero		1


	//   ....[20]....
        /*01f8*/ 	.word	0x000089f0
        /*01fc*/ 	.word	0x00000000
        /*0200*/ 	.word	0x00036438
        /*0204*/ 	.short	0x010a
        /*0206*/ 	.byte	0x3f
	.zero		1


	//   ....[21]....
        /*0208*/ 	.word	0x00008ce0
        /*020c*/ 	.word	0x00000000
        /*0210*/ 	.word	0x00036428
        /*0214*/ 	.short	0x010a
        /*0216*/ 	.byte	0x3f
	.zero		1


	//   ....[22]....
        /*0218*/ 	.word	0x00009020
        /*021c*/ 	.word	0x00000000
        /*0220*/ 	.word	0x00036438
        /*0224*/ 	.short	0x010a
        /*0226*/ 	.byte	0x3f
	.zero		1


	//   ....[23]....
        /*0228*/ 	.word	0x00009470
        /*022c*/ 	.word	0x00000009
        /*0230*/ 	.word	0x00000000
        /*0234*/ 	.short	0x010a
        /*0236*/ 	.byte	0x3f
	.zero		1


	//   ....[24]....
        /*0238*/ 	.word	0x000094f0
        /*023c*/ 	.word	0x00000003
        /*0240*/ 	.word	0x00000000
        /*0244*/ 	.short	0x010a
        /*0246*/ 	.byte	0x3f
	.zero		1


	//   ....[25]....
        /*0248*/ 	.word	0x00009540
        /*024c*/ 	.word	0x00000004
        /*0250*/ 	.word	0x00036438
        /*0254*/ 	.short	0x010a
        /*0256*/ 	.byte	0x3f
	.zero		1


	//   ....[26]....
        /*0258*/ 	.word	0x00009610
        /*025c*/ 	.word	0x00000099
        /*0260*/ 	.word	0x00036400
        /*0264*/ 	.short	0x010a
        /*0266*/ 	.byte	0x3f
	.zero		1


	//   ....[27]....
        /*0268*/ 	.word	0x00009660
        /*026c*/ 	.word	0x00000004
        /*0270*/ 	.word	0x00036410
        /*0274*/ 	.short	0x010a
        /*0276*/ 	.byte	0x3f
	.zero		1


	//   ....[28]....
        /*0278*/ 	.word	0x000096b0
        /*027c*/ 	.word	0x00000099
        /*0280*/ 	.word	0x00036430
        /*0284*/ 	.short	0x010a
        /*0286*/ 	.byte	0x3f
	.zero		1


	//   ....[29]....
        /*0288*/ 	.word	0x00009700
        /*028c*/ 	.word	0x00000000
        /*0290*/ 	.word	0x00036420
        /*0294*/ 	.short	0x010a
        /*0296*/ 	.byte	0x3f
	.zero		1


	//   ....[30]....
        /*0298*/ 	.word	0x00009750
        /*029c*/ 	.word	0x00000000
        /*02a0*/ 	.word	0x00036438
        /*02a4*/ 	.short	0x010a
        /*02a6*/ 	.byte	0x3f
	.zero		1


	//   ....[31]....
        /*02a8*/ 	.word	0x000097a0
        /*02ac*/ 	.word	0x00000000
        /*02b0*/ 	.word	0x00036428
        /*02b4*/ 	.short	0x010a
        /*02b6*/ 	.byte	0x3f
	.zero		1


	//   ....[32]....
        /*02b8*/ 	.word	0x000097f0
        /*02bc*/ 	.word	0x00000000
        /*02c0*/ 	.word	0x00036438
        /*02c4*/ 	.short	0x010a
        /*02c6*/ 	.byte	0x3f
	.zero		1


	//   ....[33]....
        /*02c8*/ 	.word	0x00009850
        /*02cc*/ 	.word	0x00000000
        /*02d0*/ 	.word	0x00036420
        /*02d4*/ 	.short	0x010a
        /*02d6*/ 	.byte	0x3f
	.zero		1


	//   ....[34]....
        /*02d8*/ 	.word	0x000098a0
        /*02dc*/ 	.word	0x00000000
        /*02e0*/ 	.word	0x00036438
        /*02e4*/ 	.short	0x010a
        /*02e6*/ 	.byte	0x3f
	.zero		1


	//   ....[35]....
        /*02e8*/ 	.word	0x000098f0
        /*02ec*/ 	.word	0x00000000
        /*02f0*/ 	.word	0x00036428
        /*02f4*/ 	.short	0x010a
        /*02f6*/ 	.byte	0x3f
	.zero		1


	//   ....[36]....
        /*02f8*/ 	.word	0x00009940
        /*02fc*/ 	.word	0x00000000
        /*0300*/ 	.word	0x00036438
        /*0304*/ 	.short	0x010a
        /*0306*/ 	.byte	0x3f
	.zero		1


	//   ....[37]....
        /*0308*/ 	.word	0x00009a10
        /*030c*/ 	.word	0x00000009
        /*0310*/ 	.word	0x00000000
        /*0314*/ 	.short	0x010a
        /*0316*/ 	.byte	0x3f
	.zero		1


	//   ....[38]....
        /*0318*/ 	.word	0x00009a60
        /*031c*/ 	.word	0x00000003
        /*0320*/ 	.word	0x00000000
        /*0324*/ 	.short	0x010a
        /*0326*/ 	.byte	0x3f
	.zero		1


	//----- nvinfo : EIATTR_NUM_MBARRIERS
	.align		4
.L_408:
        /*0328*/ 	.byte	0x03, 0x38
        /*032a*/ 	.short	0x0007


	//----- nvinfo : EIATTR_EXIT_INSTR_OFFSETS
	.align		4
        /*032c*/ 	.byte	0x04, 0x1c
        /*032e*/ 	.short	(.L_410 - .L_409)


	//   ....[0]....
.L_409:
        /*0330*/ 	.word	0x00000680


	//   ....[1]....
        /*0334*/ 	.word	0x00004f60


	//   ....[2]....
        /*0338*/ 	.word	0x00005ef0


	//   ....[3]....
        /*033c*/ 	.word	0x00009590


	//----- nvinfo : EIATTR_MAX_THREADS
	.align		4
.L_410:
        /*0340*/ 	.byte	0x04, 0x05
        /*0342*/ 	.short	(.L_412 - .L_411)
.L_411:
        /*0344*/ 	.word	0x00000200
        /*0348*/ 	.word	0x00000001
        /*034c*/ 	.word	0x00000001


	//----- nvinfo : EIATTR_CRS_STACK_SIZE
	.align		4
.L_412:
        /*0350*/ 	.byte	0x04, 0x1e
        /*0352*/ 	.short	(.L_414 - .L_413)
.L_413:
        /*0354*/ 	.word	0x00000000


	//----- nvinfo : EIATTR_CBANK_PARAM_SIZE
	.align		4
.L_414:
        /*0358*/ 	.byte	0x03, 0x19
        /*035a*/ 	.short	0x0970


	//----- nvinfo : EIATTR_PARAM_CBANK
	.align		4
        /*035c*/ 	.byte	0x04, 0x0a
        /*035e*/ 	.short	(.L_416 - .L_415)
	.align		4
.L_415:
        /*0360*/ 	.word	index@(.nv.constant0._ZN7cutlass13device_kernelIN5flash11enable_sm90INS1_16FlashAttnBwdSm90INS1_25CollectiveMainloopBwdSm90ILi2ELi1ELi1EN4cute5tupleIJNS5_1CILi1EEES8_S8_EEENS6_IJNS7_ILi64EEENS7_ILi96EEENS7_ILi192EEEEEENS_6half_tEfNS_4arch4Sm90ELb0ELb1ELb0ELb0ELb0ELb0ELb1ELb0ELi3ELi1ELi1ELi1ELb0EEENS1_21CollectiveEpilogueBwdISD_SE_SG_Li384ELb0ELb1ELi3EEENS1_19SingleTileSchedulerILb0ELb0ELb0ELi96EEEEEEEEEvNT_6ParamsE)
        /*0364*/ 	.short	0x0210
        /*0366*/ 	.short	0x0970


	//----- nvinfo : EIATTR_SW_WAR
	.align		4
.L_416:
        /*0368*/ 	.byte	0x04, 0x36
        /*036a*/ 	.short	(.L_418 - .L_417)
.L_417:
        /*036c*/ 	.word	0x00000008
.L_418:


//--------------------- .nv.info._ZN7cutlass13device_kernelIN5flash11enable_sm90INS1_16FlashAttnBwdSm90INS1_25CollectiveMainloopBwdSm90ILi2ELi1ELi1EN4cute5tupleIJNS5_1CILi1EEES8_S8_EEENS6_IJNS7_ILi64EEENS7_ILi96EEENS7_ILi192EEEEEENS_6half_tEfNS_4arch4Sm90ELb0ELb1ELb0ELb0ELb1ELb0ELb1ELb0ELi3ELi1ELi1ELi1ELb0EEENS1_21CollectiveEpilogueBwdISD_SE_SG_Li384ELb0ELb1ELi3EEENS1_19SingleTileSchedulerILb0ELb0ELb0ELi96EEEEEEEEEvNT_6ParamsE --------------------------
	.section	.nv.info._ZN7cutlass13device_kernelIN5flash11enable_sm90INS1_16FlashAttnBwdSm90INS1_25CollectiveMainloopBwdSm90ILi2ELi1ELi1EN4cute5tupleIJNS5_1CILi1EEES8_S8_EEENS6_IJNS7_ILi64EEENS7_ILi96EEENS7_ILi192EEEEEENS_6half_tEfNS_4arch4Sm90ELb0ELb1ELb0ELb0ELb1ELb0ELb1ELb0ELi3ELi1ELi1ELi1ELb0EEENS1_21CollectiveEpilogueBwdISD_SE_SG_Li384ELb0ELb1ELi3EEENS1_19SingleTileSchedulerILb0ELb0ELb0ELi96EEEEEEEEEvNT_6ParamsE,"",@"SHT_CUDA_INFO"
	.sectionflags	@""
	.align	4


	//----- nvinfo : EIATTR_CUDA_API_VERSION
	.align		4
        /*0000*/ 	.byte	0x04, 0x37
        /*0002*/ 	.short	(.L_420 - .L_419)
.L_419:
        /*0004*/ 	.word	0x00000082


	//----- nvinfo : EIATTR_KPARAM_INFO
	.align		4
.L_420:
        /*0008*/ 	.byte	0x04, 0x17
        /*000a*/ 	.short	(.L_422 - .L_421)
.L_421:
        /*000c*/ 	.word	0x00000000
        /*0010*/ 	.short	0x0000
        /*0012*/ 	.short	0x0070
        /*0014*/ 	.byte	0x00, 0xf0, 0x01, 0x24


	//----- nvinfo : EIATTR_SPARSE_MMA_MASK
	.align		4
.L_422:
        /*0018*/ 	.byte	0x03, 0x50
        /*001a*/ 	.short	0x0000


	//----- nvinfo : EIATTR_MAXREG_COUNT
	.align		4
        /*001c*/ 	.byte	0x03, 0x1b
        /*001e*/ 	.short	0x0080


	//----- nvinfo : EIATTR_NUM_BARRIERS
	.align		4
        /*0020*/ 	.byte	0x02, 0x4c
        /*0022*/ 	.byte	0x10
	.zero		1


	//----- nvinfo : EIATTR_EXTERNS
	.align		4
        /*0024*/ 	.byte	0x04, 0x0f
        /*0026*/ 	.short	(.L_424 - .L_423)


	//   ....[0]....
	.align		4
.L_423:
        /*0028*/ 	.word	index@(__assertfail)


	//----- nvinfo : EIATTR_MERCURY_ISA_VERSION
	.align		4
.L_424:
        /*002c*/ 	.byte	0x03, 0x5f
        /*002e*/ 	.short	0x0101


	//----- nvinfo : EIATTR_INT_WARP_WIDE_INSTR_OFFSETS
	.align		4
        /*0030*/ 	.byte	0x04, 0x31
        /*0032*/ 	.short	(.L_426 - .L_425)


	//   ....[0]....
.L_425:
        /*0034*/ 	.word	0x000001e0


	//   ....[1]....
        /*0038*/ 	.word	0x00000210


	//   ....[2]....
        /*003c*/ 	.word	0x00006a20


	//   ....[3]....
        /*0040*/ 	.word	0x00007160


	//   ....[4]....
        /*0044*/ 	.word	0x00007750


	//   ....[5]....
        /*0048*/ 	.word	0x00007a20


	//   ....[6]....
        /*004c*/ 	.word	0x00007c80


	//   ....[7]....
        /*0050*/ 	.word	0x00007e10


	//----- nvinfo : EIATTR_COOP_GROUP_MASK_REGIDS
	.align		4
.L_426:
        /*0054*/ 	.byte	0x04, 0x29
        /*0056*/ 	.short	(.L_428 - .L_427)


	//   ....[0]....
.L_427:
        /*0058*/ 	.word	0xffffffff


	//   ....[1]....
        /*005c*/ 	.word	0xffffffff


	//   ....[2]....
        /*0060*/ 	.word	0xffffffff


	//   ....[3]....
        /*0064*/ 	.word	0xffffffff


	//   ....[4]....
        /*0068*/ 	.word	0xffffffff


	//   ....[5]....
        /*006c*/ 	.word	0xffffffff


	//   ....[6]....
        /*0070*/ 	.word	0xffffffff


	//   ....[7]....
        /*0074*/ 	.word	0xffffffff


	//   ....[8]....
        /*0078*/ 	.word	0xffffffff


	//   ....[9]....
        /*007c*/ 	.word	0xffffffff


	//   ....[10]....
        /*0080*/ 	.word	0xffffffff


	//   ....[11]....
        /*0084*/ 	.word	0xffffffff


	//   ....[12]....
        /*0088*/ 	.word	0xffffffff


	//   ....[13]....
        /*008c*/ 	.word	0xffffffff


	//   ....[14]....
        /*0090*/ 	.word	0xffffffff


	//   ....[15]....
        /*0094*/ 	.word	0xffffffff


	//   ....[16]....
        /*0098*/ 	.word	0xffffffff


	//   ....[17]....
        /*009c*/ 	.word	0x0500000f


	//   ....[18]....
        /*00a0*/ 	.word	0x0500000f


	//   ....[19]....
        /*00a4*/ 	.word	0x0500000f


	//   ....[20]....
        /*00a8*/ 	.word	0x0500000f


	//----- nvinfo : EIATTR_COOP_GROUP_INSTR_OFFSETS
	.align		4
.L_428:
        /*00ac*/ 	.byte	0x04, 0x28
        /*00ae*/ 	.short	(.L_430 - .L_429)


	//   ....[0]....
.L_429:
        /*00b0*/ 	.word	0x00000060


	//   ....[1]....
        /*00b4*/ 	.word	0x000001f0


	//   ....[2]....
        /*00b8*/ 	.word	0x00000240


	//   ....[3]....
        /*00bc*/ 	.word	0x00000430


	//   ....[4]....
        /*00c0*/ 	.word	0x00000630


	//   ....[5]....
        /*00c4*/ 	.word	0x000010e0


	//   ....[6]....
        /*00c8*/ 	.word	0x00004920


	//   ....[7]....
        /*00cc*/ 	.word	0x00005f30


	//   ....[8]....
        /*00d0*/ 	.word	0x00006490


	//   ....[9]....
        /*00d4*/ 	.word	0x00006950


	//   ....[10]....
        /*00d8*/ 	.word	0x00006ca0


	//   ....[11]....
        /*00dc*/ 	.word	0x00007090


	//   ....[12]....
        /*00e0*/ 	.word	0x000072d0


	//   ....[13]....
        /*00e4*/ 	.word	0x00007680


	//   ....[14]....
        /*00e8*/ 	.word	0x00007960


	//   ....[15]....
        /*00ec*/ 	.word	0x00007b80


	//   ....[16]....
        /*00f0*/ 	.word	0x00007d10


	//   ....[17]....
        /*00f4*/ 	.word	0x0000a4b0


	//   ....[18]....
        /*00f8*/ 	.word	0x0000a600


	//   ....[19]....
        /*00fc*/ 	.word	0x0000a670


	//   ....[20]....
        /*0100*/ 	.word	0x0000a6e0


	//----- nvinfo : EIATTR_REG_RECONFIG
	.align		4
.L_430:
        /*0104*/ 	.byte	0x01, 0x54
	.zero		2


	//----- nvinfo : EIATTR_SYSCALL_OFFSETS
	.align		4
        /*0108*/ 	.byte	0x04, 0x46
        /*010a*/ 	.short	(.L_432 - .L_431)


	//   ....[0]....
.L_431:
        /*010c*/ 	.word	0x00000d40


	//   ....[1]....
        /*0110*/ 	.word	0x00000e30


	//   ....[2]....
        /*0114*/ 	.word	0x00000f70


	//   ....[3]....
        /*0118*/ 	.word	0x00001060


	//   ....[4]....
        /*011c*/ 	.word	0x00004310


	//   ....[5]....
        /*0120*/ 	.word	0x00004450


	//   ....[6]....
        /*0124*/ 	.word	0x00004570


	//   ....[7]....
        /*0128*/ 	.word	0x00004690


	//----- nvinfo : EIATTR_MBARRIER_INSTR_OFFSETS
	.align		4
.L_432:
        /*012c*/ 	.byte	0x04, 0x39
        /*012e*/ 	.short	(.L_434 - .L_433)


	//   ....[0]....
.L_433:
        /*0130*/ 	.word	0x000002e0
        /*0134*/ 	.word	0x000000ff
        /*0138*/ 	.word	0x00036400
        /*013c*/ 	.short	0x0100
        /*013e*/ 	.byte	0x06
	.zero		1


	//   ....[1]....
        /*0140*/ 	.word	0x000003e0
        /*0144*/ 	.word	0x000000ff
        /*0148*/ 	.word	0x00036410
        /*014c*/ 	.short	0x0100
        /*014e*/ 	.byte	0x08
	.zero		1


	//   ....[2]....
        /*0150*/ 	.word	0x000003f0
        /*0154*/ 	.word	0x000000ff
        /*0158*/ 	.word	0x00036420
        /*015c*/ 	.short	0x0100
        /*015e*/ 	.byte	0x08
	.zero		1


	//   ....[3]....
        /*0160*/ 	.word	0x00000400
        /*0164*/ 	.word	0x000000ff
        /*0168*/ 	.word	0x00036418
        /*016c*/ 	.short	0x0100
        /*016e*/ 	.byte	0x08
	.zero		1


	//   ....[4]....
        /*0170*/ 	.word	0x00000410
        /*0174*/ 	.word	0x000000ff
        /*0178*/ 	.word	0x00036428
        /*017c*/ 	.short	0x0100
        /*017e*/ 	.byte	0x08
	.zero		1


	//   ....[5]....
        /*0180*/ 	.word	0x00000540
        /*0184*/ 	.word	0x000000ff
        /*0188*/ 	.word	0x00036430
        /*018c*/ 	.short	0x0100
        /*018e*/ 	.byte	0x08
	.zero		1


	//   ....[6]....
        /*0190*/ 	.word	0x00000550
        /*0194*/ 	.word	0x000000ff
        /*0198*/ 	.word	0x00036438
        /*019c*/ 	.short	0x0100
        /*019e*/ 	.byte	0x08
	.zero		1


	//   ....[7]....
        /*01a0*/ 	.word	0x00001110
        /*01a4*/ 	.word	0x000000ff
        /*01a8*/ 	.word	0x00036400
        /*01ac*/ 	.short	0x010a
        /*01ae*/ 	.byte	0x25
	.zero		1


	//   ....[8]....
        /*01b0*/ 	.word	0x00001200
        /*01b4*/ 	.word	0x000000ff
        /*01b8*/ 	.word	0x00036400
        /*01bc*/ 	.short	0x010a
        /*01be*/ 	.byte	0x25
	.zero		1


	//   ....[9]....
        /*01c0*/ 	.word	0x00001950
        /*01c4*/ 	.word	0x00000004
        /*01c8*/ 	.word	0x00036410
        /*01cc*/ 	.short	0x010a
        /*01ce*/ 	.byte	0x3f
	.zero		1


	//   ....[10]....
        /*01d0*/ 	.word	0x00001990
        /*01d4*/ 	.word	0x00000004
        /*01d8*/ 	.word	0x00036410
        /*01dc*/ 	.short	0x010a
        /*01de*/ 	.byte	0x3f
	.zero		1


	//   ....[11]....
        /*01e0*/ 	.word	0x00002010
        /*01e4*/ 	.word	0x000000ff
        /*01e8*/ 	.word	0x00036430
        /*01ec*/ 	.short	0x010a
        /*01ee*/ 	.byte	0x25
	.zero		1


	//   ....[12]....
        /*01f0*/ 	.word	0x00002050
        /*01f4*/ 	.word	0x000000ff
        /*01f8*/ 	.word	0x00036430
        /*01fc*/ 	.short	0x010a
        /*01fe*/ 	.byte	0x25
	.zero		1


	//   ....[13]....
        /*0200*/ 	.word	0x00003a90
        /*0204*/ 	.word	0x000000ff
        /*0208*/ 	.word	0x00000000
        /*020c*/ 	.short	0x0101
        /*020e*/ 	.byte	0x04
	.zero		1


	//   ....[14]....
        /*0210*/ 	.word	0x00003e30
        /*0214*/ 	.word	0x00000004
        /*0218*/ 	.word	0x00000000
        /*021c*/ 	.short	0x0101
        /*021e*/ 	.byte	0x3f
	.zero		1


	//   ....[15]....
        /*0220*/ 	.word	0x00008400
        /*0224*/ 	.word	0x00000000
        /*0228*/ 	.word	0x00036420
        /*022c*/ 	.short	0x010a
        /*022e*/ 	.byte	0x3f
	.zero		1


	//   ....[16]....
        /*0230*/ 	.word	0x00008c10
        /*0234*/ 	.word	0x00000000
        /*0238*/ 	.word	0x00036438
        /*023c*/ 	.short	0x010a
        /*023e*/ 	.byte	0x3f
	.zero		1


	//   ....[17]....
        /*0240*/ 	.word	0x00008f70
        /*0244*/ 	.word	0x00000000
        /*0248*/ 	.word	0x00036428
        /*024c*/ 	.short	0x010a
        /*024e*/ 	.byte	0x3f
	.zero		1


	//   ....[18]....
        /*0250*/ 	.word	0x00009290
        /*0254*/ 	.word	0x00000000
        /*0258*/ 	.word	0x00036438
        /*025c*/ 	.short	0x010a
        /*025e*/ 	.byte	0x3f
	.zero		1


	//   ....[19]....
        /*0260*/ 	.word	0x00009540
        /*0264*/ 	.word	0x00000000
        /*0268*/ 	.word	0x00036420
        /*026c*/ 	.short	0x010a
        /*026e*/ 	.byte	0x3f
	.zero		1


	//   ....[20]....
        /*0270*/ 	.word	0x000098c0
        /*0274*/ 	.word	0x00000000
        /*0278*/ 	.word	0x00036438
        /*027c*/ 	.short	0x010a
        /*027e*/ 	.byte	0x3f
	.zero		1


	//   ....[21]....
        /*0280*/ 	.word	0x00009bb0
        /*0284*/ 	.word	0x00000000
        /*0288*/ 	.word	0x00036428
        /*028c*/ 	.short	0x010a
        /*028e*/ 	.byte	0x3f
	.zero		1


	//   ....[22]....
        /*0290*/ 	.word	0x00009ef0
        /*0294*/ 	.word	0x00000000
        /*0298*/ 	.word	0x00036438
        /*029c*/ 	.short	0x010a
        /*029e*/ 	.byte	0x3f
	.zero		1


	//   ....[23]....
        /*02a0*/ 	.word	0x0000a340
        /*02a4*/ 	.word	0x00000009
        /*02a8*/ 	.word	0x00000000
        /*02ac*/ 	.short	0x010a
        /*02ae*/ 	.byte	0x3f
	.zero		1


	//   ....[24]....
        /*02b0*/ 	.word	0x0000a3c0
        /*02b4*/ 	.word	0x00000003
        /*02b8*/ 	.word	0x00000000
        /*02bc*/ 	.short	0x010a
        /*02be*/ 	.byte	0x3f
	.zero		1


	//   ....[25]....
        /*02c0*/ 	.word	0x0000a410
        /*02c4*/ 	.word	0x00000004
        /*02c8*/ 	.word	0x00036438
        /*02cc*/ 	.short	0x010a
        /*02ce*/ 	.byte	0x3f
	.zero		1


	//   ....[26]....
        /*02d0*/ 	.word	0x0000a4e0
        /*02d4*/ 	.word	0x00000099
        /*02d8*/ 	.word	0x00036400
        /*02dc*/ 	.short	0x010a
        /*02de*/ 	.byte	0x3f
	.zero		1


	//   ....[27]....
        /*02e0*/ 	.word	0x0000a530
        /*02e4*/ 	.word	0x00000004
        /*02e8*/ 	.word	0x00036410
        /*02ec*/ 	.short	0x010a
        /*02ee*/ 	.byte	0x3f
	.zero		1


	//   ....[28]....
        /*02f0*/ 	.word	0x0000a580
        /*02f4*/ 	.word	0x00000099
        /*02f8*/ 	.word	0x00036430
        /*02fc*/ 	.short	0x010a
        /*02fe*/ 	.byte	0x3f
	.zero		1


	//   ....[29]....
        /*0300*/ 	.word	0x0000a720
        /*0304*/ 	.word	0x00000000
        /*0308*/ 	.word	0x00036420
        /*030c*/ 	.short	0x010a
        /*030e*/ 	.byte	0x3f
	.zero		1


	//   ....[30]....
        /*0310*/ 	.word	0x0000a770
        /*0314*/ 	.word	0x00000000
        /*0318*/ 	.word	0x00036438
        /*031c*/ 	.short	0x010a
        /*031e*/ 	.byte	0x3f
	.zero		1


	//   ....[31]....
        /*0320*/ 	.word	0x0000a7c0
        /*0324*/ 	.word	0x00000000
        /*0328*/ 	.word	0x00036428
        /*032c*/ 	.short	0x010a
        /*032e*/ 	.byte	0x3f
	.zero		1


	//   ....[32]....
        /*0330*/ 	.word	0x0000a810
        /*0334*/ 	.word	0x00000000
        /*0338*/ 	.word	0x00036438
        /*033c*/ 	.short	0x010a
        /*033e*/ 	.byte	0x3f
	.zero		1


	//   ....[33]....
        /*0340*/ 	.word	0x0000a870
        /*0344*/ 	.word	0x00000000
        /*0348*/ 	.word	0x00036420
        /*034c*/ 	.short	0x010a
        /*034e*/ 	.byte	0x3f
	.zero		1


	//   ....[34]....
        /*0350*/ 	.word	0x0000a8c0
        /*0354*/ 	.word	0x00000000
        /*0358*/ 	.word	0x00036438
        /*035c*/ 	.short	0x010a
        /*035e*/ 	.byte	0x3f
	.zero		1


	//   ....[35]....
        /*0360*/ 	.word	0x0000a910
        /*0364*/ 	.word	0x00000000
        /*0368*/ 	.word	0x00036428
        /*036c*/ 	.short	0x010a
        /*036e*/ 	.byte	0x3f
	.zero		1


	//   ....[36]....
        /*0370*/ 	.word	0x0000a960
        /*0374*/ 	.word	0x00000000
        /*0378*/ 	.word	0x00036438
        /*037c*/ 	.short	0x010a
        /*037e*/ 	.byte	0x3f
	.zero		1


	//   ....[37]....
        /*0380*/ 	.word	0x0000aa30
        /*0384*/ 	.word	0x00000009
        /*0388*/ 	.word	0x00000000
        /*038c*/ 	.short	0x010a
        /*038e*/ 	.byte	0x3f
	.zero		1


	//   ....[38]....
        /*0390*/ 	.word	0x0000aa80
        /*0394*/ 	.word	0x00000003
        /*0398*/ 	.word	0x00000000
        /*039c*/ 	.short	0x010a
        /*039e*/ 	.byte	0x3f
	.zero		1


	//----- nvinfo : EIATTR_NUM_MBARRIERS
	.align		4
.L_434:
        /*03a0*/ 	.byte	0x03, 0x38
        /*03a2*/ 	.short	0x0007


	//----- nvinfo : EIATTR_EXIT_INSTR_OFFSETS
	.align		4
        /*03a4*/ 	.byte	0x04, 0x1c
        /*03a6*/ 	.short	(.L_436 - .L_435)


	//   ....[0]....
.L_435:
        /*03a8*/ 	.word	0x00000690


	//   ....[1]....
        /*03ac*/ 	.word	0x00004f50


	//   ....[2]....
        /*03b0*/ 	.word	0x00005ed0


	//   ....[3]....
        /*03b4*/ 	.word	0x0000a460


	//----- nvinfo : EIATTR_MAX_THREADS
	.align		4
.L_436:
        /*03b8*/ 	.byte	0x04, 0x05
        /*03ba*/ 	.short	(.L_438 - .L_437)
.L_437:
        /*03bc*/ 	.word	0x00000200
        /*03c0*/ 	.word	0x00000001
        /*03c4*/ 	.word	0x00000001


	//----- nvinfo : EIATTR_CRS_STACK_SIZE
	.align		4
.L_438:
        /*03c8*/ 	.byte	0x04, 0x1e
        /*03ca*/ 	.short	(.L_440 - .L_439)
.L_439:
        /*03cc*/ 	.word	0x00000000


	//----- nvinfo : EIATTR_CBANK_PARAM_SIZE
	.align		4
.L_440:
        /*03d0*/ 	.byte	0x03, 0x19
        /*03d2*/ 	.short	0x0970


	//----- nvinfo : EIATTR_PARAM_CBANK
	.align		4
        /*03d4*/ 	.byte	0x04, 0x0a
        /*03d6*/ 	.short	(.L_442 - .L_441)
	.align		4
.L_441:
        /*03d8*/ 	.word	index@(.nv.constant0._ZN7cutlass13device_kernelIN5flash11enable_sm90INS1_16FlashAttnBwdSm90INS1_25CollectiveMainloopBwdSm90ILi2ELi1ELi1EN4cute5tupleIJNS5_1CILi1EEES8_S8_EEENS6_IJNS7_ILi64EEENS7_ILi96EEENS7_ILi192EEEEEENS_6half_tEfNS_4arch4Sm90ELb0ELb1ELb0ELb0ELb1ELb0ELb1ELb0ELi3ELi1ELi1ELi1ELb0EEENS1_21CollectiveEpilogueBwdISD_SE_SG_Li384ELb0ELb1ELi3EEENS1_19SingleTileSchedulerILb0ELb0ELb0ELi96EEEEEEEEEvNT_6ParamsE)
        /*03dc*/ 	.short	0x0210
        /*03de*/ 	.short	0x0970


	//----- nvinfo : EIATTR_SW_WAR
	.align		4
.L_442:
        /*03e0*/ 	.byte	0x04, 0x36
        /*03e2*/ 	.short	(.L_444 - .L_443)
.L_443:
        /*03e4*/ 	.word	0x00000008
.L_444:


//--------------------- .nv.info._ZN7cutlass13device_kernelIN5flash11enable_sm90INS1_16FlashAttnBwdSm90INS1_25CollectiveMainloopBwdSm90ILi2ELi1ELi1EN4cute5tupleIJNS5_1CILi1EEES8_S8_EEENS6_IJNS7_ILi64EEENS7_ILi96EEENS7_ILi192EEEEEENS_6half_tEfNS_4arch4Sm90ELb0ELb1ELb0ELb0ELb0ELb0ELb1ELb0ELi3ELi1ELi1ELi1ELb0EEENS1_24CollectiveEpilogueBwdGQAISD_fSG_Li384ELb0ELb0EEENS1_19SingleTileSchedulerILb0ELb0ELb0ELi96EEEEEEEEEvNT_6ParamsE --------------------------
	.section	.nv.info._ZN7cutlass13device_kernelIN5flash11enable_sm90INS1_16FlashAttnBwdSm90INS1_25CollectiveMainloopBwdSm90ILi2ELi1ELi1EN4cute5tupleIJNS5_1CILi1EEES8_S8_EEENS6_IJNS7_ILi64EEENS7_ILi96EEENS7_ILi192EEEEEENS_6half_tEfNS_4arch4Sm90ELb0ELb1ELb0ELb0ELb0ELb0ELb1ELb0ELi3ELi1ELi1ELi1ELb0EEENS1_24CollectiveEpilogueBwdGQAISD_fSG_Li384ELb0ELb0EEENS1_19SingleTileSchedulerILb0ELb0ELb0ELi96EEEEEEEEEvNT_6ParamsE,"",@"SHT_CUDA_INFO"
	.sectionflags	@""
	.align	4


	//----- nvinfo : EIATTR_CUDA_API_VERSION
	.align		4
        /*0000*/ 	.byte	0x04, 0x37
        /*0002*/ 	.short	(.L_446 - .L_445)
.L_445:
        /*0004*/ 	.word	0x00000082


	//----- nvinfo : EIATTR_KPARAM_INFO
	.align		4
.L_446:
        /*0008*/ 	.byte	0x04, 0x17
        /*000a*/ 	.short	(.L_448 - .L_447)
.L_447:
        /*000c*/ 	.word	0x00000000
        /*0010*/ 	.short	0x0000
        /*0012*/ 	.short	0x0070
        /*0014*/ 	.byte	0x00, 0xf0, 0x01, 0x1a


	//----- nvinfo : EIATTR_SPARSE_MMA_MASK
	.align		4
.L_448:
        /*0018*/ 	.byte	0x03, 0x50
        /*001a*/ 	.short	0x0000


	//----- nvinfo : EIATTR_MAXREG_COUNT
	.align		4
        /*001c*/ 	.byte	0x03, 0x1b
        /*001e*/ 	.short	0x0080


	//----- nvinfo : EIATTR_NUM_BARRIERS
	.align		4
        /*0020*/ 	.byte	0x02, 0x4c
        /*0022*/ 	.byte	0x10
	.zero		1


	//----- nvinfo : EIATTR_EXTERNS
	.align		4
        /*0024*/ 	.byte	0x04, 0x0f
        /*0026*/ 	.short	(.L_450 - .L_449)


	//   ....[0]....
	.align		4
.L_449:
        /*0028*/ 	.word	index@(__assertfail)


	//----- nvinfo : EIATTR_MERCURY_ISA_VERSION
	.align		4
.L_450:
        /*002c*/ 	.byte	0x03, 0x5f
        /*002e*/ 	.short	0x0101


	//----- nvinfo : EIATTR_INT_WARP_WIDE_INSTR_OFFSETS
	.align		4
        /*0030*/ 	.byte	0x04, 0x31
        /*0032*/ 	.short	(.L_452 - .L_451)


	//   ....[0]....
.L_451:
        /*0034*/ 	.word	0x00000180


	//   ....[1]....
        /*0038*/ 	.word	0x000001b0


	//----- nvinfo : EIATTR_COOP_GROUP_MASK_REGIDS
	.align		4
.L_452:
        /*003c*/ 	.byte	0x04, 0x29
        /*003e*/ 	.short	(.L_454 - .L_453)


	//   ....[0]....
.L_453:
        /*0040*/ 	.word	0xffffffff


	//   ....[1]....
        /*0044*/ 	.word	0xffffffff


	//   ....[2]....
        /*0048*/ 	.word	0xffffffff


	//   ....[3]....
        /*004c*/ 	.word	0xffffffff


	//   ....[4]....
        /*0050*/ 	.word	0xffffffff


	//   ....[5]....
        /*0054*/ 	.word	0xffffffff


	//   ....[6]....
        /*0058*/ 	.word	0xffffffff


	//   ....[7]....
        /*005c*/ 	.word	0x0500000f


	//----- nvinfo : EIATTR_COOP_GROUP_INSTR_OFFSETS
	.align		4
.L_454:
        /*0060*/ 	.byte	0x04, 0x28
        /*0062*/ 	.short	(.L_456 - .L_455)


	//   ....[0]....
.L_455:
        /*0064*/ 	.word	0x00000060


	//   ....[1]....
        /*0068*/ 	.word	0x00000190


	//   ....[2]....
        /*006c*/ 	.word	0x000001e0


	//   ....[3]....
        /*0070*/ 	.word	0x000003d0


	//   ....[4]....
        /*0074*/ 	.word	0x000005d0


	//   ....[5]....
        /*0078*/ 	.word	0x00001080


	//   ....[6]....
        /*007c*/ 	.word	0x000048f0


	//   ....[7]....
        /*0080*/ 	.word	0x00007f80


	//----- nvinfo : EIATTR_REG_RECONFIG
	.align		4
.L_456:
        /*0084*/ 	.byte	0x01, 0x54
	.zero		2


	//----- nvinfo : EIATTR_SYSCALL_OFFSETS
	.align		4
        /*0088*/ 	.byte	0x04, 0x46
        /*008a*/ 	.short	(.L_458 - .L_457)


	//   ....[0]....
.L_457:
        /*008c*/ 	.word	0x00000ce0


	//   ....[1]....
        /*0090*/ 	.word	0x00000dd0


	//   ....[2]....
        /*0094*/ 	.word	0x00000f10


	//   ....[3]....
        /*0098*/ 	.word	0x00001000


	//----- nvinfo : EIATTR_MBARRIER_INSTR_OFFSETS
	.align		4
.L_458:
        /*009c*/ 	.byte	0x04, 0x39
        /*009e*/ 	.short	(.L_460 - .L_459)


	//   ....[0]....
.L_459:
        /*00a0*/ 	.word	0x00000280
        /*00a4*/ 	.word	0x000000ff
        /*00a8*/ 	.word	0x00036400
        /*00ac*/ 	.short	0x0100
        /*00ae*/ 	.byte	0x06
	.zero		1


	//   ....[1]....
        /*00b0*/ 	.word	0x00000380
        /*00b4*/ 	.word	0x000000ff
        /*00b8*/ 	.word	0x00036410
        /*00bc*/ 	.short	0x0100
        /*00be*/ 	.byte	0x08
	.zero		1


	//   ....[2]....
        /*00c0*/ 	.word	0x00000390
        /*00c4*/ 	.word	0x000000ff
        /*00c8*/ 	.word	0x00036420
        /*00cc*/ 	.short	0x0100
        /*00ce*/ 	.byte	0x08
	.zero		1


	//   ....[3]....
        /*00d0*/ 	.word	0x000003a0
        /*00d4*/ 	.word	0x000000ff
        /*00d8*/ 	.word	0x00036418
        /*00dc*/ 	.short	0x0100
        /*00de*/ 	.byte	0x08
	.zero		1


	//   ....[4]....
        /*00e0*/ 	.word	0x000003b0
        /*00e4*/ 	.word	0x000000ff
        /*00e8*/ 	.word	0x00036428
        /*00ec*/ 	.short	0x0100
        /*00ee*/ 	.byte	0x08
	.zero		1


	//   ....[5]....
        /*00f0*/ 	.word	0x000004e0
        /*00f4*/ 	.word	0x000000ff
        /*00f8*/ 	.word	0x00036430
        /*00fc*/ 	.short	0x0100
        /*00fe*/ 	.byte	0x08
	.zero		1


	//   ....[6]....
        /*0100*/ 	.word	0x000004f0
        /*0104*/ 	.word	0x000000ff
        /*0108*/ 	.word	0x00036438
        /*010c*/ 	.short	0x0100
        /*010e*/ 	.byte	0x08
	.zero		1


	//   ....[7]....
        /*0110*/ 	.word	0x000010b0
        /*0114*/ 	.word	0x000000ff
        /*0118*/ 	.word	0x00036400
        /*011c*/ 	.short	0x010a
        /*011e*/ 	.byte	0x25
	.zero		1


	//   ....[8]....
        /*0120*/ 	.word	0x000011a0
        /*0124*/ 	.word	0x000000ff
        /*0128*/ 	.word	0x00036400
        /*012c*/ 	.short	0x010a
        /*012e*/ 	.byte	0x25
	.zero		1


	//   ....[9]....
        /*0130*/ 	.word	0x000018e0
        /*0134*/ 	.word	0x00000003
        /*0138*/ 	.word	0x00036410
        /*013c*/ 	.short	0x010a
        /*013e*/ 	.byte	0x3f
	.zero		1


	//   ....[10]....
        /*0140*/ 	.word	0x00001920
        /*0144*/ 	.word	0x00000003
        /*0148*/ 	.word	0x00036410
        /*014c*/ 	.short	0x010a
        /*014e*/ 	.byte	0x3f
	.zero		1


	//   ....[11]....
        /*0150*/ 	.word	0x00001fc0
        /*0154*/ 	.word	0x000000ff
        /*0158*/ 	.word	0x00036430
        /*015c*/ 	.short	0x010a
        /*015e*/ 	.byte	0x25
	.zero		1


	//   ....[12]....
        /*0160*/ 	.word	0x00002000
        /*0164*/ 	.word	0x000000ff
        /*0168*/ 	.word	0x00036430
        /*016c*/ 	.short	0x010a
        /*016e*/ 	.byte	0x25
	.zero		1


	//   ....[13]....
        /*0170*/ 	.word	0x000039e0
        /*0174*/ 	.word	0x000000ff
        /*0178*/ 	.word	0x00000000
        /*017c*/ 	.short	0x0101
        /*017e*/ 	.byte	0x04
	.zero		1


	//   ....[14]....
        /*0180*/ 	.word	0x00003d80
        /*0184*/ 	.word	0x00000003
        /*0188*/ 	.word	0x00000000
        /*018c*/ 	.short	0x0101
        /*018e*/ 	.byte	0x3f
	.zero		1


	//   ....[15]....
        /*0190*/ 	.word	0x00005ed0
        /*0194*/ 	.word	0x00000000
        /*0198*/ 	.word	0x00036420
        /*019c*/ 	.short	0x010a
        /*019e*/ 	.byte	0x3f
	.zero		1


	//   ....[16]....
        /*01a0*/ 	.word	0x000066e0
        /*01a4*/ 	.word	0x00000000
        /*01a8*/ 	.word	0x00036438
        /*01ac*/ 	.short	0x010a
        /*01ae*/ 	.byte	0x3f
	.zero		1


	//   ....[17]....
        /*01b0*/ 	.word	0x00006a40
        /*01b4*/ 	.word	0x00000000
        /*01b8*/ 	.word	0x00036428
        /*01bc*/ 	.short	0x010a
        /*01be*/ 	.byte	0x3f
	.zero		1


	//   ....[18]....
        /*01c0*/ 	.word	0x00006d60
        /*01c4*/ 	.word	0x00000000
        /*01c8*/ 	.word	0x00036438
        /*01cc*/ 	.short	0x010a
        /*01ce*/ 	.byte	0x3f
	.zero		1


	//   ....[19]....
        /*01d0*/ 	.word	0x00007010
        /*01d4*/ 	.word	0x00000000
        /*01d8*/ 	.word	0x00036420
        /*01dc*/ 	.short	0x010a
        /*01de*/ 	.byte	0x3f
	.zero		1


	//   ....[20]....
        /*01e0*/ 	.word	0x00007390
        /*01e4*/ 	.word	0x00000000
        /*01e8*/ 	.word	0x00036438
        /*01ec*/ 	.short	0x010a
        /*01ee*/ 	.byte	0x3f
	.zero		1


	//   ....[21]....
        /*01f0*/ 	.word	0x00007680
        /*01f4*/ 	.word	0x00000000
        /*01f8*/ 	.word	0x00036428
        /*01fc*/ 	.short	0x010a
        /*01fe*/ 	.byte	0x3f
	.zero		1


	//   ....[22]....
        /*0200*/ 	.word	0x000079c0
        /*0204*/ 	.word	0x00000000
        /*0208*/ 	.word	0x00036438
        /*020c*/ 	.short	0x010a
        /*020e*/ 	.byte	0x3f
	.zero		1


	//   ....[23]....
        /*0210*/ 	.word	0x00007e10
        /*0214*/ 	.word	0x00000009
        /*0218*/ 	.word	0x00000000
        /*021c*/ 	.short	0x010a
        /*021e*/ 	.byte	0x3f
	.zero		1


	//   ....[24]....
        /*0220*/ 	.word	0x00007e90
        /*0224*/ 	.word	0x00000003
        /*0228*/ 	.word	0x00000000
        /*022c*/ 	.short	0x010a
        /*022e*/ 	.byte	0x3f
	.zero		1


	//   ....[25]....
        /*0230*/ 	.word	0x00007ee0
        /*0234*/ 	.word	0x00000004
        /*0238*/ 	.word	0x00036438
        /*023c*/ 	.short	0x010a
        /*023e*/ 	.byte	0x3f
	.zero		1


	//   ....[26]....
        /*0240*/ 	.word	0x00007fb0
        /*0244*/ 	.word	0x00000099
        /*0248*/ 	.word	0x00036400
        /*024c*/ 	.short	0x010a
        /*024e*/ 	.byte	0x3f
	.zero		1


	//   ....[27]....
        /*0250*/ 	.word	0x00008000
        /*0254*/ 	.word	0x00000003
        /*0258*/ 	.word	0x00036410
        /*025c*/ 	.short	0x010a
        /*025e*/ 	.byte	0x3f
	.zero		1


	//   ....[28]....
        /*0260*/ 	.word	0x00008050
        /*0264*/ 	.word	0x00000099
        /*0268*/ 	.word	0x00036430
        /*026c*/ 	.short	0x010a
        /*026e*/ 	.byte	0x3f
	.zero		1


	//   ....[29]....
        /*0270*/ 	.word	0x000080a0
        /*0274*/ 	.word	0x00000000
        /*0278*/ 	.word	0x00036420
        /*027c*/ 	.short	0x010a
        /*027e*/ 	.byte	0x3f
	.zero		1


	//   ....[30]....
        /*0280*/ 	.word	0x000080f0
        /*0284*/ 	.word	0x00000000
        /*0288*/ 	.word	0x00036438
        /*028c*/ 	.short	0x010a
        /*028e*/ 	.byte	0x3f
	.zero		1


	//   ....[31]....
        /*0290*/ 	.word	0x00008140
        /*0294*/ 	.word	0x00000000
        /*0298*/ 	.word	0x00036428
        /*029c*/ 	.short	0x010a
        /*029e*/ 	.byte	0x3f
	.zero		1


	//   ....[32]....
        /*02a0*/ 	.word	0x00008190
        /*02a4*/ 	.word	0x00000000
        /*02a8*/ 	.word	0x00036438
        /*02ac*/ 	.short	0x010a
        /*02ae*/ 	.byte	0x3f
	.zero		1


	//   ....[33]....
        /*02b0*/ 	.word	0x000081f0
        /*02b4*/ 	.word	0x00000000
        /*02b8*/ 	.word	0x00036420
        /*02bc*/ 	.short	0x010a
        /*02be*/ 	.byte	0x3f
	.zero		1


	//   ....[34]....
        /*02c0*/ 	.word	0x00008240
        /*02c4*/ 	.word	0x00000000
        /*02c8*/ 	.word	0x00036438
        /*02cc*/ 	.short	0x010a
        /*02ce*/ 	.byte	0x3f
	.zero		1


	//   ....[35]....
        /*02d0*/ 	.word	0x00008290
        /*02d4*/ 	.word	0x00000000
        /*02d8*/ 	.word	0x00036428
        /*02dc*/ 	.short	0x010a
        /*02de*/ 	.byte	0x3f
	.zero		1


	//   ....[36]....
        /*02e0*/ 	.word	0x000082e0
        /*02e4*/ 	.word	0x00000000
        /*02e8*/ 	.word	0x00036438
        /*02ec*/ 	.short	0x010a
        /*02ee*/ 	.byte	0x3f
	.zero		1


	//   ....[37]....
        /*02f0*/ 	.word	0x000083b0
        /*02f4*/ 	.word	0x00000009
        /*02f8*/ 	.word	0x00000000
        /*02fc*/ 	.short	0x010a
        /*02fe*/ 	.byte	0x3f
	.zero		1


	//   ....[38]....
        /*0300*/ 	.word	0x00008400
        /*0304*/ 	.word	0x00000003
        /*0308*/ 	.word	0x00000000
        /*030c*/ 	.short	0x010a
        /*030e*/ 	.byte	0x3f
	.zero		1


	//----- nvinfo : EIATTR_NUM_MBARRIERS
	.align		4
.L_460:
        /*0310*/ 	.byte	0x03, 0x38
        /*0312*/ 	.short	0x0007


	//----- nvinfo : EIATTR_EXIT_INSTR_OFFSETS
	.align		4
        /*0314*/ 	.byte	0x04, 0x1c
        /*0316*/ 	.short	(.L_462 - .L_461)


	//   ....[0]....
.L_461:
        /*0318*/ 	.word	0x00007f30


	//----- nvinfo : EIATTR_MAX_THREADS
	.align		4
.L_462:
        /*031c*/ 	.byte	0x04, 0x05
        /*031e*/ 	.short	(.L_464 - .L_463)
.L_463:
        /*0320*/ 	.word	0x00000200
        /*0324*/ 	.word	0x00000001
        /*0328*/ 	.word	0x00000001


	//----- nvinfo : EIATTR_CRS_STACK_SIZE
	.align		4
.L_464:
        /*032c*/ 	.byte	0x04, 0x1e
        /*032e*/ 	.short	(.L_466 - .L_465)
.L_465:
        /*0330*/ 	.word	0x00000000


	//----- nvinfo : EIATTR_CBANK_PARAM_SIZE
	.align		4
.L_466:
        /*0334*/ 	.byte	0x03, 0x19
        /*0336*/ 	.short	0x06f0


	//----- nvinfo : EIATTR_PARAM_CBANK
	.align		4
        /*0338*/ 	.byte	0x04, 0x0a
        /*033a*/ 	.short	(.L_468 - .L_467)
	.align		4
.L_467:
        /*033c*/ 	.word	index@(.nv.constant0._ZN7cutlass13device_kernelIN5flash11enable_sm90INS1_16FlashAttnBwdSm90INS1_25CollectiveMainloopBwdSm90ILi2ELi1ELi1EN4cute5tupleIJNS5_1CILi1EEES8_S8_EEENS6_IJNS7_ILi64EEENS7_ILi96EEENS7_ILi192EEEEEENS_6half_tEfNS_4arch4Sm90ELb0ELb1ELb0ELb0ELb0ELb0ELb1ELb0ELi3ELi1ELi1ELi1ELb0EEENS1_24CollectiveEpilogueBwdGQAISD_fSG_Li384ELb0ELb0EEENS1_19SingleTileSchedulerILb0ELb0ELb0ELi96EEEEEEEEEvNT_6ParamsE)
        /*0340*/ 	.short	0x0210
        /*0342*/ 	.short	0x06f0


	//----- nvinfo : EIATTR_SW_WAR
	.align		4
.L_468:
        /*0344*/ 	.byte	0x04, 0x36
        /*0346*/ 	.short	(.L_470 - .L_469)
.L_469:
        /*0348*/ 	.word	0x00000008
.L_470:


//--------------------- .nv.info._ZN7cutlass13device_kernelIN5flash11enable_sm90INS1_16FlashAttnBwdSm90INS1_25CollectiveMainloopBwdSm90ILi2ELi1ELi1EN4cute5tupleIJNS5_1CILi1EEES8_S8_EEENS6_IJNS7_ILi64EEENS7_ILi96EEENS7_ILi192EEEEEENS_6half_tEfNS_4arch4Sm90ELb0ELb1ELb0ELb0ELb1ELb0ELb1ELb0ELi3ELi1ELi1ELi1ELb0EEENS1_24CollectiveEpilogueBwdGQAISD_fSG_Li384ELb0ELb1EEENS1_19SingleTileSchedulerILb0ELb0ELb0ELi96EEEEEEEEEvNT_6ParamsE --------------------------
	.section	.nv.info._ZN7cutlass13device_kernelIN5flash11enable_sm90INS1_16FlashAttnBwdSm90INS1_25CollectiveMainloopBwdSm90ILi2ELi1ELi1EN4cute5tupleIJNS5_1CILi1EEES8_S8_EEENS6_IJNS7_ILi64EEENS7_ILi96EEENS7_ILi192EEEEEENS_6half_tEfNS_4arch4Sm90ELb0ELb1ELb0ELb0ELb1ELb0ELb1ELb0ELi3ELi1ELi1ELi1ELb0EEENS1_24CollectiveEpilogueBwdGQAISD_fSG_Li384ELb0ELb1EEENS1_19SingleTileSchedulerILb0ELb0ELb0ELi96EEEEEEEEEvNT_6ParamsE,"",@"SHT_CUDA_INFO"
	.sectionflags	@""
	.align	4


	//----- nvinfo : EIATTR_CUDA_API_VERSION
	.align		4
        /*0000*/ 	.byte	0x04, 0x37
        /*0002*/ 	.short	(.L_472 - .L_471)
.L_471:
        /*0004*/ 	.word	0x00000082


	//----- nvinfo : EIATTR_KPARAM_INFO
	.align		4
.L_472:
        /*0008*/ 	.byte	0x04, 0x17
        /*000a*/ 	.short	(.L_474 - .L_473)
.L_473:
        /*000c*/ 	.word	0x00000000
        /*0010*/ 	.short	0x0000
        /*0012*/ 	.short	0x0070
        /*0014*/ 	.byte	0x00, 0xf0, 0x01, 0x1a


	//----- nvinfo : EIATTR_SPARSE_MMA_MASK
	.align		4
.L_474:
        /*0018*/ 	.byte	0x03, 0x50
        /*001a*/ 	.short	0x0000


	//----- nvinfo : EIATTR_MAXREG_COUNT
	.align		4
        /*001c*/ 	.byte	0x03, 0x1b
        /*001e*/ 	.short	0x0080


	//----- nvinfo : EIATTR_NUM_BARRIERS
	.align		4
        /*0020*/ 	.byte	0x02, 0x4c
        /*0022*/ 	.byte	0x10
	.zero		1


	//----- nvinfo : EIATTR_EXTERNS
	.align		4
        /*0024*/ 	.byte	0x04, 0x0f
        /*0026*/ 	.short	(.L_476 - .L_475)


	//   ....[0]....
	.align		4
.L_475:
        /*0028*/ 	.word	index@(__assertfail)


	//----- nvinfo : EIATTR_MERCURY_ISA_VERSION
	.align		4
.L_476:
        /*002c*/ 	.byte	0x03, 0x5f
        /*002e*/ 	.short	0x0101


	//----- nvinfo : EIATTR_INT_WARP_WIDE_INSTR_OFFSETS
	.align		4
        /*0030*/ 	.byte	0x04, 0x31
        /*0032*/ 	.short	(.L_478 - .L_477)


	//   ....[0]....
.L_477:
        /*0034*/ 	.word	0x00000180


	//   ....[1]....
        /*0038*/ 	.word	0x000001b0


	//   ....[2]....
        /*003c*/ 	.word	0x000058b0


	//   ....[3]....
        /*0040*/ 	.word	0x00005ff0


	//   ....[4]....
        /*0044*/ 	.word	0x000065e0


	//   ....[5]....
        /*0048*/ 	.word	0x000068b0


	//   ....[6]....
        /*004c*/ 	.word	0x00006b10


	//   ....[7]....
        /*0050*/ 	.word	0x00006ca0


	//----- nvinfo : EIATTR_COOP_GROUP_MASK_REGIDS
	.align		4
.L_478:
        /*0054*/ 	.byte	0x04, 0x29
        /*0056*/ 	.short	(.L_480 - .L_479)


	//   ....[0]....
.L_479:
        /*0058*/ 	.word	0xffffffff


	//   ....[1]....
        /*005c*/ 	.word	0xffffffff


	//   ....[2]....
        /*0060*/ 	.word	0xffffffff


	//   ....[3]....
        /*0064*/ 	.word	0xffffffff


	//   ....[4]....
        /*0068*/ 	.word	0xffffffff


	//   ....[5]....
        /*006c*/ 	.word	0xffffffff


	//   ....[6]....
        /*0070*/ 	.word	0xffffffff


	//   ....[7]....
        /*0074*/ 	.word	0xffffffff


	//   ....[8]....
        /*0078*/ 	.word	0xffffffff


	//   ....[9]....
        /*007c*/ 	.word	0xffffffff


	//   ....[10]....
        /*0080*/ 	.word	0xffffffff


	//   ....[11]....
        /*0084*/ 	.word	0xffffffff


	//   ....[12]....
        /*0088*/ 	.word	0xffffffff


	//   ....[13]....
        /*008c*/ 	.word	0xffffffff


	//   ....[14]....
        /*0090*/ 	.word	0xffffffff


	//   ....[15]....
        /*0094*/ 	.word	0xffffffff


	//   ....[16]....
        /*0098*/ 	.word	0xffffffff


	//   ....[17]....
        /*009c*/ 	.word	0xffffffff


	//   ....[18]....
        /*00a0*/ 	.word	0xffffffff


	//   ....[19]....
        /*00a4*/ 	.word	0xffffffff


	//   ....[20]....
        /*00a8*/ 	.word	0x0500000f


	//   ....[21]....
        /*00ac*/ 	.word	0x0500000f


	//   ....[22]....
        /*00b0*/ 	.word	0x0500000f


	//   ....[23]....
        /*00b4*/ 	.word	0x0500000f


	//   ....[24]....
        /*00b8*/ 	.word	0x0500000f


	//   ....[25]....
        /*00bc*/ 	.word	0x0500000f


	//----- nvinfo : EIATTR_COOP_GROUP_INSTR_OFFSETS
	.align		4
.L_480:
        /*00c0*/ 	.byte	0x04, 0x28
        /*00c2*/ 	.short	(.L_482 - .L_481)


	//   ....[0]....
.L_481:
        /*00c4*/ 	.word	0x00000060


	//   ....[1]....
        /*00c8*/ 	.word	0x00000190


	//   ....[2]....
        /*00cc*/ 	.word	0x000001e0


	//   ....[3]....
        /*00d0*/ 	.word	0x000003d0


	//   ....[4]....
        /*00d4*/ 	.word	0x000005e0


	//   ....[5]....
        /*00d8*/ 	.word	0x00001090


	//   ....[6]....
        /*00dc*/ 	.word	0x000046e0


	//   ....[7]....
        /*00e0*/ 	.word	0x00004860


	//   ....[8]....
        /*00e4*/ 	.word	0x00004b10


	//   ....[9]....
        /*00e8*/ 	.word	0x00004ca0


	//   ....[10]....
        /*00ec*/ 	.word	0x00004dc0


	//   ....[11]....
        /*00f0*/ 	.word	0x00005320


	//   ....[12]....
        /*00f4*/ 	.word	0x000057e0


	//   ....[13]....
        /*00f8*/ 	.word	0x00005b30


	//   ....[14]....
        /*00fc*/ 	.word	0x00005f20


	//   ....[15]....
        /*0100*/ 	.word	0x00006160


	//   ....[16]....
        /*0104*/ 	.word	0x00006510


	//   ....[17]....
        /*0108*/ 	.word	0x000067f0


	//   ....[18]....
        /*010c*/ 	.word	0x00006a10


	//   ....[19]....
        /*0110*/ 	.word	0x00006ba0


	//   ....[20]....
        /*0114*/ 	.word	0x00009340


	//   ....[21]....
        /*0118*/ 	.word	0x00009490


	//   ....[22]....
        /*011c*/ 	.word	0x00009500


	//   ....[23]....
        /*0120*/ 	.word	0x00009570


	//   ....[24]....
        /*0124*/ 	.word	0x000095e0


	//   ....[25]....
        /*0128*/ 	.word	0x00009650


	//----- nvinfo : EIATTR_REG_RECONFIG
	.align		4
.L_482:
        /*012c*/ 	.byte	0x01, 0x54
	.zero		2


	//----- nvinfo : EIATTR_SYSCALL_OFFSETS
	.align		4
        /*0130*/ 	.byte	0x04, 0x46
        /*0132*/ 	.short	(.L_484 - .L_483)


	//   ....[0]....
.L_483:
        /*0134*/ 	.word	0x00000cf0


	//   ....[1]....
        /*0138*/ 	.word	0x00000de0


	//   ....[2]....
        /*013c*/ 	.word	0x00000f20


	//   ....[3]....
        /*0140*/ 	.word	0x00001010


	//----- nvinfo : EIATTR_MBARRIER_INSTR_OFFSETS
	.align		4
.L_484:
        /*0144*/ 	.byte	0x04, 0x39
        /*0146*/ 	.short	(.L_486 - .L_485)


	//   ....[0]....
.L_485:
        /*0148*/ 	.word	0x00000280
        /*014c*/ 	.word	0x000000ff
        /*0150*/ 	.word	0x00036400
        /*0154*/ 	.short	0x0100
        /*0156*/ 	.byte	0x06
	.zero		1


	//   ....[1]....
        /*0158*/ 	.word	0x00000380
        /*015c*/ 	.word	0x000000ff
        /*0160*/ 	.word	0x00036410
        /*0164*/ 	.short	0x0100
        /*0166*/ 	.byte	0x08
	.zero		1


	//   ....[2]....
        /*0168*/ 	.word	0x00000390
        /*016c*/ 	.word	0x000000ff
        /*0170*/ 	.word	0x00036420
        /*0174*/ 	.short	0x0100
        /*0176*/ 	.byte	0x08
	.zero		1


	//   ....[3]....
        /*0178*/ 	.word	0x000003a0
        /*017c*/ 	.word	0x000000ff
        /*0180*/ 	.word	0x00036418
        /*0184*/ 	.short	0x0100
        /*0186*/ 	.byte	0x08
	.zero		1


	//   ....[4]....
        /*0188*/ 	.word	0x000003b0
        /*018c*/ 	.word	0x000000ff
        /*0190*/ 	.word	0x00036428
        /*0194*/ 	.short	0x0100
        /*0196*/ 	.byte	0x08
	.zero		1


	//   ....[5]....
        /*0198*/ 	.word	0x000004e0
        /*019c*/ 	.word	0x000000ff
        /*01a0*/ 	.word	0x00036430
        /*01a4*/ 	.short	0x0100
        /*01a6*/ 	.byte	0x08
	.zero		1


	//   ....[6]....
        /*01a8*/ 	.word	0x000004f0
        /*01ac*/ 	.word	0x000000ff
        /*01b0*/ 	.word	0x00036438
        /*01b4*/ 	.short	0x0100
        /*01b6*/ 	.byte	0x08
	.zero		1


	//   ....[7]....
        /*01b8*/ 	.word	0x000010c0
        /*01bc*/ 	.word	0x000000ff
        /*01c0*/ 	.word	0x00036400
        /*01c4*/ 	.short	0x010a
        /*01c6*/ 	.byte	0x25
	.zero		1


	//   ....[8]....
        /*01c8*/ 	.word	0x000011b0
        /*01cc*/ 	.word	0x000000ff
        /*01d0*/ 	.word	0x00036400
        /*01d4*/ 	.short	0x010a
        /*01d6*/ 	.byte	0x25
	.zero		1


	//   ....[9]....
        /*01d8*/ 	.word	0x000018f0
        /*01dc*/ 	.word	0x00000003
        /*01e0*/ 	.word	0x00036410
        /*01e4*/ 	.short	0x010a
        /*01e6*/ 	.byte	0x3f
	.zero		1


	//   ....[10]....
        /*01e8*/ 	.word	0x00001930
        /*01ec*/ 	.word	0x00000003
        /*01f0*/ 	.word	0x00036410
        /*01f4*/ 	.short	0x010a
        /*01f6*/ 	.byte	0x3f
	.zero		1


	//   ....[11]....
        /*01f8*/ 	.word	0x00001fb0
        /*01fc*/ 	.word	0x000000ff
        /*0200*/ 	.word	0x00036430
        /*0204*/ 	.short	0x010a
        /*0206*/ 	.byte	0x25
	.zero		1


	//   ....[12]....
        /*0208*/ 	.word	0x00001ff0
        /*020c*/ 	.word	0x000000ff
        /*0210*/ 	.word	0x00036430
        /*0214*/ 	.short	0x010a
        /*0216*/ 	.byte	0x25
	.zero		1


	//   ....[13]....
        /*0218*/ 	.word	0x000039d0
        /*021c*/ 	.word	0x000000ff
        /*0220*/ 	.word	0x00000000
        /*0224*/ 	.short	0x0101
        /*0226*/ 	.byte	0x04
	.zero		1


	//   ....[14]....
        /*0228*/ 	.word	0x00003d70
        /*022c*/ 	.word	0x00000003
        /*0230*/ 	.word	0x00000000
        /*0234*/ 	.short	0x0101
        /*0236*/ 	.byte	0x3f
	.zero		1


	//   ....[15]....
        /*0238*/ 	.word	0x00007290
        /*023c*/ 	.word	0x00000000
        /*0240*/ 	.word	0x00036420
        /*0244*/ 	.short	0x010a
        /*0246*/ 	.byte	0x3f
	.zero		1


	//   ....[16]....
        /*0248*/ 	.word	0x00007aa0
        /*024c*/ 	.word	0x00000000
        /*0250*/ 	.word	0x00036438
        /*0254*/ 	.short	0x010a
        /*0256*/ 	.byte	0x3f
	.zero		1


	//   ....[17]....
        /*0258*/ 	.word	0x00007e00
        /*025c*/ 	.word	0x00000000
        /*0260*/ 	.word	0x00036428
        /*0264*/ 	.short	0x010a
        /*0266*/ 	.byte	0x3f
	.zero		1


	//   ....[18]....
        /*0268*/ 	.word	0x00008120
        /*026c*/ 	.word	0x00000000
        /*0270*/ 	.word	0x00036438
        /*0274*/ 	.short	0x010a
        /*0276*/ 	.byte	0x3f
	.zero		1


	//   ....[19]....
        /*0278*/ 	.word	0x000083d0
        /*027c*/ 	.word	0x00000000
        /*0280*/ 	.word	0x00036420
        /*0284*/ 	.short	0x010a
        /*0286*/ 	.byte	0x3f
	.zero		1


	//   ....[20]....
        /*0288*/ 	.word	0x00008750
        /*028c*/ 	.word	0x00000000
        /*0290*/ 	.word	0x00036438
        /*0294*/ 	.short	0x010a
        /*0296*/ 	.byte	0x3f
	.zero		1


	//   ....[21]....
        /*0298*/ 	.word	0x00008a40
        /*029c*/ 	.word	0x00000000
        /*02a0*/ 	.word	0x00036428
        /*02a4*/ 	.short	0x010a
        /*02a6*/ 	.byte	0x3f
	.zero		1


	//   ....[22]....
        /*02a8*/ 	.word	0x00008d80
        /*02ac*/ 	.word	0x00000000
        /*02b0*/ 	.word	0x00036438
        /*02b4*/ 	.short	0x010a
        /*02b6*/ 	.byte	0x3f
	.zero		1


	//   ....[23]....
        /*02b8*/ 	.word	0x000091d0
        /*02bc*/ 	.word	0x00000009
        /*02c0*/ 	.word	0x00000000
        /*02c4*/ 	.short	0x010a
        /*02c6*/ 	.byte	0x3f
	.zero		1


	//   ....[24]....
        /*02c8*/ 	.word	0x00009250
        /*02cc*/ 	.word	0x00000003
        /*02d0*/ 	.word	0x00000000
        /*02d4*/ 	.short	0x010a
        /*02d6*/ 	.byte	0x3f
	.zero		1


	//   ....[25]....
        /*02d8*/ 	.word	0x000092a0
        /*02dc*/ 	.word	0x00000004
        /*02e0*/ 	.word	0x00036438
        /*02e4*/ 	.short	0x010a
        /*02e6*/ 	.byte	0x3f
	.zero		1


	//   ....[26]....
        /*02e8*/ 	.word	0x00009370
        /*02ec*/ 	.word	0x00000099
        /*02f0*/ 	.word	0x00036400
        /*02f4*/ 	.short	0x010a
        /*02f6*/ 	.byte	0x3f
	.zero		1


	//   ....[27]....
        /*02f8*/ 	.word	0x000093c0
        /*02fc*/ 	.word	0x00000003
        /*0300*/ 	.word	0x00036410
        /*0304*/ 	.short	0x010a
        /*0306*/ 	.byte	0x3f
	.zero		1


	//   ....[28]....
        /*0308*/ 	.word	0x00009410
        /*030c*/ 	.word	0x00000099
        /*0310*/ 	.word	0x00036430
        /*0314*/ 	.short	0x010a
        /*0316*/ 	.byte	0x3f
	.zero		1


	//   ....[29]....
        /*0318*/ 	.word	0x00009690
        /*031c*/ 	.word	0x00000000
        /*0320*/ 	.word	0x00036420
        /*0324*/ 	.short	0x010a
        /*0326*/ 	.byte	0x3f
	.zero		1


	//   ....[30]....
        /*0328*/ 	.word	0x000096e0
        /*032c*/ 	.word	0x00000000
        /*0330*/ 	.word	0x00036438
        /*0334*/ 	.short	0x010a
        /*0336*/ 	.byte	0x3f
	.zero		1


	//   ....[31]....
        /*0338*/ 	.word	0x00009730
        /*033c*/ 	.word	0x00000000
        /*0340*/ 	.word	0x00036428
        /*0344*/ 	.short	0x010a
        /*0346*/ 	.byte	0x3f
	.zero		1


	//   ....[32]....
        /*0348*/ 	.word	0x00009780
        /*034c*/ 	.word	0x00000000
        /*0350*/ 	.word	0x00036438
        /*0354*/ 	.short	0x010a
        /*0356*/ 	.byte	0x3f
	.zero		1


	//   ....[33]....
        /*0358*/ 	.word	0x000097e0
        /*035c*/ 	.word	0x00000000
        /*0360*/ 	.word	0x00036420
        /*0364*/ 	.short	0x010a
        /*0366*/ 	.byte	0x3f
	.zero		1


	//   ....[34]....
        /*0368*/ 	.word	0x00009830
        /*036c*/ 	.word	0x00000000
        /*0370*/ 	.word	0x00036438
        /*0374*/ 	.short	0x010a
        /*0376*/ 	.byte	0x3f
	.zero		1


	//   ....[35]....
        /*0378*/ 	.word	0x00009880
        /*037c*/ 	.word	0x00000000
        /*0380*/ 	.word	0x00036428
        /*0384*/ 	.short	0x010a
        /*0386*/ 	.byte	0x3f
	.zero		1


	//   ....[36]....
        /*0388*/ 	.word	0x000098d0
        /*038c*/ 	.word	0x00000000
        /*0390*/ 	.word	0x00036438
        /*0394*/ 	.short	0x010a
        /*0396*/ 	.byte	0x3f
	.zero		1


	//   ....[37]....
        /*0398*/ 	.word	0x000099a0
        /*039c*/ 	.word	0x00000009
        /*03a0*/ 	.word	0x00000000
        /*03a4*/ 	.short	0x010a
        /*03a6*/ 	.byte	0x3f
	.zero		1


	//   ....[38]....
        /*03a8*/ 	.word	0x000099f0
        /*03ac*/ 	.word	0x00000003
        /*03b0*/ 	.word	0x00000000
        /*03b4*/ 	.short	0x010a
        /*03b6*/ 	.byte	0x3f
	.zero		1


	//----- nvinfo : EIATTR_NUM_MBARRIERS
	.align		4
.L_486:
        /*03b8*/ 	.byte	0x03, 0x38
        /*03ba*/ 	.short	0x0007


	//----- nvinfo : EIATTR_EXIT_INSTR_OFFSETS
	.align		4
        /*03bc*/ 	.byte	0x04, 0x1c
        /*03be*/ 	.short	(.L_488 - .L_487)


	//   ....[0]....
.L_487:
        /*03c0*/ 	.word	0x000092f0


	//----- nvinfo : EIATTR_MAX_THREADS
	.align		4
.L_488:
        /*03c4*/ 	.byte	0x04, 0x05
        /*03c6*/ 	.short	(.L_490 - .L_489)
.L_489:
        /*03c8*/ 	.word	0x00000200
        /*03cc*/ 	.word	0x00000001
        /*03d0*/ 	.word	0x00000001


	//----- nvinfo : EIATTR_CRS_STACK_SIZE
	.align		4
.L_490:
        /*03d4*/ 	.byte	0x04, 0x1e
        /*03d6*/ 	.short	(.L_492 - .L_491)
.L_491:
        /*03d8*/ 	.word	0x00000000


	//----- nvinfo : EIATTR_CBANK_PARAM_SIZE
	.align		4
.L_492:
        /*03dc*/ 	.byte	0x03, 0x19
        /*03de*/ 	.short	0x06f0


	//----- nvinfo : EIATTR_PARAM_CBANK
	.align		4
        /*03e0*/ 	.byte	0x04, 0x0a
        /*03e2*/ 	.short	(.L_494 - .L_493)
	.align		4
.L_493:
        /*03e4*/ 	.word	index@(.nv.constant0._ZN7cutlass13device_kernelIN5flash11enable_sm90INS1_16FlashAttnBwdSm90INS1_25CollectiveMainloopBwdSm90ILi2ELi1ELi1EN4cute5tupleIJNS5_1CILi1EEES8_S8_EEENS6_IJNS7_ILi64EEENS7_ILi96EEENS7_ILi192EEEEEENS_6half_tEfNS_4arch4Sm90ELb0ELb1ELb0ELb0ELb1ELb0ELb1ELb0ELi3ELi1ELi1ELi1ELb0EEENS1_24CollectiveEpilogueBwdGQAISD_fSG_Li384ELb0ELb1EEENS1_19SingleTileSchedulerILb0ELb0ELb0ELi96EEEEEEEEEvNT_6ParamsE)
        /*03e8*/ 	.short	0x0210
        /*03ea*/ 	.short	0x06f0


	//----- nvinfo : EIATTR_SW_WAR
	.align		4
.L_494:
        /*03ec*/ 	.byte	0x04, 0x36
        /*03ee*/ 	.short	(.L_496 - .L_495)
.L_495:
        /*03f0*/ 	.word	0x00000008
.L_496:


//--------------------- .nv.info._ZN7cutlass13device_kernelIN5flash11enable_sm90INS1_16FlashAttnBwdSm90INS1_25CollectiveMainloopBwdSm90ILi2ELi1ELi1EN4cute5tupleIJNS5_1CILi1EEES8_S8_EEENS6_IJNS7_ILi64EEENS7_ILi96EEENS7_ILi192EEEEEENS_6half_tEfNS_4arch4Sm90ELb0ELb1ELb0ELb1ELb0ELb0ELb1ELb0ELi3ELi1ELi1ELi1ELb0EEENS1_21CollectiveEpilogueBwdISD_SE_SG_Li384ELb1ELb1ELi3EEENS1_19SingleTileSchedulerILb1ELb0ELb0ELi96EEEEEEEEEvNT_6ParamsE --------------------------
	.section	.nv.info._ZN7cutlass13device_kernelIN5flash11enable_sm90INS1_16FlashAttnBwdSm90INS1_25CollectiveMainloopBwdSm90ILi2ELi1ELi1EN4cute5tupleIJNS5_1CILi1EEES8_S8_EEENS6_IJNS7_ILi64EEENS7_ILi96EEENS7_ILi192EEEEEENS_6half_tEfNS_4arch4Sm90ELb0ELb1ELb0ELb1ELb0ELb0ELb1ELb0ELi3ELi1ELi1ELi1ELb0EEENS1_21CollectiveEpilogueBwdISD_SE_SG_Li384ELb1ELb1ELi3EEENS1_19SingleTileSchedulerILb1ELb0ELb0ELi96EEEEEEEEEvNT_6ParamsE,"",@"SHT_CUDA_INFO"
	.sectionflags	@""
	.align	4


	//----- nvinfo : EIATTR_CUDA_API_VERSION
	.align		4
        /*0000*/ 	.byte	0x04, 0x37
        /*0002*/ 	.short	(.L_498 - .L_497)
.L_497:
        /*0004*/ 	.word	0x00000082


	//----- nvinfo : EIATTR_KPARAM_INFO
	.align		4
.L_498:
        /*0008*/ 	.byte	0x04, 0x17
        /*000a*/ 	.short	(.L_500 - .L_499)
.L_499:
        /*000c*/ 	.word	0x00000000
        /*0010*/ 	.short	0x0000
        /*0012*/ 	.short	0x0070
        /*0014*/ 	.byte	0x00, 0xf0, 0x01, 0x1a


	//----- nvinfo : EIATTR_SPARSE_MMA_MASK
	.align		4
.L_500:
        /*0018*/ 	.byte	0x03, 0x50
        /*001a*/ 	.short	0x0000


	//----- nvinfo : EIATTR_MAXREG_COUNT
	.align		4
        /*001c*/ 	.byte	0x03, 0x1b
        /*001e*/ 	.short	0x0080


	//----- nvinfo : EIATTR_NUM_BARRIERS
	.align		4
        /*0020*/ 	.byte	0x02, 0x4c
        /*0022*/ 	.byte	0x10
	.zero		1


	//----- nvinfo : EIATTR_EXTERNS
	.align		4
        /*0024*/ 	.byte	0x04, 0x0f
        /*0026*/ 	.short	(.L_502 - .L_501)


	//   ....[0]....
	.align		4
.L_501:
        /*0028*/ 	.word	index@(__assertfail)


	//----- nvinfo : EIATTR_MERCURY_ISA_VERSION
	.align		4
.L_502:
        /*002c*/ 	.byte	0x03, 0x5f
        /*002e*/ 	.short	0x0101


	//----- nvinfo : EIATTR_INT_WARP_WIDE_INSTR_OFFSETS
	.align		4
        /*0030*/ 	.byte	0x04, 0x31
        /*0032*/ 	.short	(.L_504 - .L_503)


	//   ....[0]....
.L_503:
        /*0034*/ 	.word	0x00000180


	//   ....[1]....
        /*0038*/ 	.word	0x000001b0


	//----- nvinfo : EIATTR_COOP_GROUP_MASK_REGIDS
	.align		4
.L_504:
        /*003c*/ 	.byte	0x04, 0x29
        /*003e*/ 	.short	(.L_506 - .L_505)


	//   ....[0]....
.L_505:
        /*0040*/ 	.word	0xffffffff


	//   ....[1]....
        /*0044*/ 	.word	0xffffffff


	//   ....[2]....
        /*0048*/ 	.word	0xffffffff


	//   ....[3]....
        /*004c*/ 	.word	0xffffffff


	//   ....[4]....
        /*0050*/ 	.word	0xffffffff


	//   ....[5]....
        /*0054*/ 	.word	0xffffffff


	//   ....[6]....
        /*0058*/ 	.word	0xffffffff


	//   ....[7]....
        /*005c*/ 	.word	0x0500000f


	//----- nvinfo : EIATTR_COOP_GROUP_INSTR_OFFSETS
	.align		4
.L_506:
        /*0060*/ 	.byte	0x04, 0x28
        /*0062*/ 	.short	(.L_508 - .L_507)


	//   ....[0]....
.L_507:
        /*0064*/ 	.word	0x00000060


	//   ....[1]....
        /*0068*/ 	.word	0x00000190


	//   ....[2]....
        /*006c*/ 	.word	0x000001e0


	//   ....[3]....
        /*0070*/ 	.word	0x000003d0


	//   ....[4]....
        /*0074*/ 	.word	0x000005f0


	//   ....[5]....
        /*0078*/ 	.word	0x000013e0


	//   ....[6]....
        /*007c*/ 	.word	0x00006cd0


	//   ....[7]....
        /*0080*/ 	.word	0x0000b120


	//----- nvinfo : EIATTR_REG_RECONFIG
	.align		4
.L_508:
        /*0084*/ 	.byte	0x01, 0x54
	.zero		2


	//----- nvinfo : EIATTR_SYSCALL_OFFSETS
	.align		4
        /*0088*/ 	.byte	0x04, 0x46
        /*008a*/ 	.short	(.L_510 - .L_509)


	//   ....[0]....
.L_509:
        /*008c*/ 	.word	0x00001040


	//   ....[1]....
        /*0090*/ 	.word	0x00001130


	//   ....[2]....
        /*0094*/ 	.word	0x00001270


	//   ....[3]....
        /*0098*/ 	.word	0x00001360


	//----- nvinfo : EIATTR_MBARRIER_INSTR_OFFSETS
	.align		4
.L_510:
        /*009c*/ 	.byte	0x04, 0x39
        /*009e*/ 	.short	(.L_512 - .L_511)


	//   ....[0]....
.L_511:
        /*00a0*/ 	.word	0x00000280
        /*00a4*/ 	.word	0x000000ff
        /*00a8*/ 	.word	0x00036400
        /*00ac*/ 	.short	0x0100
        /*00ae*/ 	.byte	0x06
	.zero		1


	//   ....[1]....
        /*00b0*/ 	.word	0x00000380
        /*00b4*/ 	.word	0x000000ff
        /*00b8*/ 	.word	0x00036410
        /*00bc*/ 	.short	0x0100
        /*00be*/ 	.byte	0x08
	.zero		1


	//   ....[2]....
        /*00c0*/ 	.word	0x00000390
        /*00c4*/ 	.word	0x000000ff
        /*00c8*/ 	.word	0x00036420
        /*00cc*/ 	.short	0x0100
        /*00ce*/ 	.byte	0x08
	.zero		1


	//   ....[3]....
        /*00d0*/ 	.word	0x000003a0
        /*00d4*/ 	.word	0x000000ff
        /*00d8*/ 	.word	0x00036418
        /*00dc*/ 	.short	0x0100
        /*00de*/ 	.byte	0x08
	.zero		1


	//   ....[4]....
        /*00e0*/ 	.word	0x000003b0
        /*00e4*/ 	.word	0x000000ff
        /*00e8*/ 	.word	0x00036428
        /*00ec*/ 	.short	0x0100
        /*00ee*/ 	.byte	0x08
	.zero		1


	//   ....[5]....
        /*00f0*/ 	.word	0x000004e0
        /*00f4*/ 	.word	0x000000ff
        /*00f8*/ 	.word	0x00036430
        /*00fc*/ 	.short	0x0100
        /*00fe*/ 	.byte	0x08
	.zero		1


	//   ....[6]....
        /*0100*/ 	.word	0x000004f0
        /*0104*/ 	.word	0x000000ff
        /*0108*/ 	.word	0x00036438
        /*010c*/ 	.short	0x0100
        /*010e*/ 	.byte	0x08
	.zero		1


	//   ....[7]....
        /*0110*/ 	.word	0x00001410
        /*0114*/ 	.word	0x000000ff
        /*0118*/ 	.word	0x00036400
        /*011c*/ 	.short	0x010a
        /*011e*/ 	.byte	0x24
	.zero		1


	//   ....[8]....
        /*0120*/ 	.word	0x00001500
        /*0124*/ 	.word	0x000000ff
        /*0128*/ 	.word	0x00036400
        /*012c*/ 	.short	0x010a
        /*012e*/ 	.byte	0x24
	.zero		1


	//   ....[9]....
        /*0130*/ 	.word	0x00001c30
        /*0134*/ 	.word	0x00000003
        /*0138*/ 	.word	0x00036410
        /*013c*/ 	.short	0x010a
        /*013e*/ 	.byte	0x3f
	.zero		1


	//   ....[10]....
        /*0140*/ 	.word	0x00001c70
        /*0144*/ 	.word	0x00000003
        /*0148*/ 	.word	0x00036410
        /*014c*/ 	.short	0x010a
        /*014e*/ 	.byte	0x3f
	.zero		1


	//   ....[11]....
        /*0150*/ 	.word	0x00002310
        /*0154*/ 	.word	0x000000ff
        /*0158*/ 	.word	0x00036430
        /*015c*/ 	.short	0x010a
        /*015e*/ 	.byte	0x24
	.zero		1


	//   ....[12]....
        /*0160*/ 	.word	0x00002350
        /*0164*/ 	.word	0x000000ff
        /*0168*/ 	.word	0x00036430
        /*016c*/ 	.short	0x010a
        /*016e*/ 	.byte	0x24
	.zero		1


	//   ....[13]....
        /*0170*/ 	.word	0x00003d00
        /*0174*/ 	.word	0x000000ff
        /*0178*/ 	.word	0x00000000
        /*017c*/ 	.short	0x0101
        /*017e*/ 	.byte	0x04
	.zero		1


	//   ....[14]....
        /*0180*/ 	.word	0x00004090
        /*0184*/ 	.word	0x00000003
        /*0188*/ 	.word	0x00000000
        /*018c*/ 	.short	0x0101
        /*018e*/ 	.byte	0x3f
	.zero		1


	//   ....[15]....
        /*0190*/ 	.word	0x00008fe0
        /*0194*/ 	.word	0x00000008
        /*0198*/ 	.word	0x00036420
        /*019c*/ 	.short	0x010a
        /*019e*/ 	.byte	0x3f
	.zero		1


	//   ....[16]....
        /*01a0*/ 	.word	0x00009800
        /*01a4*/ 	.word	0x00000008
        /*01a8*/ 	.word	0x00036438
        /*01ac*/ 	.short	0x010a
        /*01ae*/ 	.byte	0x3f
	.zero		1


	//   ....[17]....
        /*01b0*/ 	.word	0x00009b70
        /*01b4*/ 	.word	0x00000008
        /*01b8*/ 	.word	0x00036428
        /*01bc*/ 	.short	0x010a
        /*01be*/ 	.byte	0x3f
	.zero		1


	//   ....[18]....
        /*01c0*/ 	.word	0x00009ea0
        /*01c4*/ 	.word	0x00000008
        /*01c8*/ 	.word	0x00036438
        /*01cc*/ 	.short	0x010a
        /*01ce*/ 	.byte	0x3f
	.zero		1


	//   ....[19]....
        /*01d0*/ 	.word	0x0000a190
        /*01d4*/ 	.word	0x00000008
        /*01d8*/ 	.word	0x00036420
        /*01dc*/ 	.short	0x010a
        /*01de*/ 	.byte	0x3f
	.zero		1


	//   ....[20]....
        /*01e0*/ 	.word	0x0000a510
        /*01e4*/ 	.word	0x00000008
        /*01e8*/ 	.word	0x00036438
        /*01ec*/ 	.short	0x010a
        /*01ee*/ 	.byte	0x3f
	.zero		1


	//   ....[21]....
        /*01f0*/ 	.word	0x0000a810
        /*01f4*/ 	.word	0x00000008
        /*01f8*/ 	.word	0x00036428
        /*01fc*/ 	.short	0x010a
        /*01fe*/ 	.byte	0x3f
	.zero		1


	//   ....[22]....
        /*0200*/ 	.word	0x0000ab50
        /*0204*/ 	.word	0x00000008
        /*0208*/ 	.word	0x00036438
        /*020c*/ 	.short	0x010a
        /*020e*/ 	.byte	0x3f
	.zero		1


	//   ....[23]....
        /*0210*/ 	.word	0x0000afb0
        /*0214*/ 	.word	0x00000009
        /*0218*/ 	.word	0x00000000
        /*021c*/ 	.short	0x010a
        /*021e*/ 	.byte	0x3f
	.zero		1


	//   ....[24]....
        /*0220*/ 	.word	0x0000b030
        /*0224*/ 	.word	0x00000003
        /*0228*/ 	.word	0x00000000
        /*022c*/ 	.short	0x010a
        /*022e*/ 	.byte	0x3f
	.zero		1


	//   ....[25]....
        /*0230*/ 	.word	0x0000b080
        /*0234*/ 	.word	0x00000004
        /*0238*/ 	.word	0x00036438
        /*023c*/ 	.short	0x010a
        /*023e*/ 	.byte	0x3f
	.zero		1


	//   ....[26]....
        /*0240*/ 	.word	0x0000b150
        /*0244*/ 	.word	0x0000009a
        /*0248*/ 	.word	0x00036400
        /*024c*/ 	.short	0x010a
        /*024e*/ 	.byte	0x3f
	.zero		1


	//   ....[27]....
        /*0250*/ 	.word	0x0000b1a0
        /*0254*/ 	.word	0x00000003
        /*0258*/ 	.word	0x00036410
        /*025c*/ 	.short	0x010a
        /*025e*/ 	.byte	0x3f
	.zero		1


	//   ....[28]....
        /*0260*/ 	.word	0x0000b1f0
        /*0264*/ 	.word	0x0000009a
        /*0268*/ 	.word	0x00036430
        /*026c*/ 	.short	0x010a
        /*026e*/ 	.byte	0x3f
	.zero		1


	//   ....[29]....
        /*0270*/ 	.word	0x0000b240
        /*0274*/ 	.word	0x00000008
        /*0278*/ 	.word	0x00036420
        /*027c*/ 	.short	0x010a
        /*027e*/ 	.byte	0x3f
	.zero		1


	//   ....[30]....
        /*0280*/ 	.word	0x0000b290
        /*0284*/ 	.word	0x00000008
        /*0288*/ 	.word	0x00036438
        /*028c*/ 	.short	0x010a
        /*028e*/ 	.byte	0x3f
	.zero		1


	//   ....[31]....
        /*0290*/ 	.word	0x0000b2e0
        /*0294*/ 	.word	0x00000008
        /*0298*/ 	.word	0x00036428
        /*029c*/ 	.short	0x010a
        /*029e*/ 	.byte	0x3f
	.zero		1


	//   ....[32]....
        /*02a0*/ 	.word	0x0000b340
        /*02a4*/ 	.word	0x00000008
        /*02a8*/ 	.word	0x00036438
        /*02ac*/ 	.short	0x010a
        /*02ae*/ 	.byte	0x3f
	.zero		1


	//   ....[33]....
        /*02b0*/ 	.word	0x0000b3c0
        /*02b4*/ 	.word	0x00000008
        /*02b8*/ 	.word	0x00036420
        /*02bc*/ 	.short	0x010a
        /*02be*/ 	.byte	0x3f
	.zero		1


	//   ....[34]....
        /*02c0*/ 	.word	0x0000b410
        /*02c4*/ 	.word	0x00000008
        /*02c8*/ 	.word	0x00036438
        /*02cc*/ 	.short	0x010a
        /*02ce*/ 	.byte	0x3f
	.zero		1


	//   ....[35]....
        /*02d0*/ 	.word	0x0000b460
        /*02d4*/ 	.word	0x00000008
        /*02d8*/ 	.word	0x00036428
        /*02dc*/ 	.short	0x010a
        /*02de*/ 	.byte	0x3f
	.zero		1


	//   ....[36]....
        /*02e0*/ 	.word	0x0000b4b0
        /*02e4*/ 	.word	0x00000008
        /*02e8*/ 	.word	0x00036438
        /*02ec*/ 	.short	0x010a
        /*02ee*/ 	.byte	0x3f
	.zero		1


	//   ....[37]....
        /*02f0*/ 	.word	0x0000b580
        /*02f4*/ 	.word	0x00000009
        /*02f8*/ 	.word	0x00000000
        /*02fc*/ 	.short	0x010a
        /*02fe*/ 	.byte	0x3f
	.zero		1


	//   ....[38]....
        /*0300*/ 	.word	0x0000b5d0
        /*0304*/ 	.word	0x00000003
        /*0308*/ 	.word	0x00000000
        /*030c*/ 	.short	0x010a
        /*030e*/ 	.byte	0x3f
	.zero		1


	//----- nvinfo : EIATTR_NUM_MBARRIERS
	.align		4
.L_512:
        /*0310*/ 	.byte	0x03, 0x38
        /*0312*/ 	.short	0x0007


	//----- nvinfo : EIATTR_EXIT_INSTR_OFFSETS
	.align		4
        /*0314*/ 	.byte	0x04, 0x1c
        /*0316*/ 	.short	(.L_514 - .L_513)


	//   ....[0]....
.L_513:
        /*0318*/ 	.word	0x0000b0d0


	//----- nvinfo : EIATTR_MAX_THREADS
	.align		4
.L_514:
        /*031c*/ 	.byte	0x04, 0x05
        /*031e*/ 	.short	(.L_516 - .L_515)
.L_515:
        /*0320*/ 	.word	0x00000200
        /*0324*/ 	.word	0x00000001
        /*0328*/ 	.word	0x00000001


	//----- nvinfo : EIATTR_CRS_STACK_SIZE
	.align		4
.L_516:
        /*032c*/ 	.byte	0x04, 0x1e
        /*032e*/ 	.short	(.L_518 - .L_517)
.L_517:
        /*0330*/ 	.word	0x00000000


	//----- nvinfo : EIATTR_CBANK_PARAM_SIZE
	.align		4
.L_518:
        /*0334*/ 	.byte	0x03, 0x19
        /*0336*/ 	.short	0x06f0


	//----- nvinfo : EIATTR_PARAM_CBANK
	.align		4
        /*0338*/ 	.byte	0x04, 0x0a
        /*033a*/ 	.short	(.L_520 - .L_519)
	.align		4
.L_519:
        /*033c*/ 	.word	index@(.nv.constant0._ZN7cutlass13device_kernelIN5flash11enable_sm90INS1_16FlashAttnBwdSm90INS1_25CollectiveMainloopBwdSm90ILi2ELi1ELi1EN4cute5tupleIJNS5_1CILi1EEES8_S8_EEENS6_IJNS7_ILi64EEENS7_ILi96EEENS7_ILi192EEEEEENS_6half_tEfNS_4arch4Sm90ELb0ELb1ELb0ELb1ELb0ELb0ELb1ELb0ELi3ELi1ELi1ELi1ELb0EEENS1_21CollectiveEpilogueBwdISD_SE_SG_Li384ELb1ELb1ELi3EEENS1_19SingleTileSchedulerILb1ELb0ELb0ELi96EEEEEEEEEvNT_6ParamsE)
        /*0340*/ 	.short	0x0210
        /*0342*/ 	.short	0x06f0


	//----- nvinfo : EIATTR_SW_WAR
	.align		4
.L_520:
        /*0344*/ 	.byte	0x04, 0x36
        /*0346*/ 	.short	(.L_522 - .L_521)
.L_521:
        /*0348*/ 	.word	0x00000008
.L_522:


//--------------------- .nv.info._ZN7cutlass13device_kernelIN5flash11enable_sm90INS1_16FlashAttnBwdSm90INS1_25CollectiveMainloopBwdSm90ILi2ELi1ELi1EN4cute5tupleIJNS5_1CILi1EEES8_S8_EEENS6_IJNS7_ILi64EEENS7_ILi96EEENS7_ILi192EEEEEENS_6half_tEfNS_4arch4Sm90ELb0ELb1ELb0ELb1ELb1ELb0ELb1ELb0ELi3ELi1ELi1ELi1ELb0EEENS1_21CollectiveEpilogueBwdISD_SE_SG_Li384ELb1ELb1ELi3EEENS1_19SingleTileSchedulerILb1ELb0ELb0ELi96EEEEEEEEEvNT_6ParamsE --------------------------
	.section	.nv.info._ZN7cutlass13device_kernelIN5flash11enable_sm90INS1_16FlashAttnBwdSm90INS1_25CollectiveMainloopBwdSm90ILi2ELi1ELi1EN4cute5tupleIJNS5_1CILi1EEES8_S8_EEENS6_IJNS7_ILi64EEENS7_ILi96EEENS7_ILi192EEEEEENS_6half_tEfNS_4arch4Sm90ELb0ELb1ELb0ELb1ELb1ELb0ELb1ELb0ELi3ELi1ELi1ELi1ELb0EEENS1_21CollectiveEpilogueBwdISD_SE_SG_Li384ELb1ELb1ELi3EEENS1_19SingleTileSchedulerILb1ELb0ELb0ELi96EEEEEEEEEvNT_6ParamsE,"",@"SHT_CUDA_INFO"
	.sectionflags	@""
	.align	4


	//----- nvinfo : EIATTR_CUDA_API_VERSION
	.align		4
        /*0000*/ 	.byte	0x04, 0x37
        /*0002*/ 	.short	(.L_524 - .L_523)
.L_523:
        /*0004*/ 	.word	0x00000082


	//----- nvinfo : EIATTR_KPARAM_INFO
	.align		4
.L_524:
        /*0008*/ 	.byte	0x04, 0x17
        /*000a*/ 	.short	(.L_526 - .L_525)
.L_525:
        /*000c*/ 	.word	0x00000000
        /*0010*/ 	.short	0x0000
        /*0012*/ 	.short	0x0070
        /*0014*/ 	.byte	0x00, 0xf0, 0x01, 0x1a


	//----- nvinfo : EIATTR_SPARSE_MMA_MASK
	.align		4
.L_526:
        /*0018*/ 	.byte	0x03, 0x50
        /*001a*/ 	.short	0x0000


	//----- nvinfo : EIATTR_MAXREG_COUNT
	.align		4
        /*001c*/ 	.byte	0x03, 0x1b
        /*001e*/ 	.short	0x0080


	//----- nvinfo : EIATTR_NUM_BARRIERS
	.align		4
        /*0020*/ 	.byte	0x02, 0x4c
        /*0022*/ 	.byte	0x10
	.zero		1


	//----- nvinfo : EIATTR_EXTERNS
	.align		4
        /*0024*/ 	.byte	0x04, 0x0f
        /*0026*/ 	.short	(.L_528 - .L_527)


	//   ....[0]....
	.align		4
.L_527:
        /*0028*/ 	.word	index@(__assertfail)


	//----- nvinfo : EIATTR_MERCURY_ISA_VERSION
	.align		4
.L_528:
        /*002c*/ 	.byte	0x03, 0x5f
        /*002e*/ 	.short	0x0101


	//----- nvinfo : EIATTR_INT_WARP_WIDE_INSTR_OFFSETS
	.align		4
        /*0030*/ 	.byte	0x04, 0x31
        /*0032*/ 	.short	(.L_530 - .L_529)


	//   ....[0]....
.L_529:
        /*0034*/ 	.word	0x00000180


	//   ....[1]....
        /*0038*/ 	.word	0x000001b0


	//   ....[2]....
        /*003c*/ 	.word	0x00007d50


	//   ....[3]....
        /*0040*/ 	.word	0x000084d0


	//   ....[4]....
        /*0044*/ 	.word	0x00008ac0


	//   ....[5]....
        /*0048*/ 	.word	0x00008d90


	//   ....[6]....
        /*004c*/ 	.word	0x00008ff0


	//   ....[7]....
        /*0050*/ 	.word	0x00009180


	//----- nvinfo : EIATTR_COOP_GROUP_MASK_REGIDS
	.align		4
.L_530:
        /*0054*/ 	.byte	0x04, 0x29
        /*0056*/ 	.short	(.L_532 - .L_531)


	//   ....[0]....
.L_531:
        /*0058*/ 	.word	0xffffffff


	//   ....[1]....
        /*005c*/ 	.word	0xffffffff


	//   ....[2]....
        /*0060*/ 	.word	0xffffffff


	//   ....[3]....
        /*0064*/ 	.word	0xffffffff


	//   ....[4]....
        /*0068*/ 	.word	0xffffffff


	//   ....[5]....
        /*006c*/ 	.word	0xffffffff


	//   ....[6]....
        /*0070*/ 	.word	0xffffffff


	//   ....[7]....
        /*0074*/ 	.word	0xffffffff


	//   ....[8]....
        /*0078*/ 	.word	0xffffffff


	//   ....[9]....
        /*007c*/ 	.word	0xffffffff


	//   ....[10]....
        /*0080*/ 	.word	0xffffffff


	//   ....[11]....
        /*0084*/ 	.word	0xffffffff


	//   ....[12]....
        /*0088*/ 	.word	0xffffffff


	//   ....[13]....
        /*008c*/ 	.word	0xffffffff


	//   ....[14]....
        /*0090*/ 	.word	0xffffffff


	//   ....[15]....
        /*0094*/ 	.word	0xffffffff


	//   ....[16]....
        /*0098*/ 	.word	0x0500000f


	//   ....[17]....
        /*009c*/ 	.word	0x0500000f


	//   ....[18]....
        /*00a0*/ 	.word	0x0500000f


	//   ....[19]....
        /*00a4*/ 	.word	0x0500000f


	//----- nvinfo : EIATTR_COOP_GROUP_INSTR_OFFSETS
	.align		4
.L_532:
        /*00a8*/ 	.byte	0x04, 0x28
        /*00aa*/ 	.short	(.L_534 - .L_533)


	//   ....[0]....
.L_533:
        /*00ac*/ 	.word	0x00000060


	//   ....[1]....
        /*00b0*/ 	.word	0x00000190


	//   ....[2]....
        /*00b4*/ 	.word	0x000001e0


	//   ....[3]....
        /*00b8*/ 	.word	0x000003d0


	//   ....[4]....
        /*00bc*/ 	.word	0x000005f0


	//   ....[5]....
        /*00c0*/ 	.word	0x000013e0


	//   ....[6]....
        /*00c4*/ 	.word	0x00006cd0


	//   ....[7]....
        /*00c8*/ 	.word	0x000077c0


	//   ....[8]....
        /*00cc*/ 	.word	0x00007c80


	//   ....[9]....
        /*00d0*/ 	.word	0x00008010


	//   ....[10]....
        /*00d4*/ 	.word	0x00008400


	//   ....[11]....
        /*00d8*/ 	.word	0x00008640


	//   ....[12]....
        /*00dc*/ 	.word	0x000089f0


	//   ....[13]....
        /*00e0*/ 	.word	0x00008cd0


	//   ....[14]....
        /*00e4*/ 	.word	0x00008ef0


	//   ....[15]....
        /*00e8*/ 	.word	0x00009080


	//   ....[16]....
        /*00ec*/ 	.word	0x0000bf90


	//   ....[17]....
        /*00f0*/ 	.word	0x0000c0e0


	//   ....[18]....
        /*00f4*/ 	.word	0x0000c150


	//   ....[19]....
        /*00f8*/ 	.word	0x0000c1c0


	//----- nvinfo : EIATTR_REG_RECONFIG
	.align		4
.L_534:
        /*00fc*/ 	.byte	0x01, 0x54
	.zero		2


	//----- nvinfo : EIATTR_SYSCALL_OFFSETS
	.align		4
        /*0100*/ 	.byte	0x04, 0x46
        /*0102*/ 	.short	(.L_536 - .L_535)


	//   ....[0]....
.L_535:
        /*0104*/ 	.word	0x00001040


	//   ....[1]....
        /*0108*/ 	.word	0x00001130


	//   ....[2]....
        /*010c*/ 	.word	0x00001270


	//   ....[3]....
        /*0110*/ 	.word	0x00001360


	//----- nvinfo : EIATTR_MBARRIER_INSTR_OFFSETS
	.align		4
.L_536:
        /*0114*/ 	.byte	0x04, 0x39
        /*0116*/ 	.short	(.L_538 - .L_537)


	//   ....[0]....
.L_537:
        /*0118*/ 	.word	0x00000280
        /*011c*/ 	.word	0x000000ff
        /*0120*/ 	.word	0x00036400
        /*0124*/ 	.short	0x0100
        /*0126*/ 	.byte	0x06
	.zero		1


	//   ....[1]....
        /*0128*/ 	.word	0x00000380
        /*012c*/ 	.word	0x000000ff
        /*0130*/ 	.word	0x00036410
        /*0134*/ 	.short	0x0100
        /*0136*/ 	.byte	0x08
	.zero		1


	//   ....[2]....
        /*0138*/ 	.word	0x00000390
        /*013c*/ 	.word	0x000000ff
        /*0140*/ 	.word	0x00036420
        /*0144*/ 	.short	0x0100
        /*0146*/ 	.byte	0x08
	.zero		1


	//   ....[3]....
        /*0148*/ 	.word	0x000003a0
        /*014c*/ 	.word	0x000000ff
        /*0150*/ 	.word	0x00036418
        /*0154*/ 	.short	0x0100
        /*0156*/ 	.byte	0x08
	.zero		1


	//   ....[4]....
        /*0158*/ 	.word	0x000003b0
        /*015c*/ 	.word	0x000000ff
        /*0160*/ 	.word	0x00036428
        /*0164*/ 	.short	0x0100
        /*0166*/ 	.byte	0x08
	.zero		1


	//   ....[5]....
        /*0168*/ 	.word	0x000004e0
        /*016c*/ 	.word	0x000000ff
        /*0170*/ 	.word	0x00036430
        /*0174*/ 	.short	0x0100
        /*0176*/ 	.byte	0x08
	.zero		1


	//   ....[6]....
        /*0178*/ 	.word	0x000004f0
        /*017c*/ 	.word	0x000000ff
        /*0180*/ 	.word	0x00036438
        /*0184*/ 	.short	0x0100
        /*0186*/ 	.byte	0x08
	.zero		1


	//   ....[7]....
        /*0188*/ 	.word	0x00001410
        /*018c*/ 	.word	0x000000ff
        /*0190*/ 	.word	0x00036400
        /*0194*/ 	.short	0x010a
        /*0196*/ 	.byte	0x24
	.zero		1


	//   ....[8]....
        /*0198*/ 	.word	0x00001500
        /*019c*/ 	.word	0x000000ff
        /*01a0*/ 	.word	0x00036400
        /*01a4*/ 	.short	0x010a
        /*01a6*/ 	.byte	0x24
	.zero		1


	//   ....[9]....
        /*01a8*/ 	.word	0x00001c30
        /*01ac*/ 	.word	0x00000003
        /*01b0*/ 	.word	0x00036410
        /*01b4*/ 	.short	0x010a
        /*01b6*/ 	.byte	0x3f
	.zero		1


	//   ....[10]....
        /*01b8*/ 	.word	0x00001c70
        /*01bc*/ 	.word	0x00000003
        /*01c0*/ 	.word	0x00036410
        /*01c4*/ 	.short	0x010a
        /*01c6*/ 	.byte	0x3f
	.zero		1


	//   ....[11]....
        /*01c8*/ 	.word	0x00002310
        /*01cc*/ 	.word	0x000000ff
        /*01d0*/ 	.word	0x00036430
        /*01d4*/ 	.short	0x010a
        /*01d6*/ 	.byte	0x24
	.zero		1


	//   ....[12]....
        /*01d8*/ 	.word	0x00002350
        /*01dc*/ 	.word	0x000000ff
        /*01e0*/ 	.word	0x00036430
        /*01e4*/ 	.short	0x010a
        /*01e6*/ 	.byte	0x24
	.zero		1


	//   ....[13]....
        /*01e8*/ 	.word	0x00003d00
        /*01ec*/ 	.word	0x000000ff
        /*01f0*/ 	.word	0x00000000
        /*01f4*/ 	.short	0x0101
        /*01f6*/ 	.byte	0x04
	.zero		1


	//   ....[14]....
        /*01f8*/ 	.word	0x00004090
        /*01fc*/ 	.word	0x00000003
        /*0200*/ 	.word	0x00000000
        /*0204*/ 	.short	0x0101
        /*0206*/ 	.byte	0x3f
	.zero		1


	//   ....[15]....
        /*0208*/ 	.word	0x00009e50
        /*020c*/ 	.word	0x00000008
        /*0210*/ 	.word	0x00036420
        /*0214*/ 	.short	0x010a
        /*0216*/ 	.byte	0x3f
	.zero		1


	//   ....[16]....
        /*0218*/ 	.word	0x0000a670
        /*021c*/ 	.word	0x00000008
        /*0220*/ 	.word	0x00036438
        /*0224*/ 	.short	0x010a
        /*0226*/ 	.byte	0x3f
	.zero		1


	//   ....[17]....
        /*0228*/ 	.word	0x0000a9e0
        /*022c*/ 	.word	0x00000008
        /*0230*/ 	.word	0x00036428
        /*0234*/ 	.short	0x010a
        /*0236*/ 	.byte	0x3f
	.zero		1


	//   ....[18]....
        /*0238*/ 	.word	0x0000ad10
        /*023c*/ 	.word	0x00000008
        /*0240*/ 	.word	0x00036438
        /*0244*/ 	.short	0x010a
        /*0246*/ 	.byte	0x3f
	.zero		1


	//   ....[19]....
        /*0248*/ 	.word	0x0000b000
        /*024c*/ 	.word	0x00000008
        /*0250*/ 	.word	0x00036420
        /*0254*/ 	.short	0x010a
        /*0256*/ 	.byte	0x3f
	.zero		1


	//   ....[20]....
        /*0258*/ 	.word	0x0000b380
        /*025c*/ 	.word	0x00000008
        /*0260*/ 	.word	0x00036438
        /*0264*/ 	.short	0x010a
        /*0266*/ 	.byte	0x3f
	.zero		1


	//   ....[21]....
        /*0268*/ 	.word	0x0000b680
        /*026c*/ 	.word	0x00000008
        /*0270*/ 	.word	0x00036428
        /*0274*/ 	.short	0x010a
        /*0276*/ 	.byte	0x3f
	.zero		1


	//   ....[22]....
        /*0278*/ 	.word	0x0000b9c0
        /*027c*/ 	.word	0x00000008
        /*0280*/ 	.word	0x00036438
        /*0284*/ 	.short	0x010a
        /*0286*/ 	.byte	0x3f
	.zero		1


	//   ....[23]....
        /*0288*/ 	.word	0x0000be20
        /*028c*/ 	.word	0x00000009
        /*0290*/ 	.word	0x00000000
        /*0294*/ 	.short	0x010a
        /*0296*/ 	.byte	0x3f
	.zero		1


	//   ....[24]....
        /*0298*/ 	.word	0x0000bea0
        /*029c*/ 	.word	0x00000003
        /*02a0*/ 	.word	0x00000000
        /*02a4*/ 	.short	0x010a
        /*02a6*/ 	.byte	0x3f
	.zero		1


	//   ....[25]....
        /*02a8*/ 	.word	0x0000bef0
        /*02ac*/ 	.word	0x00000004
        /*02b0*/ 	.word	0x00036438
        /*02b4*/ 	.short	0x010a
        /*02b6*/ 	.byte	0x3f
	.zero		1


	//   ....[26]....
        /*02b8*/ 	.word	0x0000bfc0
        /*02bc*/ 	.word	0x0000009a
        /*02c0*/ 	.word	0x00036400
        /*02c4*/ 	.short	0x010a
        /*02c6*/ 	.byte	0x3f
	.zero		1


	//   ....[27]....
        /*02c8*/ 	.word	0x0000c010
        /*02cc*/ 	.word	0x00000003
        /*02d0*/ 	.word	0x00036410
        /*02d4*/ 	.short	0x010a
        /*02d6*/ 	.byte	0x3f
	.zero		1


	//   ....[28]....
        /*02d8*/ 	.word	0x0000c060
        /*02dc*/ 	.word	0x0000009a
        /*02e0*/ 	.word	0x00036430
        /*02e4*/ 	.short	0x010a
        /*02e6*/ 	.byte	0x3f
	.zero		1


	//   ....[29]....
        /*02e8*/ 	.word	0x0000c200
        /*02ec*/ 	.word	0x00000008
        /*02f0*/ 	.word	0x00036420
        /*02f4*/ 	.short	0x010a
        /*02f6*/ 	.byte	0x3f
	.zero		1


	//   ....[30]....
        /*02f8*/ 	.word	0x0000c250
        /*02fc*/ 	.word	0x00000008
        /*0300*/ 	.word	0x00036438
        /*0304*/ 	.short	0x010a
        /*0306*/ 	.byte	0x3f
	.zero		1


	//   ....[31]....
        /*0308*/ 	.word	0x0000c2a0
        /*030c*/ 	.word	0x00000008
        /*0310*/ 	.word	0x00036428
        /*0314*/ 	.short	0x010a
        /*0316*/ 	.byte	0x3f
	.zero		1


	//   ....[32]....
        /*0318*/ 	.word	0x0000c300
        /*031c*/ 	.word	0x00000008
        /*0320*/ 	.word	0x00036438
        /*0324*/ 	.short	0x010a
        /*0326*/ 	.byte	0x3f
	.zero		1


	//   ....[33]....
        /*0328*/ 	.word	0x0000c380
        /*032c*/ 	.word	0x00000008
        /*0330*/ 	.word	0x00036420
        /*0334*/ 	.short	0x010a
        /*0336*/ 	.byte	0x3f
	.zero		1


	//   ....[34]....
        /*0338*/ 	.word	0x0000c3d0
        /*033c*/ 	.word	0x00000008
        /*0340*/ 	.word	0x00036438
        /*0344*/ 	.short	0x010a
        /*0346*/ 	.byte	0x3f
	.zero		1


	//   ....[35]....
        /*0348*/ 	.word	0x0000c420
        /*034c*/ 	.word	0x00000008
        /*0350*/ 	.word	0x00036428
        /*0354*/ 	.short	0x010a
        /*0356*/ 	.byte	0x3f
	.zero		1


	//   ....[36]....
        /*0358*/ 	.word	0x0000c470
        /*035c*/ 	.word	0x00000008
        /*0360*/ 	.word	0x00036438
        /*0364*/ 	.short	0x010a
        /*0366*/ 	.byte	0x3f
	.zero		1


	//   ....[37]....
        /*0368*/ 	.word	0x0000c540
        /*036c*/ 	.word	0x00000009
        /*0370*/ 	.word	0x00000000
        /*0374*/ 	.short	0x010a
        /*0376*/ 	.byte	0x3f
	.zero		1


	//   ....[38]....
        /*0378*/ 	.word	0x0000c590
        /*037c*/ 	.word	0x00000003
        /*0380*/ 	.word	0x00000000
        /*0384*/ 	.short	0x010a
        /*0386*/ 	.byte	0x3f
	.zero		1


	//----- nvinfo : EIATTR_NUM_MBARRIERS
	.align		4
.L_538:
        /*0388*/ 	.byte	0x03, 0x38
        /*038a*/ 	.short	0x0007


	//----- nvinfo : EIATTR_EXIT_INSTR_OFFSETS
	.align		4
        /*038c*/ 	.byte	0x04, 0x1c
        /*038e*/ 	.short	(.L_540 - .L_539)


	//   ....[0]....
.L_539:
        /*0390*/ 	.word	0x0000bf40


	//----- nvinfo : EIATTR_MAX_THREADS
	.align		4
.L_540:
        /*0394*/ 	.byte	0x04, 0x05
        /*0396*/ 	.short	(.L_542 - .L_541)
.L_541:
        /*0398*/ 	.word	0x00000200
        /*039c*/ 	.word	0x00000001
        /*03a0*/ 	.word	0x00000001


	//----- nvinfo : EIATTR_CRS_STACK_SIZE
	.align		4
.L_542:
        /*03a4*/ 	.byte	0x04, 0x1e
        /*03a6*/ 	.short	(.L_544 - .L_543)
.L_543:
        /*03a8*/ 	.word	0x00000000


	//----- nvinfo : EIATTR_CBANK_PARAM_SIZE
	.align		4
.L_544:
        /*03ac*/ 	.byte	0x03, 0x19
        /*03ae*/ 	.short	0x06f0


	//----- nvinfo : EIATTR_PARAM_CBANK
	.align		4
        /*03b0*/ 	.byte	0x04, 0x0a
        /*03b2*/ 	.short	(.L_546 - .L_545)
	.align		4
.L_545:
        /*03b4*/ 	.word	index@(.nv.constant0._ZN7cutlass13device_kernelIN5flash11enable_sm90INS1_16FlashAttnBwdSm90INS1_25CollectiveMainloopBwdSm90ILi2ELi1ELi1EN4cute5tupleIJNS5_1CILi1EEES8_S8_EEENS6_IJNS7_ILi64EEENS7_ILi96EEENS7_ILi192EEEEEENS_6half_tEfNS_4arch4Sm90ELb0ELb1ELb0ELb1ELb1ELb0ELb1ELb0ELi3ELi1ELi1ELi1ELb0EEENS1_21CollectiveEpilogueBwdISD_SE_SG_Li384ELb1ELb1ELi3EEENS1_19SingleTileSchedulerILb1ELb0ELb0ELi96EEEEEEEEEvNT_6ParamsE)
        /*03b8*/ 	.short	0x0210
        /*03ba*/ 	.short	0x06f0


	//----- nvinfo : EIATTR_SW_WAR
	.align		4
.L_546:
        /*03bc*/ 	.byte	0x04, 0x36
        /*03be*/ 	.short	(.L_548 - .L_547)
.L_547:
        /*03c0*/ 	.word	0x00000008
.L_548:


//--------------------- .nv.info._ZN7cutlass13device_kernelIN5flash11enable_sm90INS1_16FlashAttnBwdSm90INS1_25CollectiveMainloopBwdSm90ILi2ELi1ELi1EN4cute5tupleIJNS5_1CILi1EEES8_S8_EEENS6_IJNS7_ILi64EEENS7_ILi96EEENS7_ILi192EEEEEENS_6half_tEfNS_4arch4Sm90ELb0ELb1ELb0ELb1ELb0ELb0ELb1ELb0ELi3ELi1ELi1ELi1ELb0EEENS1_24CollectiveEpilogueBwdGQAISD_fSG_Li384ELb1ELb0EEENS1_19SingleTileSchedulerILb1ELb0ELb0ELi96EEEEEEEEEvNT_6ParamsE --------------------------
	.section	.nv.info._ZN7cutlass13device_kernelIN5flash11enable_sm90INS1_16FlashAttnBwdSm90INS1_25CollectiveMainloopBwdSm90ILi2ELi1ELi1EN4cute5tupleIJNS5_1CILi1EEES8_S8_EEENS6_IJNS7_ILi64EEENS7_ILi96EEENS7_ILi192EEEEEENS_6half_tEfNS_4arch4Sm90ELb0ELb1ELb0ELb1ELb0ELb0ELb1ELb0ELi3ELi1ELi1ELi1ELb0EEENS1_24CollectiveEpilogueBwdGQAISD_fSG_Li384ELb1ELb0EEENS1_19SingleTileSchedulerILb1ELb0ELb0ELi96EEEEEEEEEvNT_6ParamsE,"",@"SHT_CUDA_INFO"
	.sectionflags	@""
	.align	4


	//----- nvinfo : EIATTR_CUDA_API_VERSION
	.align		4
        /*0000*/ 	.byte	0x04, 0x37
        /*0002*/ 	.short	(.L_550 - .L_549)
.L_549:
        /*0004*/ 	.word	0x00000082


	//----- nvinfo : EIATTR_KPARAM_INFO
	.align		4
.L_550:
        /*0008*/ 	.byte	0x04, 0x17
        /*000a*/ 	.short	(.L_552 - .L_551)
.L_551:
        /*000c*/ 	.word	0x00000000
        /*0010*/ 	.short	0x0000
        /*0012*/ 	.short	0x0070
        /*0014*/ 	.byte	0x00, 0xf0, 0x01, 0x1a


	//----- nvinfo : EIATTR_SPARSE_MMA_MASK
	.align		4
.L_552:
        /*0018*/ 	.byte	0x03, 0x50
        /*001a*/ 	.short	0x0000


	//----- nvinfo : EIATTR_MAXREG_COUNT
	.align		4
        /*001c*/ 	.byte	0x03, 0x1b
        /*001e*/ 	.short	0x0080


	//----- nvinfo : EIATTR_NUM_BARRIERS
	.align		4
        /*0020*/ 	.byte	0x02, 0x4c
        /*0022*/ 	.byte	0x10
	.zero		1


	//----- nvinfo : EIATTR_EXTERNS
	.align		4
        /*0024*/ 	.byte	0x04, 0x0f
        /*0026*/ 	.short	(.L_554 - .L_553)


	//   ....[0]....
	.align		4
.L_553:
        /*0028*/ 	.word	index@(__assertfail)


	//----- nvinfo : EIATTR_MERCURY_ISA_VERSION
	.align		4
.L_554:
        /*002c*/ 	.byte	0x03, 0x5f
        /*002e*/ 	.short	0x0101


	//----- nvinfo : EIATTR_INT_WARP_WIDE_INSTR_OFFSETS
	.align		4
        /*0030*/ 	.byte	0x04, 0x31
        /*0032*/ 	.short	(.L_556 - .L_555)


	//   ....[0]....
.L_555:
        /*0034*/ 	.word	0x00000180


	//   ....[1]....
        /*0038*/ 	.word	0x000001b0


	//----- nvinfo : EIATTR_COOP_GROUP_MASK_REGIDS
	.align		4
.L_556:
        /*003c*/ 	.byte	0x04, 0x29
        /*003e*/ 	.short	(.L_558 - .L_557)


	//   ....[0]....
.L_557:
        /*0040*/ 	.word	0xffffffff


	//   ....[1]....
        /*0044*/ 	.word	0xffffffff


	//   ....[2]....
        /*0048*/ 	.word	0xffffffff


	//   ....[3]....
        /*004c*/ 	.word	0xffffffff


	//   ....[4]....
        /*0050*/ 	.word	0xffffffff


	//   ....[5]....
        /*0054*/ 	.word	0xffffffff


	//   ....[6]....
        /*0058*/ 	.word	0xffffffff


	//   ....[7]....
        /*005c*/ 	.word	0x0500000f


	//----- nvinfo : EIATTR_COOP_GROUP_INSTR_OFFSETS
	.align		4
.L_558:
        /*0060*/ 	.byte	0x04, 0x28
        /*0062*/ 	.short	(.L_560 - .L_559)


	//   ....[0]....
.L_559:
        /*0064*/ 	.word	0x00000060


	//   ....[1]....
        /*0068*/ 	.word	0x00000190


	//   ....[2]....
        /*006c*/ 	.word	0x000001e0


	//   ....[3]....
        /*0070*/ 	.word	0x000003d0


	//   ....[4]....
        /*0074*/ 	.word	0x000005f0


	//   ....[5]....
        /*0078*/ 	.word	0x000013e0


	//   ....[6]....
        /*007c*/ 	.word	0x00004d00


	//   ....[7]....
        /*0080*/ 	.word	0x00009150


	//----- nvinfo : EIATTR_REG_RECONFIG
	.align		4
.L_560:
        /*0084*/ 	.byte	0x01, 0x54
	.zero		2


	//----- nvinfo : EIATTR_SYSCALL_OFFSETS
	.align		4
        /*0088*/ 	.byte	0x04, 0x46
        /*008a*/ 	.short	(.L_562 - .L_561)


	//   ....[0]....
.L_561:
        /*008c*/ 	.word	0x00001040


	//   ....[1]....
        /*0090*/ 	.word	0x00001130


	//   ....[2]....
        /*0094*/ 	.word	0x00001270


	//   ....[3]....
        /*0098*/ 	.word	0x00001360


	//----- nvinfo : EIATTR_MBARRIER_INSTR_OFFSETS
	.align		4
.L_562:
        /*009c*/ 	.byte	0x04, 0x39
        /*009e*/ 	.short	(.L_564 - .L_563)


	//   ....[0]....
.L_563:
        /*00a0*/ 	.word	0x00000280
        /*00a4*/ 	.word	0x000000ff
        /*00a8*/ 	.word	0x00036400
        /*00ac*/ 	.short	0x0100
        /*00ae*/ 	.byte	0x06
	.zero		1


	//   ....[1]....
        /*00b0*/ 	.word	0x00000380
        /*00b4*/ 	.word	0x000000ff
        /*00b8*/ 	.word	0x00036410
        /*00bc*/ 	.short	0x0100
        /*00be*/ 	.byte	0x08
	.zero		1


	//   ....[2]....
        /*00c0*/ 	.word	0x00000390
        /*00c4*/ 	.word	0x000000ff
        /*00c8*/ 	.word	0x00036420
        /*00cc*/ 	.short	0x0100
        /*00ce*/ 	.byte	0x08
	.zero		1


	//   ....[3]....
        /*00d0*/ 	.word	0x000003a0
        /*00d4*/ 	.word	0x000000ff
        /*00d8*/ 	.word	0x00036418
        /*00dc*/ 	.short	0x0100
        /*00de*/ 	.byte	0x08
	.zero		1


	//   ....[4]....
        /*00e0*/ 	.word	0x000003b0
        /*00e4*/ 	.word	0x000000ff
        /*00e8*/ 	.word	0x00036428
        /*00ec*/ 	.short	0x0100
        /*00ee*/ 	.byte	0x08
	.zero		1


	//   ....[5]....
        /*00f0*/ 	.word	0x000004e0
        /*00f4*/ 	.word	0x000000ff
        /*00f8*/ 	.word	0x00036430
        /*00fc*/ 	.short	0x0100
        /*00fe*/ 	.byte	0x08
	.zero		1


	//   ....[6]....
        /*0100*/ 	.word	0x000004f0
        /*0104*/ 	.word	0x000000ff
        /*0108*/ 	.word	0x00036438
        /*010c*/ 	.short	0x0100
        /*010e*/ 	.byte	0x08
	.zero		1


	//   ....[7]....
        /*0110*/ 	.word	0x00001410
        /*0114*/ 	.word	0x000000ff
        /*0118*/ 	.word	0x00036400
        /*011c*/ 	.short	0x010a
        /*011e*/ 	.byte	0x24
	.zero		1


	//   ....[8]....
        /*0120*/ 	.word	0x00001500
        /*0124*/ 	.word	0x000000ff
        /*0128*/ 	.word	0x00036400
        /*012c*/ 	.short	0x010a
        /*012e*/ 	.byte	0x24
	.zero		1


	//   ....[9]....
        /*0130*/ 	.word	0x00001c30
        /*0134*/ 	.word	0x00000003
        /*0138*/ 	.word	0x00036410
        /*013c*/ 	.short	0x010a
        /*013e*/ 	.byte	0x3f
	.zero		1


	//   ....[10]....
        /*0140*/ 	.word	0x00001c70
        /*0144*/ 	.word	0x00000003
        /*0148*/ 	.word	0x00036410
        /*014c*/ 	.short	0x010a
        /*014e*/ 	.byte	0x3f
	.zero		1


	//   ....[11]....
        /*0150*/ 	.word	0x00002310
        /*0154*/ 	.word	0x000000ff
        /*0158*/ 	.word	0x00036430
        /*015c*/ 	.short	0x010a
        /*015e*/ 	.byte	0x24
	.zero		1


	//   ....[12]....
        /*0160*/ 	.word	0x00002350
        /*0164*/ 	.word	0x000000ff
        /*0168*/ 	.word	0x00036430
        /*016c*/ 	.short	0x010a
        /*016e*/ 	.byte	0x24
	.zero		1


	//   ....[13]....
        /*0170*/ 	.word	0x00003d00
        /*0174*/ 	.word	0x000000ff
        /*0178*/ 	.word	0x00000000
        /*017c*/ 	.short	0x0101
        /*017e*/ 	.byte	0x04
	.zero		1


	//   ....[14]....
        /*0180*/ 	.word	0x00004090
        /*0184*/ 	.word	0x00000003
        /*0188*/ 	.word	0x00000000
        /*018c*/ 	.short	0x0101
        /*018e*/ 	.byte	0x3f
	.zero		1


	//   ....[15]....
        /*0190*/ 	.word	0x00007010
        /*0194*/ 	.word	0x00000008
        /*0198*/ 	.word	0x00036420
        /*019c*/ 	.short	0x010a
        /*019e*/ 	.byte	0x3f
	.zero		1


	//   ....[16]....
        /*01a0*/ 	.word	0x00007830
        /*01a4*/ 	.word	0x00000008
        /*01a8*/ 	.word	0x00036438
        /*01ac*/ 	.short	0x010a
        /*01ae*/ 	.byte	0x3f
	.zero		1


	//   ....[17]....
        /*01b0*/ 	.word	0x00007ba0
        /*01b4*/ 	.word	0x00000008
        /*01b8*/ 	.word	0x00036428
        /*01bc*/ 	.short	0x010a
        /*01be*/ 	.byte	0x3f
	.zero		1


	//   ....[18]....
        /*01c0*/ 	.word	0x00007ed0
        /*01c4*/ 	.word	0x00000008
        /*01c8*/ 	.word	0x00036438
        /*01cc*/ 	.short	0x010a
        /*01ce*/ 	.byte	0x3f
	.zero		1


	//   ....[19]....
        /*01d0*/ 	.word	0x000081c0
        /*01d4*/ 	.word	0x00000008
        /*01d8*/ 	.word	0x00036420
        /*01dc*/ 	.short	0x010a
        /*01de*/ 	.byte	0x3f
	.zero		1


	//   ....[20]....
        /*01e0*/ 	.word	0x00008540
        /*01e4*/ 	.word	0x00000008
        /*01e8*/ 	.word	0x00036438
        /*01ec*/ 	.short	0x010a
        /*01ee*/ 	.byte	0x3f
	.zero		1


	//   ....[21]....
        /*01f0*/ 	.word	0x00008840
        /*01f4*/ 	.word	0x00000008
        /*01f8*/ 	.word	0x00036428
        /*01fc*/ 	.short	0x010a
        /*01fe*/ 	.byte	0x3f
	.zero		1


	//   ....[22]....
        /*0200*/ 	.word	0x00008b80
        /*0204*/ 	.word	0x00000008
        /*0208*/ 	.word	0x00036438
        /*020c*/ 	.short	0x010a
        /*020e*/ 	.byte	0x3f
	.zero		1


	//   ....[23]....
        /*0210*/ 	.word	0x00008fe0
        /*0214*/ 	.word	0x00000009
        /*0218*/ 	.word	0x00000000
        /*021c*/ 	.short	0x010a
        /*021e*/ 	.byte	0x3f
	.zero		1


	//   ....[24]....
        /*0220*/ 	.word	0x00009060
        /*0224*/ 	.word	0x00000003
        /*0228*/ 	.word	0x00000000
        /*022c*/ 	.short	0x010a
        /*022e*/ 	.byte	0x3f
	.zero		1


	//   ....[25]....
        /*0230*/ 	.word	0x000090b0
        /*0234*/ 	.word	0x00000004
        /*0238*/ 	.word	0x00036438
        /*023c*/ 	.short	0x010a
        /*023e*/ 	.byte	0x3f
	.zero		1


	//   ....[26]....
        /*0240*/ 	.word	0x00009180
        /*0244*/ 	.word	0x0000009a
        /*0248*/ 	.word	0x00036400
        /*024c*/ 	.short	0x010a
        /*024e*/ 	.byte	0x3f
	.zero		1


	//   ....[27]....
        /*0250*/ 	.word	0x000091d0
        /*0254*/ 	.word	0x00000003
        /*0258*/ 	.word	0x00036410
        /*025c*/ 	.short	0x010a
        /*025e*/ 	.byte	0x3f
	.zero		1


	//   ....[28]....
        /*0260*/ 	.word	0x00009220
        /*0264*/ 	.word	0x0000009a
        /*0268*/ 	.word	0x00036430
        /*026c*/ 	.short	0x010a
        /*026e*/ 	.byte	0x3f
	.zero		1


	//   ....[29]....
        /*0270*/ 	.word	0x00009270
        /*0274*/ 	.word	0x00000008
        /*0278*/ 	.word	0x00036420
        /*027c*/ 	.short	0x010a
        /*027e*/ 	.byte	0x3f
	.zero		1


	//   ....[30]....
        /*0280*/ 	.word	0x000092c0
        /*0284*/ 	.word	0x00000008
        /*0288*/ 	.word	0x00036438
        /*028c*/ 	.short	0x010a
        /*028e*/ 	.byte	0x3f
	.zero		1


	//   ....[31]....
        /*0290*/ 	.word	0x00009310
        /*0294*/ 	.word	0x00000008
        /*0298*/ 	.word	0x00036428
        /*029c*/ 	.short	0x010a
        /*029e*/ 	.byte	0x3f
	.zero		1


	//   ....[32]....
        /*02a0*/ 	.word	0x00009370
        /*02a4*/ 	.word	0x00000008
        /*02a8*/ 	.word	0x00036438
        /*02ac*/ 	.short	0x010a
        /*02ae*/ 	.byte	0x3f
	.zero		1


	//   ....[33]....
        /*02b0*/ 	.word	0x000093f0
        /*02b4*/ 	.word	0x00000008
        /*02b8*/ 	.word	0x00036420
        /*02bc*/ 	.short	0x010a
        /*02be*/ 	.byte	0x3f
	.zero		1


	//   ....[34]....
        /*02c0*/ 	.word	0x00009440
        /*02c4*/ 	.word	0x00000008
        /*02c8*/ 	.word	0x00036438
        /*02cc*/ 	.short	0x010a
        /*02ce*/ 	.byte	0x3f
	.zero		1


	//   ....[35]....
        /*02d0*/ 	.word	0x00009490
        /*02d4*/ 	.word	0x00000008
        /*02d8*/ 	.word	0x00036428
        /*02dc*/ 	.short	0x010a
        /*02de*/ 	.byte	0x3f
	.zero		1


	//   ....[36]....
        /*02e0*/ 	.word	0x000094e0
        /*02e4*/ 	.word	0x00000008
        /*02e8*/ 	.word	0x00036438
        /*02ec*/ 	.short	0x010a
        /*02ee*/ 	.byte	0x3f
	.zero		1


	//   ....[37]....
        /*02f0*/ 	.word	0x000095b0
        /*02f4*/ 	.word	0x00000009
        /*02f8*/ 	.word	0x00000000
        /*02fc*/ 	.short	0x010a
        /*02fe*/ 	.byte	0x3f
	.zero		1


	//   ....[38]....
        /*0300*/ 	.word	0x00009600
        /*0304*/ 	.word	0x00000003
        /*0308*/ 	.word	0x00000000
        /*030c*/ 	.short	0x010a
        /*030e*/ 	.byte	0x3f
	.zero		1


	//----- nvinfo : EIATTR_NUM_MBARRIERS
	.align		4
.L_564:
        /*0310*/ 	.byte	0x03, 0x38
        /*0312*/ 	.short	0x0007


	//----- nvinfo : EIATTR_EXIT_INSTR_OFFSETS
	.align		4
        /*0314*/ 	.byte	0x04, 0x1c
        /*0316*/ 	.short	(.L_566 - .L_565)


	//   ....[0]....
.L_565:
        /*0318*/ 	.word	0x00009100


	//----- nvinfo : EIATTR_MAX_THREADS
	.align		4
.L_566:
        /*031c*/ 	.byte	0x04, 0x05
        /*031e*/ 	.short	(.L_568 - .L_567)
.L_567:
        /*0320*/ 	.word	0x00000200
        /*0324*/ 	.word	0x00000001
        /*0328*/ 	.word	0x00000001


	//----- nvinfo : EIATTR_CRS_STACK_SIZE
	.align		4
.L_568:
        /*032c*/ 	.byte	0x04, 0x1e
        /*032e*/ 	.short	(.L_570 - .L_569)
.L_569:
        /*0330*/ 	.word	0x00000000


	//----- nvinfo : EIATTR_CBANK_PARAM_SIZE
	.align		4
.L_570:
        /*0334*/ 	.byte	0x03, 0x19
        /*0336*/ 	.short	0x06f0


	//----- nvinfo : EIATTR_PARAM_CBANK
	.align		4
        /*0338*/ 	.byte	0x04, 0x0a
        /*033a*/ 	.short	(.L_572 - .L_571)
	.align		4
.L_571:
        /*033c*/ 	.word	index@(.nv.constant0._ZN7cutlass13device_kernelIN5flash11enable_sm90INS1_16FlashAttnBwdSm90INS1_25CollectiveMainloopBwdSm90ILi2ELi1ELi1EN4cute5tupleIJNS5_1CILi1EEES8_S8_EEENS6_IJNS7_ILi64EEENS7_ILi96EEENS7_ILi192EEEEEENS_6half_tEfNS_4arch4Sm90ELb0ELb1ELb0ELb1ELb0ELb0ELb1ELb0ELi3ELi1ELi1ELi1ELb0EEENS1_24CollectiveEpilogueBwdGQAISD_fSG_Li384ELb1ELb0EEENS1_19SingleTileSchedulerILb1ELb0ELb0ELi96EEEEEEEEEvNT_6ParamsE)
        /*0340*/ 	.short	0x0210
        /*0342*/ 	.short	0x06f0


	//----- nvinfo : EIATTR_SW_WAR
	.align		4
.L_572:
        /*0344*/ 	.byte	0x04, 0x36
        /*0346*/ 	.short	(.L_574 - .L_573)
.L_573:
        /*0348*/ 	.word	0x00000008
.L_574:


//--------------------- .nv.info._ZN7cutlass13device_kernelIN5flash11enable_sm90INS1_16FlashAttnBwdSm90INS1_25CollectiveMainloopBwdSm90ILi2ELi1ELi1EN4cute5tupleIJNS5_1CILi1EEES8_S8_EEENS6_IJNS7_ILi64EEENS7_ILi96EEENS7_ILi192EEEEEENS_6half_tEfNS_4arch4Sm90ELb0ELb1ELb0ELb1ELb1ELb0ELb1ELb0ELi3ELi1ELi1ELi1ELb0EEENS1_24CollectiveEpilogueBwdGQAISD_fSG_Li384ELb1ELb1EEENS1_19SingleTileSchedulerILb1ELb0ELb0ELi96EEEEEEEEEvNT_6ParamsE --------------------------
	.section	.nv.info._ZN7cutlass13device_kernelIN5flash11enable_sm90INS1_16FlashAttnBwdSm90INS1_25CollectiveMainloopBwdSm90ILi2ELi1ELi1EN4cute5tupleIJNS5_1CILi1EEES8_S8_EEENS6_IJNS7_ILi64EEENS7_ILi96EEENS7_ILi192EEEEEENS_6half_tEfNS_4arch4Sm90ELb0ELb1ELb0ELb1ELb1ELb0ELb1ELb0ELi3ELi1ELi1ELi1ELb0EEENS1_24CollectiveEpilogueBwdGQAISD_fSG_Li384ELb1ELb1EEENS1_19SingleTileSchedulerILb1ELb0ELb0ELi96EEEEEEEEEvNT_6ParamsE,"",@"SHT_CUDA_INFO"
	.sectionflags	@""
	.align	4


	//----- nvinfo : EIATTR_CUDA_API_VERSION
	.align		4
        /*0000*/ 	.byte	0x04, 0x37
        /*0002*/ 	.short	(.L_576 - .L_575)
.L_575:
        /*0004*/ 	.word	0x00000082


	//----- nvinfo : EIATTR_KPARAM_INFO
	.align		4
.L_576:
        /*0008*/ 	.byte	0x04, 0x17
        /*000a*/ 	.short	(.L_578 - .L_577)
.L_577:
        /*000c*/ 	.word	0x00000000
        /*0010*/ 	.short	0x0000
        /*0012*/ 	.short	0x0070
        /*0014*/ 	.byte	0x00, 0xf0, 0x01, 0x1a


	//----- nvinfo : EIATTR_SPARSE_MMA_MASK
	.align		4
.L_578:
        /*0018*/ 	.byte	0x03, 0x50
        /*001a*/ 	.short	0x0000


	//----- nvinfo : EIATTR_MAXREG_COUNT
	.align		4
        /*001c*/ 	.byte	0x03, 0x1b
        /*001e*/ 	.short	0x0080


	//----- nvinfo : EIATTR_NUM_BARRIERS
	.align		4
        /*0020*/ 	.byte	0x02, 0x4c
        /*0022*/ 	.byte	0x10
	.zero		1


	//----- nvinfo : EIATTR_EXTERNS
	.align		4
        /*0024*/ 	.byte	0x04, 0x0f
        /*0026*/ 	.short	(.L_580 - .L_579)


	//   ....[0]....
	.align		4
.L_579:
        /*0028*/ 	.word	index@(__assertfail)


	//----- nvinfo : EIATTR_MERCURY_ISA_VERSION
	.align		4
.L_580:
        /*002c*/ 	.byte	0x03, 0x5f
        /*002e*/ 	.short	0x0101


	//----- nvinfo : EIATTR_INT_WARP_WIDE_INSTR_OFFSETS
	.align		4
        /*0030*/ 	.byte	0x04, 0x31
        /*0032*/ 	.short	(.L_582 - .L_581)


	//   ....[0]....
.L_581:
        /*0034*/ 	.word	0x00000180


	//   ....[1]....
        /*0038*/ 	.word	0x000001b0


	//   ....[2]....
        /*003c*/ 	.word	0x00006210


	//   ....[3]....
        /*0040*/ 	.word	0x00006990


	//   ....[4]....
        /*0044*/ 	.word	0x00006f80


	//   ....[5]....
        /*0048*/ 	.word	0x00007250


	//   ....[6]....
        /*004c*/ 	.word	0x000074b0


	//   ....[7]....
        /*0050*/ 	.word	0x00007640


	//----- nvinfo : EIATTR_COOP_GROUP_MASK_REGIDS
	.align		4
.L_582:
        /*0054*/ 	.byte	0x04, 0x29
        /*0056*/ 	.short	(.L_584 - .L_583)


	//   ....[0]....
.L_583:
        /*0058*/ 	.word	0xffffffff


	//   ....[1]....
        /*005c*/ 	.word	0xffffffff


	//   ....[2]....
        /*0060*/ 	.word	0xffffffff


	//   ....[3]....
        /*0064*/ 	.word	0xffffffff


	//   ....[4]....
        /*0068*/ 	.word	0xffffffff


	//   ....[5]....
        /*006c*/ 	.word	0xffffffff


	//   ....[6]....
        /*0070*/ 	.word	0xffffffff


	//   ....[7]....
        /*0074*/ 	.word	0xffffffff


	//   ....[8]....
        /*0078*/ 	.word	0xffffffff


	//   ....[9]....
        /*007c*/ 	.word	0xffffffff


	//   ....[10]....
        /*0080*/ 	.word	0xffffffff


	//   ....[11]....
        /*0084*/ 	.word	0xffffffff


	//   ....[12]....
        /*0088*/ 	.word	0xffffffff


	//   ....[13]....
        /*008c*/ 	.word	0xffffffff


	//   ....[14]....
        /*0090*/ 	.word	0xffffffff


	//   ....[15]....
        /*0094*/ 	.word	0xffffffff


	//   ....[16]....
        /*0098*/ 	.word	0xffffffff


	//   ....[17]....
        /*009c*/ 	.word	0xffffffff


	//   ....[18]....
        /*00a0*/ 	.word	0xffffffff


	//   ....[19]....
        /*00a4*/ 	.word	0xffffffff


	//   ....[20]....
        /*00a8*/ 	.word	0x0500000f


	//   ....[21]....
        /*00ac*/ 	.word	0x0500000f


	//   ....[22]....
        /*00b0*/ 	.word	0x0500000f


	//   ....[23]....
        /*00b4*/ 	.word	0x0500000f


	//   ....[24]....
        /*00b8*/ 	.word	0x0500000f


	//   ....[25]....
        /*00bc*/ 	.word	0x0500000f


	//----- nvinfo : EIATTR_COOP_GROUP_INSTR_OFFSETS
	.align		4
.L_584:
        /*00c0*/ 	.byte	0x04, 0x28
        /*00c2*/ 	.short	(.L_586 - .L_585)


	//   ....[0]....
.L_585:
        /*00c4*/ 	.word	0x00000060


	//   ....[1]....
        /*00c8*/ 	.word	0x00000190


	//   ....[2]....
        /*00cc*/ 	.word	0x000001e0


	//   ....[3]....
        /*00d0*/ 	.word	0x000003d0


	//   ....[4]....
        /*00d4*/ 	.word	0x000005f0


	//   ....[5]....
        /*00d8*/ 	.word	0x000013e0


	//   ....[6]....
        /*00dc*/ 	.word	0x00004ad0


	//   ....[7]....
        /*00e0*/ 	.word	0x00004c60


	//   ....[8]....
        /*00e4*/ 	.word	0x00004ef0


	//   ....[9]....
        /*00e8*/ 	.word	0x00005080


	//   ....[10]....
        /*00ec*/ 	.word	0x00005190


	//   ....[11]....
        /*00f0*/ 	.word	0x00005c80


	//   ....[12]....
        /*00f4*/ 	.word	0x00006140


	//   ....[13]....
        /*00f8*/ 	.word	0x000064d0


	//   ....[14]....
        /*00fc*/ 	.word	0x000068c0


	//   ....[15]....
        /*0100*/ 	.word	0x00006b00


	//   ....[16]....
        /*0104*/ 	.word	0x00006eb0


	//   ....[17]....
        /*0108*/ 	.word	0x00007190


	//   ....[18]....
        /*010c*/ 	.word	0x000073b0


	//   ....[19]....
        /*0110*/ 	.word	0x00007540


	//   ....[20]....
        /*0114*/ 	.word	0x0000a450


	//   ....[21]....
        /*0118*/ 	.word	0x0000a5a0


	//   ....[22]....
        /*011c*/ 	.word	0x0000a610


	//   ....[23]....
        /*0120*/ 	.word	0x0000a680


	//   ....[24]....
        /*0124*/ 	.word	0x0000a6f0


	//   ....[25]....
        /*0128*/ 	.word	0x0000a760


	//----- nvinfo : EIATTR_REG_RECONFIG
	.align		4
.L_586:
        /*012c*/ 	.byte	0x01, 0x54
	.zero		2


	//----- nvinfo : EIATTR_SYSCALL_OFFSETS
	.align		4
        /*0130*/ 	.byte	0x04, 0x46
        /*0132*/ 	.short	(.L_588 - .L_587)


	//   ....[0]....
.L_587:
        /*0134*/ 	.word	0x00001040


	//   ....[1]....
        /*0138*/ 	.word	0x00001130


	//   ....[2]....
        /*013c*/ 	.word	0x00001270


	//   ....[3]....
        /*0140*/ 	.word	0x00001360


	//----- nvinfo : EIATTR_MBARRIER_INSTR_OFFSETS
	.align		4
.L_588:
        /*0144*/ 	.byte	0x04, 0x39
        /*0146*/ 	.short	(.L_590 - .L_589)


	//   ....[0]....
.L_589:
        /*0148*/ 	.word	0x00000280
        /*014c*/ 	.word	0x000000ff
        /*0150*/ 	.word	0x00036400
        /*0154*/ 	.short	0x0100
        /*0156*/ 	.byte	0x06
	.zero		1


	//   ....[1]....
        /*0158*/ 	.word	0x00000380
        /*015c*/ 	.word	0x000000ff
        /*0160*/ 	.word	0x00036410
        /*0164*/ 	.short	0x0100
        /*0166*/ 	.byte	0x08
	.zero		1


	//   ....[2]....
        /*0168*/ 	.word	0x00000390
        /*016c*/ 	.word	0x000000ff
        /*0170*/ 	.word	0x00036420
        /*0174*/ 	.short	0x0100
        /*0176*/ 	.byte	0x08
	.zero		1


	//   ....[3]....
        /*0178*/ 	.word	0x000003a0
        /*017c*/ 	.word	0x000000ff
        /*0180*/ 	.word	0x00036418
        /*0184*/ 	.short	0x0100
        /*0186*/ 	.byte	0x08
	.zero		1


	//   ....[4]....
        /*0188*/ 	.word	0x000003b0
        /*018c*/ 	.word	0x000000ff
        /*0190*/ 	.word	0x00036428
        /*0194*/ 	.short	0x0100
        /*0196*/ 	.byte	0x08
	.zero		1


	//   ....[5]....
        /*0198*/ 	.word	0x000004e0
        /*019c*/ 	.word	0x000000ff
        /*01a0*/ 	.word	0x00036430
        /*01a4*/ 	.short	0x0100
        /*01a6*/ 	.byte	0x08
	.zero		1


	//   ....[6]....
        /*01a8*/ 	.word	0x000004f0
        /*01ac*/ 	.word	0x000000ff
        /*01b0*/ 	.word	0x00036438
        /*01b4*/ 	.short	0x0100
        /*01b6*/ 	.byte	0x08
	.zero		1


	//   ....[7]....
        /*01b8*/ 	.word	0x00001410
        /*01bc*/ 	.word	0x000000ff
        /*01c0*/ 	.word	0x00036400
        /*01c4*/ 	.short	0x010a
        /*01c6*/ 	.byte	0x24
	.zero		1


	//   ....[8]....
        /*01c8*/ 	.word	0x00001500
        /*01cc*/ 	.word	0x000000ff
        /*01d0*/ 	.word	0x00036400
        /*01d4*/ 	.short	0x010a
        /*01d6*/ 	.byte	0x24
	.zero		1


	//   ....[9]....
        /*01d8*/ 	.word	0x00001c30
        /*01dc*/ 	.word	0x00000003
        /*01e0*/ 	.word	0x00036410
        /*01e4*/ 	.short	0x010a
        /*01e6*/ 	.byte	0x3f
	.zero		1


	//   ....[10]....
        /*01e8*/ 	.word	0x00001c70
        /*01ec*/ 	.word	0x00000003
        /*01f0*/ 	.word	0x00036410
        /*01f4*/ 	.short	0x010a
        /*01f6*/ 	.byte	0x3f
	.zero		1


	//   ....[11]....
        /*01f8*/ 	.word	0x00002310
        /*01fc*/ 	.word	0x000000ff
        /*0200*/ 	.word	0x00036430
        /*0204*/ 	.short	0x010a
        /*0206*/ 	.byte	0x24
	.zero		1


	//   ....[12]....
        /*0208*/ 	.word	0x00002350
        /*020c*/ 	.word	0x000000ff
        /*0210*/ 	.word	0x00036430
        /*0214*/ 	.short	0x010a
        /*0216*/ 	.byte	0x24
	.zero		1


	//   ....[13]....
        /*0218*/ 	.word	0x00003d00
        /*021c*/ 	.word	0x000000ff
        /*0220*/ 	.word	0x00000000
        /*0224*/ 	.short	0x0101
        /*0226*/ 	.byte	0x04
	.zero		1


	//   ....[14]....
        /*0228*/ 	.word	0x00004090
        /*022c*/ 	.word	0x00000003
        /*0230*/ 	.word	0x00000000
        /*0234*/ 	.short	0x0101
        /*0236*/ 	.byte	0x3f
	.zero		1


	//   ....[15]....
        /*0238*/ 	.word	0x00008310
        /*023c*/ 	.word	0x00000008
        /*0240*/ 	.word	0x00036420
        /*0244*/ 	.short	0x010a
        /*0246*/ 	.byte	0x3f
	.zero		1


	//   ....[16]....
        /*0248*/ 	.word	0x00008b30
        /*024c*/ 	.word	0x00000008
        /*0250*/ 	.word	0x00036438
        /*0254*/ 	.short	0x010a
        /*0256*/ 	.byte	0x3f
	.zero		1


	//   ....[17]....
        /*0258*/ 	.word	0x00008ea0
        /*025c*/ 	.word	0x00000008
        /*0260*/ 	.word	0x00036428
        /*0264*/ 	.short	0x010a
        /*0266*/ 	.byte	0x3f
	.zero		1


	//   ....[18]....
        /*0268*/ 	.word	0x000091d0
        /*026c*/ 	.word	0x00000008
        /*0270*/ 	.word	0x00036438
        /*0274*/ 	.short	0x010a
        /*0276*/ 	.byte	0x3f
	.zero		1


	//   ....[19]....
        /*0278*/ 	.word	0x000094c0
        /*027c*/ 	.word	0x00000008
        /*0280*/ 	.word	0x00036420
        /*0284*/ 	.short	0x010a
        /*0286*/ 	.byte	0x3f
	.zero		1


	//   ....[20]....
        /*0288*/ 	.word	0x00009840
        /*028c*/ 	.word	0x00000008
        /*0290*/ 	.word	0x00036438
        /*0294*/ 	.short	0x010a
        /*0296*/ 	.byte	0x3f
	.zero		1


	//   ....[21]....
        /*0298*/ 	.word	0x00009b40
        /*029c*/ 	.word	0x00000008
        /*02a0*/ 	.word	0x00036428
        /*02a4*/ 	.short	0x010a
        /*02a6*/ 	.byte	0x3f
	.zero		1


	//   ....[22]....
        /*02a8*/ 	.word	0x00009e80
        /*02ac*/ 	.word	0x00000008
        /*02b0*/ 	.word	0x00036438
        /*02b4*/ 	.short	0x010a
        /*02b6*/ 	.byte	0x3f
	.zero		1


	//   ....[23]....
        /*02b8*/ 	.word	0x0000a2e0
        /*02bc*/ 	.word	0x00000009
        /*02c0*/ 	.word	0x00000000
        /*02c4*/ 	.short	0x010a
        /*02c6*/ 	.byte	0x3f
	.zero		1


	//   ....[24]....
        /*02c8*/ 	.word	0x0000a360
        /*02cc*/ 	.word	0x00000003
        /*02d0*/ 	.word	0x00000000
        /*02d4*/ 	.short	0x010a
        /*02d6*/ 	.byte	0x3f
	.zero		1


	//   ....[25]....
        /*02d8*/ 	.word	0x0000a3b0
        /*02dc*/ 	.word	0x00000004
        /*02e0*/ 	.word	0x00036438
        /*02e4*/ 	.short	0x010a
        /*02e6*/ 	.byte	0x3f
	.zero		1


	//   ....[26]....
        /*02e8*/ 	.word	0x0000a480
        /*02ec*/ 	.word	0x0000009a
        /*02f0*/ 	.word	0x00036400
        /*02f4*/ 	.short	0x010a
        /*02f6*/ 	.byte	0x3f
	.zero		1


	//   ....[27]....
        /*02f8*/ 	.word	0x0000a4d0
        /*02fc*/ 	.word	0x00000003
        /*0300*/ 	.word	0x00036410
        /*0304*/ 	.short	0x010a
        /*0306*/ 	.byte	0x3f
	.zero		1


	//   ....[28]....
        /*0308*/ 	.word	0x0000a520
        /*030c*/ 	.word	0x0000009a
        /*0310*/ 	.word	0x00036430
        /*0314*/ 	.short	0x010a
        /*0316*/ 	.byte	0x3f
	.zero		1


	//   ....[29]....
        /*0318*/ 	.word	0x0000a7a0
        /*031c*/ 	.word	0x00000008
        /*0320*/ 	.word	0x00036420
        /*0324*/ 	.short	0x010a
        /*0326*/ 	.byte	0x3f
	.zero		1


	//   ....[30]....
        /*0328*/ 	.word	0x0000a7f0
        /*032c*/ 	.word	0x00000008
        /*0330*/ 	.word	0x00036438
        /*0334*/ 	.short	0x010a
        /*0336*/ 	.byte	0x3f
	.zero		1


	//   ....[31]....
        /*0338*/ 	.word	0x0000a840
        /*033c*/ 	.word	0x00000008
        /*0340*/ 	.word	0x00036428
        /*0344*/ 	.short	0x010a
        /*0346*/ 	.byte	0x3f
	.zero		1


	//   ....[32]....
        /*0348*/ 	.word	0x0000a8a0
        /*034c*/ 	.word	0x00000008
        /*0350*/ 	.word	0x00036438
        /*0354*/ 	.short	0x010a
        /*0356*/ 	.byte	0x3f
	.zero		1


	//   ....[33]....
        /*0358*/ 	.word	0x0000a920
        /*035c*/ 	.word	0x00000008
        /*0360*/ 	.word	0x00036420
        /*0364*/ 	.short	0x010a
        /*0366*/ 	.byte	0x3f
	.zero		1


	//   ....[34]....
        /*0368*/ 	.word	0x0000a970
        /*036c*/ 	.word	0x00000008
        /*0370*/ 	.word	0x00036438
        /*0374*/ 	.short	0x010a
        /*0376*/ 	.byte	0x3f
	.zero		1


	//   ....[35]....
        /*0378*/ 	.word	0x0000a9c0
        /*037c*/ 	.word	0x00000008
        /*0380*/ 	.word	0x00036428
        /*0384*/ 	.short	0x010a
        /*0386*/ 	.byte	0x3f
	.zero		1


	//   ....[36]....
        /*0388*/ 	.word	0x0000aa10
        /*038c*/ 	.word	0x00000008
        /*0390*/ 	.word	0x00036438
        /*0394*/ 	.short	0x010a
        /*0396*/ 	.byte	0x3f
	.zero		1


	//   ....[37]....
        /*0398*/ 	.word	0x0000aae0
        /*039c*/ 	.word	0x00000009
        /*03a0*/ 	.word	0x00000000
        /*03a4*/ 	.short	0x010a
        /*03a6*/ 	.byte	0x3f
	.zero		1


	//   ....[38]....
        /*03a8*/ 	.word	0x0000ab30
        /*03ac*/ 	.word	0x00000003
        /*03b0*/ 	.word	0x00000000
        /*03b4*/ 	.short	0x010a
        /*03b6*/ 	.byte	0x3f
	.zero		1


	//----- nvinfo : EIATTR_NUM_MBARRIERS
	.align		4
.L_590:
        /*03b8*/ 	.byte	0x03, 0x38
        /*03ba*/ 	.short	0x0007


	//----- nvinfo : EIATTR_EXIT_INSTR_OFFSETS
	.align		4
        /*03bc*/ 	.byte	0x04, 0x1c
        /*03be*/ 	.short	(.L_592 - .L_591)


	//   ....[0]....
.L_591:
        /*03c0*/ 	.word	0x0000a400


	//----- nvinfo : EIATTR_MAX_THREADS
	.align		4
.L_592:
        /*03c4*/ 	.byte	0x04, 0x05
        /*03c6*/ 	.short	(.L_594 - .L_593)
.L_593:
        /*03c8*/ 	.word	0x00000200
        /*03cc*/ 	.word	0x00000001
        /*03d0*/ 	.word	0x00000001


	//----- nvinfo : EIATTR_CRS_STACK_SIZE
	.align		4
.L_594:
        /*03d4*/ 	.byte	0x04, 0x1e
        /*03d6*/ 	.short	(.L_596 - .L_595)
.L_595:
        /*03d8*/ 	.word	0x00000000


	//----- nvinfo : EIATTR_CBANK_PARAM_SIZE
	.align		4
.L_596:
        /*03dc*/ 	.byte	0x03, 0x19
        /*03de*/ 	.short	0x06f0


	//----- nvinfo : EIATTR_PARAM_CBANK
	.align		4
        /*03e0*/ 	.byte	0x04, 0x0a
        /*03e2*/ 	.short	(.L_598 - .L_597)
	.align		4
.L_597:
        /*03e4*/ 	.word	index@(.nv.constant0._ZN7cutlass13device_kernelIN5flash11enable_sm90INS1_16FlashAttnBwdSm90INS1_25CollectiveMainloopBwdSm90ILi2ELi1ELi1EN4cute5tupleIJNS5_1CILi1EEES8_S8_EEENS6_IJNS7_ILi64EEENS7_ILi96EEENS7_ILi192EEEEEENS_6half_tEfNS_4arch4Sm90ELb0ELb1ELb0ELb1ELb1ELb0ELb1ELb0ELi3ELi1ELi1ELi1ELb0EEENS1_24CollectiveEpilogueBwdGQAISD_fSG_Li384ELb1ELb1EEENS1_19SingleTileSchedulerILb1ELb0ELb0ELi96EEEEEEEEEvNT_6ParamsE)
        /*03e8*/ 	.short	0x0210
        /*03ea*/ 	.short	0x06f0


	//----- nvinfo : EIATTR_SW_WAR
	.align		4
.L_598:
        /*03ec*/ 	.byte	0x04, 0x36
        /*03ee*/ 	.short	(.L_600 - .L_599)
.L_599:
        /*03f0*/ 	.word	0x00000008
.L_600:


//--------------------- .nv.info._ZN7cutlass13device_kernelIN5flash11enable_sm90INS1_16FlashAttnBwdSm90INS1_25CollectiveMainloopBwdSm90ILi2ELi1ELi1EN4cute5tupleIJNS5_1CILi1EEES8_S8_EEENS6_IJNS7_ILi64EEENS7_ILi96EEENS7_ILi192EEEEEENS_6half_tEfNS_4arch4Sm90ELb1ELb0ELb0ELb0ELb0ELb0ELb1ELb0ELi3ELi1ELi1ELi1ELb0EEENS1_21CollectiveEpilogueBwdISD_SE_SG_Li384ELb0ELb1ELi3EEENS1_25SingleTileBwdLPTSchedulerILb0ELi96ELb0EEEEEEEEEvNT_6ParamsE --------------------------
	.section	.nv.info._ZN7cutlass13device_kernelIN5flash11enable_sm90INS1_16FlashAttnBwdSm90INS1_25CollectiveMainloopBwdSm90ILi2ELi1ELi1EN4cute5tupleIJNS5_1CILi1EEES8_S8_EEENS6_IJNS7_ILi64EEENS7_ILi96EEENS7_ILi192EEEEEENS_6half_tEfNS_4arch4Sm90ELb1ELb0ELb0ELb0ELb0ELb0ELb1ELb0ELi3ELi1ELi1ELi1ELb0EEENS1_21CollectiveEpilogueBwdISD_SE_SG_Li384ELb0ELb1ELi3EEENS1_25SingleTileBwdLPTSchedulerILb0ELi96ELb0EEEEEEEEEvNT_6ParamsE,"",@"SHT_CUDA_INFO"
	.sectionflags	@""
	.align	4


	//----- nvinfo : EIATTR_CUDA_API_VERSION
	.align		4
        /*0000*/ 	.byte	0x04, 0x37
        /*0002*/ 	.short	(.L_602 - .L_601)
.L_601:
        /*0004*/ 	.word	0x00000082


	//----- nvinfo : EIATTR_KPARAM_INFO
	.align		4
.L_602:
        /*0008*/ 	.byte	0x04, 0x17
        /*000a*/ 	.short	(.L_604 - .L_603)
.L_603:
        /*000c*/ 	.word	0x00000000
        /*0010*/ 	.short	0x0000
        /*0012*/ 	.short	0x0070
        /*0014*/ 	.byte	0x00, 0xf0, 0x01, 0x24


	//----- nvinfo : EIATTR_SPARSE_MMA_MASK
	.align		4
.L_604:
        /*0018*/ 	.byte	0x03, 0x50
        /*001a*/ 	.short	0x0000


	//----- nvinfo : EIATTR_MAXREG_COUNT
	.align		4
        /*001c*/ 	.byte	0x03, 0x1b
        /*001e*/ 	.short	0x0080


	//----- nvinfo : EIATTR_NUM_BARRIERS
	.align		4
        /*0020*/ 	.byte	0x02, 0x4c
        /*0022*/ 	.byte	0x10
	.zero		1


	//----- nvinfo : EIATTR_EXTERNS
	.align		4
        /*0024*/ 	.byte	0x04, 0x0f
        /*0026*/ 	.short	(.L_606 - .L_605)


	//   ....[0]....
	.align		4
.L_605:
        /*0028*/ 	.word	index@(__assertfail)


	//----- nvinfo : EIATTR_ANNOTATIONS
	.align		4
.L_606:
        /*002c*/ 	.byte	0x04, 0x55
        /*002e*/ 	.short	(.L_608 - .L_607)


	//   ....[0]....
.L_607:
        /*0030*/ 	.word	0x00000001
        /*0034*/ 	.byte	0x80, 0x05, 0x00, 0x00, 0x01, 0x00, 0x00, 0x00, 0x50, 0x13, 0x00, 0x00, 0x01, 0x00, 0x00, 0x00
        /*0044*/ 	.byte	0xb0, 0x77, 0x00, 0x00, 0x01, 0x00, 0x00, 0x00, 0x20, 0x7a, 0x00, 0x00, 0x01, 0x00, 0x00, 0x00
        /*0054*/ 	.byte	0xf0, 0x7e, 0x00, 0x00, 0x01, 0x00, 0x00, 0x00, 0x70, 0x81, 0x00, 0x00, 0x01, 0x00, 0x00, 0x00
        /*0064*/ 	.byte	0xa0, 0x81, 0x00, 0x00, 0x01, 0x00, 0x00, 0x00, 0xb0, 0x81, 0x00, 0x00, 0x01, 0x00, 0x00, 0x00
        /*0074*/ 	.byte	0x10, 0x82, 0x00, 0x00, 0x01, 0x00, 0x00, 0x00, 0x20, 0x82, 0x00, 0x00, 0x01, 0x00, 0x00, 0x00
        /*0084*/ 	.byte	0xb0, 0x87, 0x00, 0x00, 0x01, 0x00, 0x00, 0x00, 0xd0, 0x87, 0x00, 0x00, 0x01, 0x00, 0x00, 0x00
        /*0094*/ 	.byte	0xc0, 0x8b, 0x00, 0x00, 0x01, 0x00, 0x00, 0x00, 0xe0, 0x91, 0x00, 0x00, 0x01, 0x00, 0x00, 0x00
        /*00a4*/ 	.byte	0x20, 0x96, 0x00, 0x00, 0x01, 0x00, 0x00, 0x00, 0x70, 0x96, 0x00, 0x00


	//----- nvinfo : EIATTR_MERCURY_ISA_VERSION
	.align		4
.L_608:
        /*00b0*/ 	.byte	0x03, 0x5f
        /*00b2*/ 	.short	0x0101


	//----- nvinfo : EIATTR_INT_WARP_WIDE_INSTR_OFFSETS
	.align		4
        /*00b4*/ 	.byte	0x04, 0x31
        /*00b6*/ 	.short	(.L_610 - .L_609)


	//   ....[0]....
.L_609:
        /*00b8*/ 	.word	0x000001e0


	//   ....[1]....
        /*00bc*/ 	.word	0x000002a0


	//----- nvinfo : EIATTR_COOP_GROUP_MASK_REGIDS
	.align		4
.L_610:
        /*00c0*/ 	.byte	0x04, 0x29
        /*00c2*/ 	.short	(.L_612 - .L_611)


	//   ....[0]....
.L_611:
        /*00c4*/ 	.word	0xffffffff


	//   ....[1]....
        /*00c8*/ 	.word	0xffffffff


	//   ....[2]....
        /*00cc*/ 	.word	0xffffffff


	//   ....[3]....
        /*00d0*/ 	.word	0xffffffff


	//   ....[4]....
        /*00d4*/ 	.word	0xffffffff


	//   ....[5]....
        /*00d8*/ 	.word	0xffffffff


	//   ....[6]....
        /*00dc*/ 	.word	0xffffffff


	//   ....[7]....
        /*00e0*/ 	.word	0xffffffff


	//   ....[8]....
        /*00e4*/ 	.word	0x0500000f


	//----- nvinfo : EIATTR_COOP_GROUP_INSTR_OFFSETS
	.align		4
.L_612:
        /*00e8*/ 	.byte	0x04, 0x28
        /*00ea*/ 	.short	(.L_614 - .L_613)


	//   ....[0]....
.L_613:
        /*00ec*/ 	.word	0x00000060


	//   ....[1]....
        /*00f0*/ 	.word	0x000001f0


	//   ....[2]....
        /*00f4*/ 	.word	0x00000280


	//   ....[3]....
        /*00f8*/ 	.word	0x00000400


	//   ....[4]....
        /*00fc*/ 	.word	0x00000640


	//   ....[5]....
        /*0100*/ 	.word	0x00001210


	//   ....[6]....
        /*0104*/ 	.word	0x00004460


	//   ....[7]....
        /*0108*/ 	.word	0x00005a20


	//   ....[8]....
        /*010c*/ 	.word	0x00009410


	//----- nvinfo : EIATTR_REG_RECONFIG
	.align		4
.L_614:
        /*0110*/ 	.byte	0x01, 0x54
	.zero		2


	//----- nvinfo : EIATTR_SYSCALL_OFFSETS
	.align		4
        /*0114*/ 	.byte	0x04, 0x46
        /*0116*/ 	.short	(.L_616 - .L_615)


	//   ....[0]....
.L_615:
        /*0118*/ 	.word	0x00000e70


	//   ....[1]....
        /*011c*/ 	.word	0x00000f60


	//   ....[2]....
        /*0120*/ 	.word	0x000010a0


	//   ....[3]....
        /*0124*/ 	.word	0x00001190


	//   ....[4]....
        /*0128*/ 	.word	0x00003e50


	//   ....[5]....
        /*012c*/ 	.word	0x00003f90


	//   ....[6]....
        /*0130*/ 	.word	0x000040b0


	//   ....[7]....
        /*0134*/ 	.word	0x000041d0


	//----- nvinfo : EIATTR_MBARRIER_INSTR_OFFSETS
	.align		4
.L_616:
        /*0138*/ 	.byte	0x04, 0x39
        /*013a*/ 	.short	(.L_618 - .L_617)


	//   ....[0]....
.L_617:
        /*013c*/ 	.word	0x000002c0
        /*0140*/ 	.word	0x000000ff
        /*0144*/ 	.word	0x00036400
        /*0148*/ 	.short	0x0100
        /*014a*/ 	.byte	0x06
	.zero		1


	//   ....[1]....
        /*014c*/ 	.word	0x000003b0
        /*0150*/ 	.word	0x000000ff
        /*0154*/ 	.word	0x00036410
        /*0158*/ 	.short	0x0100
        /*015a*/ 	.byte	0x08
	.zero		1


	//   ....[2]....
        /*015c*/ 	.word	0x000003c0
        /*0160*/ 	.word	0x000000ff
        /*0164*/ 	.word	0x00036420
        /*0168*/ 	.short	0x0100
        /*016a*/ 	.byte	0x08
	.zero		1


	//   ....[3]....
        /*016c*/ 	.word	0x000003d0
        /*0170*/ 	.word	0x000000ff
        /*0174*/ 	.word	0x00036418
        /*0178*/ 	.short	0x0100
        /*017a*/ 	.byte	0x08
	.zero		1


	//   ....[4]....
        /*017c*/ 	.word	0x000003e0
        /*0180*/ 	.word	0x000000ff
        /*0184*/ 	.word	0x00036428
        /*0188*/ 	.short	0x0100
        /*018a*/ 	.byte	0x08
	.zero		1


	//   ....[5]....
        /*018c*/ 	.word	0x00000510
        /*0190*/ 	.word	0x000000ff
        /*0194*/ 	.word	0x00036430
        /*0198*/ 	.short	0x0100
        /*019a*/ 	.byte	0x08
	.zero		1


	//   ....[6]....
        /*019c*/ 	.word	0x00000520
        /*01a0*/ 	.word	0x000000ff
        /*01a4*/ 	.word	0x00036438
        /*01a8*/ 	.short	0x0100
        /*01aa*/ 	.byte	0x08
	.zero		1


	//   ....[7]....
        /*01ac*/ 	.word	0x00001240
        /*01b0*/ 	.word	0x000000ff
        /*01b4*/ 	.word	0x00036400
        /*01b8*/ 	.short	0x010a
        /*01ba*/ 	.byte	0x25
	.zero		1


	//   ....[8]....
        /*01bc*/ 	.word	0x00001330
        /*01c0*/ 	.word	0x000000ff
        /*01c4*/ 	.word	0x00036400
        /*01c8*/ 	.short	0x010a
        /*01ca*/ 	.byte	0x25
	.zero		1


	//   ....[9]....
        /*01cc*/ 	.word	0x00001a60
        /*01d0*/ 	.word	0x00000003
        /*01d4*/ 	.word	0x00036410
        /*01d8*/ 	.short	0x010a
        /*01da*/ 	.byte	0x3f
	.zero		1


	//   ....[10]....
        /*01dc*/ 	.word	0x00001aa0
        /*01e0*/ 	.word	0x00000003
        /*01e4*/ 	.word	0x00036410
        /*01e8*/ 	.short	0x010a
        /*01ea*/ 	.byte	0x3f
	.zero		1


	//   ....[11]....
        /*01ec*/ 	.word	0x00002140
        /*01f0*/ 	.word	0x000000ff
        /*01f4*/ 	.word	0x00036430
        /*01f8*/ 	.short	0x010a
        /*01fa*/ 	.byte	0x25
	.zero		1


	//   ....[12]....
        /*01fc*/ 	.word	0x00002180
        /*0200*/ 	.word	0x000000ff
        /*0204*/ 	.word	0x00036430
        /*0208*/ 	.short	0x010a
        /*020a*/ 	.byte	0x25
	.zero		1


	//   ....[13]....
        /*020c*/ 	.word	0x00003600
        /*0210*/ 	.word	0x000000ff
        /*0214*/ 	.word	0x00000000
        /*0218*/ 	.short	0x0101
        /*021a*/ 	.byte	0x04
	.zero		1


	//   ....[14]....
        /*021c*/ 	.word	0x00003990
        /*0220*/ 	.word	0x00000003
        /*0224*/ 	.word	0x00000000
        /*0228*/ 	.short	0x0101
        /*022a*/ 	.byte	0x3f
	.zero		1


	//   ....[15]....
        /*022c*/ 	.word	0x00007300
        /*0230*/ 	.word	0x0000000c
        /*0234*/ 	.word	0x00036420
        /*0238*/ 	.short	0x010a
        /*023a*/ 	.byte	0x3f
	.zero		1


	//   ....[16]....
        /*023c*/ 	.word	0x00007a90
        /*0240*/ 	.word	0x0000000c
        /*0244*/ 	.word	0x00036438
        /*0248*/ 	.short	0x010a
        /*024a*/ 	.byte	0x3f
	.zero		1


	//   ....[17]....
        /*024c*/ 	.word	0x00007e10
        /*0250*/ 	.word	0x0000000c
        /*0254*/ 	.word	0x00036428
        /*0258*/ 	.short	0x010a
        /*025a*/ 	.byte	0x3f
	.zero		1


	//   ....[18]....
        /*025c*/ 	.word	0x00008160
        /*0260*/ 	.word	0x0000000c
        /*0264*/ 	.word	0x00036438
        /*0268*/ 	.short	0x010a
        /*026a*/ 	.byte	0x3f
	.zero		1


	//   ....[19]....
        /*026c*/ 	.word	0x00008480
        /*0270*/ 	.word	0x0000000c
        /*0274*/ 	.word	0x00036420
        /*0278*/ 	.short	0x010a
        /*027a*/ 	.byte	0x3f
	.zero		1


	//   ....[20]....
        /*027c*/ 	.word	0x00008800
        /*0280*/ 	.word	0x0000000c
        /*0284*/ 	.word	0x00036438
        /*0288*/ 	.short	0x010a
        /*028a*/ 	.byte	0x3f
	.zero		1


	//   ....[21]....
        /*028c*/ 	.word	0x00008b10
        /*0290*/ 	.word	0x0000000c
        /*0294*/ 	.word	0x00036428
        /*0298*/ 	.short	0x010a
        /*029a*/ 	.byte	0x3f
	.zero		1


	//   ....[22]....
        /*029c*/ 	.word	0x00008e30
        /*02a0*/ 	.word	0x0000000c
        /*02a4*/ 	.word	0x00036438
        /*02a8*/ 	.short	0x010a
        /*02aa*/ 	.byte	0x3f
	.zero		1


	//   ....[23]....
        /*02ac*/ 	.word	0x000092a0
        /*02b0*/ 	.word	0x00000005
        /*02b4*/ 	.word	0x00000000
        /*02b8*/ 	.short	0x010a
        /*02ba*/ 	.byte	0x3f
	.zero		1


	//   ....[24]....
        /*02bc*/ 	.word	0x00009320
        /*02c0*/ 	.word	0x00000017
        /*02c4*/ 	.word	0x00000000
        /*02c8*/ 	.short	0x010a
        /*02ca*/ 	.byte	0x3f
	.zero		1


	//   ....[25]....
        /*02cc*/ 	.word	0x00009370
        /*02d0*/ 	.word	0x00000007
        /*02d4*/ 	.word	0x00036438
        /*02d8*/ 	.short	0x010a
        /*02da*/ 	.byte	0x3f
	.zero		1


	//   ....[26]....
        /*02dc*/ 	.word	0x00009440
        /*02e0*/ 	.word	0x00000013
        /*02e4*/ 	.word	0x00036400
        /*02e8*/ 	.short	0x010a
        /*02ea*/ 	.byte	0x3f
	.zero		1


	//   ....[27]....
        /*02ec*/ 	.word	0x00009490
        /*02f0*/ 	.word	0x00000003
        /*02f4*/ 	.word	0x00036410
        /*02f8*/ 	.short	0x010a
        /*02fa*/ 	.byte	0x3f
	.zero		1


	//   ....[28]....
        /*02fc*/ 	.word	0x000094e0
        /*0300*/ 	.word	0x00000013
        /*0304*/ 	.word	0x00036430
        /*0308*/ 	.short	0x010a
        /*030a*/ 	.byte	0x3f
	.zero		1


	//   ....[29]....
        /*030c*/ 	.word	0x00009530
        /*0310*/ 	.word	0x0000000c
        /*0314*/ 	.word	0x00036420
        /*0318*/ 	.short	0x010a
        /*031a*/ 	.byte	0x3f
	.zero		1


	//   ....[30]....
        /*031c*/ 	.word	0x00009580
        /*0320*/ 	.word	0x0000000c
        /*0324*/ 	.word	0x00036438
        /*0328*/ 	.short	0x010a
        /*032a*/ 	.byte	0x3f
	.zero		1


	//   ....[31]....
        /*032c*/ 	.word	0x000095d0
        /*0330*/ 	.word	0x0000000c
        /*0334*/ 	.word	0x00036428
        /*0338*/ 	.short	0x010a
        /*033a*/ 	.byte	0x3f
	.zero		1


	//   ....[32]....
        /*033c*/ 	.word	0x00009640
        /*0340*/ 	.word	0x0000000c
        /*0344*/ 	.word	0x00036438
        /*0348*/ 	.short	0x010a
        /*034a*/ 	.byte	0x3f
	.zero		1


	//   ....[33]....
        /*034c*/ 	.word	0x000096b0
        /*0350*/ 	.word	0x0000000c
        /*0354*/ 	.word	0x00036420
        /*0358*/ 	.short	0x010a
        /*035a*/ 	.byte	0x3f
	.zero		1


	//   ....[34]....
        /*035c*/ 	.word	0x00009700
        /*0360*/ 	.word	0x0000000c
        /*0364*/ 	.word	0x00036438
        /*0368*/ 	.short	0x010a
        /*036a*/ 	.byte	0x3f
	.zero		1


	//   ....[35]....
        /*036c*/ 	.word	0x00009750
        /*0370*/ 	.word	0x0000000c
        /*0374*/ 	.word	0x00036428
        /*0378*/ 	.short	0x010a
        /*037a*/ 	.byte	0x3f
	.zero		1


	//   ....[36]....
        /*037c*/ 	.word	0x000097a0
        /*0380*/ 	.word	0x0000000c
        /*0384*/ 	.word	0x00036438
        /*0388*/ 	.short	0x010a
        /*038a*/ 	.byte	0x3f
	.zero		1


	//   ....[37]....
        /*038c*/ 	.word	0x00009870
        /*0390*/ 	.word	0x00000005
        /*0394*/ 	.word	0x00000000
        /*0398*/ 	.short	0x010a
        /*039a*/ 	.byte	0x3f
	.zero		1


	//   ....[38]....
        /*039c*/ 	.word	0x000098c0
        /*03a0*/ 	.word	0x00000017
        /*03a4*/ 	.word	0x00000000
        /*03a8*/ 	.short	0x010a
        /*03aa*/ 	.byte	0x3f
	.zero		1


	//----- nvinfo : EIATTR_NUM_MBARRIERS
	.align		4
.L_618:
        /*03ac*/ 	.byte	0x03, 0x38
        /*03ae*/ 	.short	0x0007


	//----- nvinfo : EIATTR_EXIT_INSTR_OFFSETS
	.align		4
        /*03b0*/ 	.byte	0x04, 0x1c
        /*03b2*/ 	.short	(.L_620 - .L_619)


	//   ....[0]....
.L_619:
        /*03b4*/ 	.word	0x000008f0


	//   ....[1]....
        /*03b8*/ 	.word	0x00004a60


	//   ....[2]....
        /*03bc*/ 	.word	0x000059d0


	//   ....[3]....
        /*03c0*/ 	.word	0x000093c0


	//----- nvinfo : EIATTR_MAX_THREADS
	.align		4
.L_620:
        /*03c4*/ 	.byte	0x04, 0x05
        /*03c6*/ 	.short	(.L_622 - .L_621)
.L_621:
        /*03c8*/ 	.word	0x00000200
        /*03cc*/ 	.word	0x00000001
        /*03d0*/ 	.word	0x00000001


	//----- nvinfo : EIATTR_CRS_STACK_SIZE
	.align		4
.L_622:
        /*03d4*/ 	.byte	0x04, 0x1e
        /*03d6*/ 	.short	(.L_624 - .L_623)
.L_623:
        /*03d8*/ 	.word	0x00000000


	//----- nvinfo : EIATTR_CBANK_PARAM_SIZE
	.align		4
.L_624:
        /*03dc*/ 	.byte	0x03, 0x19
        /*03de*/ 	.short	0x0970


	//----- nvinfo : EIATTR_PARAM_CBANK
	.align		4
        /*03e0*/ 	.byte	0x04, 0x0a
        /*03e2*/ 	.short	(.L_626 - .L_625)
	.align		4
.L_625:
        /*03e4*/ 	.word	index@(.nv.constant0._ZN7cutlass13device_kernelIN5flash11enable_sm90INS1_16FlashAttnBwdSm90INS1_25CollectiveMainloopBwdSm90ILi2ELi1ELi1EN4cute5tupleIJNS5_1CILi1EEES8_S8_EEENS6_IJNS7_ILi64EEENS7_ILi96EEENS7_ILi192EEEEEENS_6half_tEfNS_4arch4Sm90ELb1ELb0ELb0ELb0ELb0ELb0ELb1ELb0ELi3ELi1ELi1ELi1ELb0EEENS1_21CollectiveEpilogueBwdISD_SE_SG_Li384ELb0ELb1ELi3EEENS1_25SingleTileBwdLPTSchedulerILb0ELi96ELb0EEEEEEEEEvNT_6ParamsE)
        /*03e8*/ 	.short	0x0210
        /*03ea*/ 	.short	0x0970


	//----- nvinfo : EIATTR_SW_WAR
	.align		4
.L_626:
        /*03ec*/ 	.byte	0x04, 0x36
        /*03ee*/ 	.short	(.L_628 - .L_627)
.L_627:
        /*03f0*/ 	.word	0x00000008
.L_628:


//--------------------- .nv.info._ZN7cutlass13device_kernelIN5flash11enable_sm90INS1_16FlashAttnBwdSm90INS1_25CollectiveMainloopBwdSm90ILi2ELi1ELi1EN4cute5tupleIJNS5_1CILi1EEES8_S8_EEENS6_IJNS7_ILi64EEENS7_ILi96EEENS7_ILi192EEEEEENS_6half_tEfNS_4arch4Sm90ELb1ELb0ELb0ELb0ELb1ELb0ELb1ELb0ELi3ELi1ELi1ELi1ELb0EEENS1_21CollectiveEpilogueBwdISD_SE_SG_Li384ELb0ELb1ELi3EEENS1_25SingleTileBwdLPTSchedulerILb0ELi96ELb1EEEEEEEEEvNT_6ParamsE --------------------------
	.section	.nv.info._ZN7cutlass13device_kernelIN5flash11enable_sm90INS1_16FlashAttnBwdSm90INS1_25CollectiveMainloopBwdSm90ILi2ELi1ELi1EN4cute5tupleIJNS5_1CILi1EEES8_S8_EEENS6_IJNS7_ILi64EEENS7_ILi96EEENS7_ILi192EEEEEENS_6half_tEfNS_4arch4Sm90ELb1ELb0ELb0ELb0ELb1ELb0ELb1ELb0ELi3ELi1ELi1ELi1ELb0EEENS1_21CollectiveEpilogueBwdISD_SE_SG_Li384ELb0ELb1ELi3EEENS1_25SingleTileBwdLPTSchedulerILb0ELi96ELb1EEEEEEEEEvNT_6ParamsE,"",@"SHT_CUDA_INFO"
	.sectionflags	@""
	.align	4


	//----- nvinfo : EIATTR_CUDA_API_VERSION
	.align		4
        /*0000*/ 	.byte	0x04, 0x37
        /*0002*/ 	.short	(.L_630 - .L_629)
.L_629:
        /*0004*/ 	.word	0x00000082


	//----- nvinfo : EIATTR_KPARAM_INFO
	.align		4
.L_630:
        /*0008*/ 	.byte	0x04, 0x17
        /*000a*/ 	.short	(.L_632 - .L_631)
.L_631:
        /*000c*/ 	.word	0x00000000
        /*0010*/ 	.short	0x0000
        /*0012*/ 	.short	0x0070
        /*0014*/ 	.byte	0x00, 0xf0, 0x01, 0x24


	//----- nvinfo : EIATTR_SPARSE_MMA_MASK
	.align		4
.L_632:
        /*0018*/ 	.byte	0x03, 0x50
        /*001a*/ 	.short	0x0000


	//----- nvinfo : EIATTR_MAXREG_COUNT
	.align		4
        /*001c*/ 	.byte	0x03, 0x1b
        /*001e*/ 	.short	0x0080


	//----- nvinfo : EIATTR_NUM_BARRIERS
	.align		4
        /*0020*/ 	.byte	0x02, 0x4c
        /*0022*/ 	.byte	0x10
	.zero		1


	//----- nvinfo : EIATTR_EXTERNS
	.align		4
        /*0024*/ 	.byte	0x04, 0x0f
        /*0026*/ 	.short	(.L_634 - .L_633)


	//   ....[0]....
	.align		4
.L_633:
        /*0028*/ 	.word	index@(__assertfail)


	//----- nvinfo : EIATTR_ANNOTATIONS
	.align		4
.L_634:
        /*002c*/ 	.byte	0x04, 0x55
        /*002e*/ 	.short	(.L_636 - .L_635)


	//   ....[0]....
.L_635:
        /* <DEDUP_REMOVED lines=9> */


	//----- nvinfo : EIATTR_MERCURY_ISA_VERSION
	.align		4
.L_636:
        /*00b0*/ 	.byte	0x03, 0x5f
        /*00b2*/ 	.short	0x0101


	//----- nvinfo : EIATTR_INT_WARP_WIDE_INSTR_OFFSETS
	.align		4
        /*00b4*/ 	.byte	0x04, 0x31
        /*00b6*/ 	.short	(.L_638 - .L_637)


	//   ....[0]....
.L_637:
        /*00b8*/ 	.word	0x000001e0


	//   ....[1]....
        /*00bc*/ 	.word	0x000002a0


	//   ....[2]....
        /*00c0*/ 	.word	0x00006800


	//   ....[3]....
        /*00c4*/ 	.word	0x00006fb0


	//   ....[4]....
        /*00c8*/ 	.word	0x00007610


	//----- nvinfo : EIATTR_COOP_GROUP_MASK_REGIDS
	.align		4
.L_638:
        /*00cc*/ 	.byte	0x04, 0x29
        /*00ce*/ 	.short	(.L_640 - .L_639)


	//   ....[0]....
.L_639:
        /*00d0*/ 	.word	0xffffffff


	//   ....[1]....
        /*00d4*/ 	.word	0xffffffff


	//   ....[2]....
        /*00d8*/ 	.word	0xffffffff


	//   ....[3]....
        /*00dc*/ 	.word	0xffffffff


	//   ....[4]....
        /*00e0*/ 	.word	0xffffffff


	//   ....[5]....
        /*00e4*/ 	.word	0xffffffff


	//   ....[6]....
        /*00e8*/ 	.word	0xffffffff


	//   ....[7]....
        /*00ec*/ 	.word	0xffffffff


	//   ....[8]....
        /*00f0*/ 	.word	0xffffffff


	//   ....[9]....
        /*00f4*/ 	.word	0xffffffff


	//   ....[10]....
        /*00f8*/ 	.word	0xffffffff


	//   ....[11]....
        /*00fc*/ 	.word	0xffffffff


	//   ....[12]....
        /*0100*/ 	.word	0xffffffff


	//   ....[13]....
        /*0104*/ 	.word	0xffffffff


	//   ....[14]....
        /*0108*/ 	.word	0x0500000f


	//   ....[15]....
        /*010c*/ 	.word	0x0500000f


	//   ....[16]....
        /*0110*/ 	.word	0x0500000f


	//   ....[17]....
        /*0114*/ 	.word	0x0500000f


	//----- nvinfo : EIATTR_COOP_GROUP_INSTR_OFFSETS
	.align		4
.L_640:
        /*0118*/ 	.byte	0x04, 0x28
        /*011a*/ 	.short	(.L_642 - .L_641)


	//   ....[0]....
.L_641:
        /*011c*/ 	.word	0x00000060


	//   ....[1]....
        /*0120*/ 	.word	0x000001f0


	//   ....[2]....
        /*0124*/ 	.word	0x00000280


	//   ....[3]....
        /*0128*/ 	.word	0x00000400


	//   ....[4]....
        /*012c*/ 	.word	0x00000650


	//   ....[5]....
        /*0130*/ 	.word	0x00001250


	//   ....[6]....
        /*0134*/ 	.word	0x00004490


	//   ....[7]....
        /*0138*/ 	.word	0x00005a90


	//   ....[8]....
        /*013c*/ 	.word	0x00006270


	//   ....[9]....
        /*0140*/ 	.word	0x00006730


	//   ....[10]....
        /*0144*/ 	.word	0x00006af0


	//   ....[11]....
        /*0148*/ 	.word	0x00006ee0


	//   ....[12]....
        /*014c*/ 	.word	0x00007190


	//   ....[13]....
        /*0150*/ 	.word	0x00007540


	//   ....[14]....
        /*0154*/ 	.word	0x00009e80


	//   ....[15]....
        /*0158*/ 	.word	0x00009fd0


	//   ....[16]....
        /*015c*/ 	.word	0x0000a040


	//   ....[17]....
        /*0160*/ 	.word	0x0000a0b0


	//----- nvinfo : EIATTR_REG_RECONFIG
	.align		4
.L_642:
        /*0164*/ 	.byte	0x01, 0x54
	.zero		2


	//----- nvinfo : EIATTR_SYSCALL_OFFSETS
	.align		4
        /*0168*/ 	.byte	0x04, 0x46
        /*016a*/ 	.short	(.L_644 - .L_643)


	//   ....[0]....
.L_643:
        /*016c*/ 	.word	0x00000eb0


	//   ....[1]....
        /*0170*/ 	.word	0x00000fa0


	//   ....[2]....
        /*0174*/ 	.word	0x000010e0


	//   ....[3]....
        /*0178*/ 	.word	0x000011d0


	//   ....[4]....
        /*017c*/ 	.word	0x00003e80


	//   ....[5]....
        /*0180*/ 	.word	0x00003fc0


	//   ....[6]....
        /*0184*/ 	.word	0x000040e0


	//   ....[7]....
        /*0188*/ 	.word	0x00004200


	//----- nvinfo : EIATTR_MBARRIER_INSTR_OFFSETS
	.align		4
.L_644:
        /*018c*/ 	.byte	0x04, 0x39
        /*018e*/ 	.short	(.L_646 - .L_645)


	//   ....[0]....
.L_645:
        /*0190*/ 	.word	0x000002c0
        /*0194*/ 	.word	0x000000ff
        /*0198*/ 	.word	0x00036400
        /*019c*/ 	.short	0x0100
        /*019e*/ 	.byte	0x06
	.zero		1


	//   ....[1]....
        /*01a0*/ 	.word	0x000003b0
        /*01a4*/ 	.word	0x000000ff
        /*01a8*/ 	.word	0x00036410
        /*01ac*/ 	.short	0x0100
        /*01ae*/ 	.byte	0x08
	.zero		1


	//   ....[2]....
        /*01b0*/ 	.word	0x000003c0
        /*01b4*/ 	.word	0x000000ff
        /*01b8*/ 	.word	0x00036420
        /*01bc*/ 	.short	0x0100
        /*01be*/ 	.byte	0x08
	.zero		1


	//   ....[3]....
        /*01c0*/ 	.word	0x000003d0
        /*01c4*/ 	.word	0x000000ff
        /*01c8*/ 	.word	0x00036418
        /*01cc*/ 	.short	0x0100
        /*01ce*/ 	.byte	0x08
	.zero		1


	//   ....[4]....
        /*01d0*/ 	.word	0x000003e0
        /*01d4*/ 	.word	0x000000ff
        /*01d8*/ 	.word	0x00036428
        /*01dc*/ 	.short	0x0100
        /*01de*/ 	.byte	0x08
	.zero		1


	//   ....[5]....
        /*01e0*/ 	.word	0x00000510
        /*01e4*/ 	.word	0x000000ff
        /*01e8*/ 	.word	0x00036430
        /*01ec*/ 	.short	0x0100
        /*01ee*/ 	.byte	0x08
	.zero		1


	//   ....[6]....
        /*01f0*/ 	.word	0x00000520
        /*01f4*/ 	.word	0x000000ff
        /*01f8*/ 	.word	0x00036438
        /*01fc*/ 	.short	0x0100
        /*01fe*/ 	.byte	0x08
	.zero		1


	//   ....[7]....
        /*0200*/ 	.word	0x00001280
        /*0204*/ 	.word	0x000000ff
        /*0208*/ 	.word	0x00036400
        /*020c*/ 	.short	0x010a
        /*020e*/ 	.byte	0x28
	.zero		1


	//   ....[8]....
        /*0210*/ 	.word	0x00001370
        /*0214*/ 	.word	0x000000ff
        /*0218*/ 	.word	0x00036400
        /*021c*/ 	.short	0x010a
        /*021e*/ 	.byte	0x28
	.zero		1


	//   ....[9]....
        /*0220*/ 	.word	0x00001aa0
        /*0224*/ 	.word	0x00000003
        /*0228*/ 	.word	0x00036410
        /*022c*/ 	.short	0x010a
        /*022e*/ 	.byte	0x3f
	.zero		1


	//   ....[10]....
        /*0230*/ 	.word	0x00001ae0
        /*0234*/ 	.word	0x00000003
        /*0238*/ 	.word	0x00036410
        /*023c*/ 	.short	0x010a
        /*023e*/ 	.byte	0x3f
	.zero		1


	//   ....[11]....
        /*0240*/ 	.word	0x00002180
        /*0244*/ 	.word	0x000000ff
        /*0248*/ 	.word	0x00036430
        /*024c*/ 	.short	0x010a
        /*024e*/ 	.byte	0x28
	.zero		1


	//   ....[12]....
        /*0250*/ 	.word	0x000021c0
        /*0254*/ 	.word	0x000000ff
        /*0258*/ 	.word	0x00036430
        /*025c*/ 	.short	0x010a
        /*025e*/ 	.byte	0x28
	.zero		1


	//   ....[13]....
        /*0260*/ 	.word	0x00003620
        /*0264*/ 	.word	0x000000ff
        /*0268*/ 	.word	0x00000000
        /*026c*/ 	.short	0x0101
        /*026e*/ 	.byte	0x05
	.zero		1


	//   ....[14]....
        /*0270*/ 	.word	0x000039c0
        /*0274*/ 	.word	0x00000003
        /*0278*/ 	.word	0x00000000
        /*027c*/ 	.short	0x0101
        /*027e*/ 	.byte	0x3f
	.zero		1


	//   ....[15]....
        /*0280*/ 	.word	0x00007d70
        /*0284*/ 	.word	0x0000000c
        /*0288*/ 	.word	0x00036420
        /*028c*/ 	.short	0x010a
        /*028e*/ 	.byte	0x3f
	.zero		1


	//   ....[16]....
        /*0290*/ 	.word	0x00008500
        /*0294*/ 	.word	0x0000000c
        /*0298*/ 	.word	0x00036438
        /*029c*/ 	.short	0x010a
        /*029e*/ 	.byte	0x3f
	.zero		1


	//   ....[17]....
        /*02a0*/ 	.word	0x00008880
        /*02a4*/ 	.word	0x0000000c
        /*02a8*/ 	.word	0x00036428
        /*02ac*/ 	.short	0x010a
        /*02ae*/ 	.byte	0x3f
	.zero		1


	//   ....[18]....
        /*02b0*/ 	.word	0x00008bd0
        /*02b4*/ 	.word	0x0000000c
        /*02b8*/ 	.word	0x00036438
        /*02bc*/ 	.short	0x010a
        /*02be*/ 	.byte	0x3f
	.zero		1


	//   ....[19]....
        /*02c0*/ 	.word	0x00008ef0
        /*02c4*/ 	.word	0x0000000c
        /*02c8*/ 	.word	0x00036420
        /*02cc*/ 	.short	0x010a
        /*02ce*/ 	.byte	0x3f
	.zero		1


	//   ....[20]....
        /*02d0*/ 	.word	0x00009270
        /*02d4*/ 	.word	0x0000000c
        /*02d8*/ 	.word	0x00036438
        /*02dc*/ 	.short	0x010a
        /*02de*/ 	.byte	0x3f
	.zero		1


	//   ....[21]....
        /*02e0*/ 	.word	0x00009580
        /*02e4*/ 	.word	0x0000000c
        /*02e8*/ 	.word	0x00036428
        /*02ec*/ 	.short	0x010a
        /*02ee*/ 	.byte	0x3f
	.zero		1


	//   ....[22]....
        /*02f0*/ 	.word	0x000098a0
        /*02f4*/ 	.word	0x0000000c
        /*02f8*/ 	.word	0x00036438
        /*02fc*/ 	.short	0x010a
        /*02fe*/ 	.byte	0x3f
	.zero		1


	//   ....[23]....
        /*0300*/ 	.word	0x00009d10
        /*0304*/ 	.word	0x00000005
        /*0308*/ 	.word	0x00000000
        /*030c*/ 	.short	0x010a
        /*030e*/ 	.byte	0x3f
	.zero		1


	//   ....[24]....
        /*0310*/ 	.word	0x00009d90
        /*0314*/ 	.word	0x00000017
        /*0318*/ 	.word	0x00000000
        /*031c*/ 	.short	0x010a
        /*031e*/ 	.byte	0x3f
	.zero		1


	//   ....[25]....
        /*0320*/ 	.word	0x00009de0
        /*0324*/ 	.word	0x00000007
        /*0328*/ 	.word	0x00036438
        /*032c*/ 	.short	0x010a
        /*032e*/ 	.byte	0x3f
	.zero		1


	//   ....[26]....
        /*0330*/ 	.word	0x00009eb0
        /*0334*/ 	.word	0x00000013
        /*0338*/ 	.word	0x00036400
        /*033c*/ 	.short	0x010a
        /*033e*/ 	.byte	0x3f
	.zero		1


	//   ....[27]....
        /*0340*/ 	.word	0x00009f00
        /*0344*/ 	.word	0x00000003
        /*0348*/ 	.word	0x00036410
        /*034c*/ 	.short	0x010a
        /*034e*/ 	.byte	0x3f
	.zero		1


	//   ....[28]....
        /*0350*/ 	.word	0x00009f50
        /*0354*/ 	.word	0x00000013
        /*0358*/ 	.word	0x00036430
        /*035c*/ 	.short	0x010a
        /*035e*/ 	.byte	0x3f
	.zero		1


	//   ....[29]....
        /*0360*/ 	.word	0x0000a0f0
        /*0364*/ 	.word	0x0000000c
        /*0368*/ 	.word	0x00036420
        /*036c*/ 	.short	0x010a
        /*036e*/ 	.byte	0x3f
	.zero		1


	//   ....[30]....
        /*0370*/ 	.word	0x0000a140
        /*0374*/ 	.word	0x0000000c
        /*0378*/ 	.word	0x00036438
        /*037c*/ 	.short	0x010a
        /*037e*/ 	.byte	0x3f
	.zero		1


	//   ....[31]....
        /*0380*/ 	.word	0x0000a190
        /*0384*/ 	.word	0x0000000c
        /*0388*/ 	.word	0x00036428
        /*038c*/ 	.short	0x010a
        /*038e*/ 	.byte	0x3f
	.zero		1


	//   ....[32]....
        /*0390*/ 	.word	0x0000a200
        /*0394*/ 	.word	0x0000000c
        /*0398*/ 	.word	0x00036438
        /*039c*/ 	.short	0x010a
        /*039e*/ 	.byte	0x3f
	.zero		1


	//   ....[33]....
        /*03a0*/ 	.word	0x0000a270
        /*03a4*/ 	.word	0x0000000c
        /*03a8*/ 	.word	0x00036420
        /*03ac*/ 	.short	0x010a
        /*03ae*/ 	.byte	0x3f
	.zero		1


	//   ....[34]....
        /*03b0*/ 	.word	0x0000a2c0
        /*03b4*/ 	.word	0x0000000c
        /*03b8*/ 	.word	0x00036438
        /*03bc*/ 	.short	0x010a
        /*03be*/ 	.byte	0x3f
	.zero		1


	//   ....[35]....
        /*03c0*/ 	.word	0x0000a310
        /*03c4*/ 	.word	0x0000000c
        /*03c8*/ 	.word	0x00036428
        /*03cc*/ 	.short	0x010a
        /*03ce*/ 	.byte	0x3f
	.zero		1


	//   ....[36]....
        /*03d0*/ 	.word	0x0000a360
        /*03d4*/ 	.word	0x0000000c
        /*03d8*/ 	.word	0x00036438
        /*03dc*/ 	.short	0x010a
        /*03de*/ 	.byte	0x3f
	.zero		1


	//   ....[37]....
        /*03e0*/ 	.word	0x0000a430
        /*03e4*/ 	.word	0x00000005
        /*03e8*/ 	.word	0x00000000
        /*03ec*/ 	.short	0x010a
        /*03ee*/ 	.byte	0x3f
	.zero		1


	//   ....[38]....
        /*03f0*/ 	.word	0x0000a480
        /*03f4*/ 	.word	0x00000017
        /*03f8*/ 	.word	0x00000000
        /*03fc*/ 	.short	0x010a
        /*03fe*/ 	.byte	0x3f
	.zero		1


	//----- nvinfo : EIATTR_NUM_MBARRIERS
	.align		4
.L_646:
        /*0400*/ 	.byte	0x03, 0x38
        /*0402*/ 	.short	0x0007


	//----- nvinfo : EIATTR_EXIT_INSTR_OFFSETS
	.align		4
        /*0404*/ 	.byte	0x04, 0x1c
        /*0406*/ 	.short	(.L_648 - .L_647)


	//   ....[0]....
.L_647:
        /*0408*/ 	.word	0x00000930


	//   ....[1]....
        /*040c*/ 	.word	0x00004ac0


	//   ....[2]....
        /*0410*/ 	.word	0x00005a40


	//   ....[3]....
        /*0414*/ 	.word	0x00009e30


	//----- nvinfo : EIATTR_MAX_THREADS
	.align		4
.L_648:
        /*0418*/ 	.byte	0x04, 0x05
        /*041a*/ 	.short	(.L_650 - .L_649)
.L_649:
        /*041c*/ 	.word	0x00000200
        /*0420*/ 	.word	0x00000001
        /*0424*/ 	.word	0x00000001


	//----- nvinfo : EIATTR_CRS_STACK_SIZE
	.align		4
.L_650:
        /*0428*/ 	.byte	0x04, 0x1e
        /*042a*/ 	.short	(.L_652 - .L_651)
.L_651:
        /*042c*/ 	.word	0x00000000


	//----- nvinfo : EIATTR_CBANK_PARAM_SIZE
	.align		4
.L_652:
        /*0430*/ 	.byte	0x03, 0x19
        /*0432*/ 	.short	0x0970


	//----- nvinfo : EIATTR_PARAM_CBANK
	.align		4
        /*0434*/ 	.byte	0x04, 0x0a
        /*0436*/ 	.short	(.L_654 - .L_653)
	.align		4
.L_653:
        /*0438*/ 	.word	index@(.nv.constant0._ZN7cutlass13device_kernelIN5flash11enable_sm90INS1_16FlashAttnBwdSm90INS1_25CollectiveMainloopBwdSm90ILi2ELi1ELi1EN4cute5tupleIJNS5_1CILi1EEES8_S8_EEENS6_IJNS7_ILi64EEENS7_ILi96EEENS7_ILi192EEEEEENS_6half_tEfNS_4arch4Sm90ELb1ELb0ELb0ELb0ELb1ELb0ELb1ELb0ELi3ELi1ELi1ELi1ELb0EEENS1_21CollectiveEpilogueBwdISD_SE_SG_Li384ELb0ELb1ELi3EEENS1_25SingleTileBwdLPTSchedulerILb0ELi96ELb1EEEEEEEEEvNT_6ParamsE)
        /*043c*/ 	.short	0x0210
        /*043e*/ 	.short	0x0970


	//----- nvinfo : EIATTR_SW_WAR
	.align		4
.L_654:
        /*0440*/ 	.byte	0x04, 0x36
        /*0442*/ 	.short	(.L_656 - .L_655)
.L_655:
        /*0444*/ 	.word	0x00000008
.L_656:


//--------------------- .nv.info._ZN7cutlass13device_kernelIN5flash11enable_sm90INS1_16FlashAttnBwdSm90INS1_25CollectiveMainloopBwdSm90ILi2ELi1ELi1EN4cute5tupleIJNS5_1CILi1EEES8_S8_EEENS6_IJNS7_ILi64EEENS7_ILi96EEENS7_ILi192EEEEEENS_6half_tEfNS_4arch4Sm90ELb1ELb0ELb0ELb0ELb0ELb0ELb1ELb0ELi3ELi1ELi1ELi1ELb0EEENS1_24CollectiveEpilogueBwdGQAISD_fSG_Li384ELb0ELb0EEENS1_25SingleTileBwdLPTSchedulerILb0ELi96ELb0EEEEEEEEEvNT_6ParamsE --------------------------
	.section	.nv.info._ZN7cutlass13device_kernelIN5flash11enable_sm90INS1_16FlashAttnBwdSm90INS1_25CollectiveMainloopBwdSm90ILi2ELi1ELi1EN4cute5tupleIJNS5_1CILi1EEES8_S8_EEENS6_IJNS7_ILi64EEENS7_ILi96EEENS7_ILi192EEEEEENS_6half_tEfNS_4arch4Sm90ELb1ELb0ELb0ELb0ELb0ELb0ELb1ELb0ELi3ELi1ELi1ELi1ELb0EEENS1_24CollectiveEpilogueBwdGQAISD_fSG_Li384ELb0ELb0EEENS1_25SingleTileBwdLPTSchedulerILb0ELi96ELb0EEEEEEEEEvNT_6ParamsE,"",@"SHT_CUDA_INFO"
	.sectionflags	@""
	.align	4


	//----- nvinfo : EIATTR_CUDA_API_VERSION
	.align		4
        /*0000*/ 	.byte	0x04, 0x37
        /*0002*/ 	.short	(.L_658 - .L_657)
.L_657:
        /*0004*/ 	.word	0x00000082


	//----- nvinfo : EIATTR_KPARAM_INFO
	.align		4
.L_658:
        /*0008*/ 	.byte	0x04, 0x17
        /*000a*/ 	.short	(.L_660 - .L_659)
.L_659:
        /*000c*/ 	.word	0x00000000
        /*0010*/ 	.short	0x0000
        /*0012*/ 	.short	0x0070
        /*0014*/ 	.byte	0x00, 0xf0, 0x01, 0x1c


	//----- nvinfo : EIATTR_SPARSE_MMA_MASK
	.align		4
.L_660:
        /*0018*/ 	.byte	0x03, 0x50
        /*001a*/ 	.short	0x0000


	//----- nvinfo : EIATTR_MAXREG_COUNT
	.align		4
        /*001c*/ 	.byte	0x03, 0x1b
        /*001e*/ 	.short	0x0080


	//----- nvinfo : EIATTR_NUM_BARRIERS
	.align		4
        /*0020*/ 	.byte	0x02, 0x4c
        /*0022*/ 	.byte	0x10
	.zero		1


	//----- nvinfo : EIATTR_EXTERNS
	.align		4
        /*0024*/ 	.byte	0x04, 0x0f
        /*0026*/ 	.short	(.L_662 - .L_661)


	//   ....[0]....
	.align		4
.L_661:
        /*0028*/ 	.word	index@(__assertfail)


	//----- nvinfo : EIATTR_ANNOTATIONS
	.align		4
.L_662:
        /*002c*/ 	.byte	0x04, 0x55
        /*002e*/ 	.short	(.L_664 - .L_663)


	//   ....[0]....
.L_663:
        /* <DEDUP_REMOVED lines=9> */


	//----- nvinfo : EIATTR_MERCURY_ISA_VERSION
	.align		4
.L_664:
        /*00b0*/ 	.byte	0x03, 0x5f
        /*00b2*/ 	.short	0x0101


	//----- nvinfo : EIATTR_INT_WARP_WIDE_INSTR_OFFSETS
	.align		4
        /*00b4*/ 	.byte	0x04, 0x31
        /*00b6*/ 	.short	(.L_666 - .L_665)


	//   ....[0]....
.L_665:
        /*00b8*/ 	.word	0x00000180


	//   ....[1]....
        /*00bc*/ 	.word	0x00000240


	//----- nvinfo : EIATTR_COOP_GROUP_MASK_REGIDS
	.align		4
.L_666:
        /*00c0*/ 	.byte	0x04, 0x29
        /*00c2*/ 	.short	(.L_668 - .L_667)


	//   ....[0]....
.L_667:
        /*00c4*/ 	.word	0xffffffff


	//   ....[1]....
        /*00c8*/ 	.word	0xffffffff


	//   ....[2]....
        /*00cc*/ 	.word	0xffffffff


	//   ....[3]....
        /*00d0*/ 	.word	0xffffffff


	//   ....[4]....
        /*00d4*/ 	.word	0xffffffff


	//   ....[5]....
        /*00d8*/ 	.word	0xffffffff


	//   ....[6]....
        /*00dc*/ 	.word	0xffffffff


	//   ....[7]....
        /*00e0*/ 	.word	0x0500000f


	//----- nvinfo : EIATTR_COOP_GROUP_INSTR_OFFSETS
	.align		4
.L_668:
        /*00e4*/ 	.byte	0x04, 0x28
        /*00e6*/ 	.short	(.L_670 - .L_669)


	//   ....[0]....
.L_669:
        /*00e8*/ 	.word	0x00000060


	//   ....[1]....
        /*00ec*/ 	.word	0x00000190


	//   ....[2]....
        /*00f0*/ 	.word	0x00000220


	//   ....[3]....
        /*00f4*/ 	.word	0x000003a0


	//   ....[4]....
        /*00f8*/ 	.word	0x000005f0


	//   ....[5]....
        /*00fc*/ 	.word	0x000011c0


	//   ....[6]....
        /*0100*/ 	.word	0x00004460


	//   ....[7]....
        /*0104*/ 	.word	0x00007e50


	//----- nvinfo : EIATTR_REG_RECONFIG
	.align		4
.L_670:
        /*0108*/ 	.byte	0x01, 0x54
	.zero		2


	//----- nvinfo : EIATTR_SYSCALL_OFFSETS
	.align		4
        /*010c*/ 	.byte	0x04, 0x46
        /*010e*/ 	.short	(.L_672 - .L_671)


	//   ....[0]....
.L_671:
        /*0110*/ 	.word	0x00000e20


	//   ....[1]....
        /*0114*/ 	.word	0x00000f10


	//   ....[2]....
        /*0118*/ 	.word	0x00001050


	//   ....[3]....
        /*011c*/ 	.word	0x00001140


	//----- nvinfo : EIATTR_MBARRIER_INSTR_OFFSETS
	.align		4
.L_672:
        /*0120*/ 	.byte	0x04, 0x39
        /*0122*/ 	.short	(.L_674 - .L_673)


	//   ....[0]....
.L_673:
        /*0124*/ 	.word	0x00000260
        /*0128*/ 	.word	0x000000ff
        /*012c*/ 	.word	0x00036400
        /*0130*/ 	.short	0x0100
        /*0132*/ 	.byte	0x06
	.zero		1


	//   ....[1]....
        /*0134*/ 	.word	0x00000350
        /*0138*/ 	.word	0x000000ff
        /*013c*/ 	.word	0x00036410
        /*0140*/ 	.short	0x0100
        /*0142*/ 	.byte	0x08
	.zero		1


	//   ....[2]....
        /*0144*/ 	.word	0x00000360
        /*0148*/ 	.word	0x000000ff
        /*014c*/ 	.word	0x00036420
        /*0150*/ 	.short	0x0100
        /*0152*/ 	.byte	0x08
	.zero		1


	//   ....[3]....
        /*0154*/ 	.word	0x00000370
        /*0158*/ 	.word	0x000000ff
        /*015c*/ 	.word	0x00036418
        /*0160*/ 	.short	0x0100
        /*0162*/ 	.byte	0x08
	.zero		1


	//   ....[4]....
        /*0164*/ 	.word	0x00000380
        /*0168*/ 	.word	0x000000ff
        /*016c*/ 	.word	0x00036428
        /*0170*/ 	.short	0x0100
        /*0172*/ 	.byte	0x08
	.zero		1


	//   ....[5]....
        /*0174*/ 	.word	0x000004b0
        /*0178*/ 	.word	0x000000ff
        /*017c*/ 	.word	0x00036430
        /*0180*/ 	.short	0x0100
        /*0182*/ 	.byte	0x08
	.zero		1


	//   ....[6]....
        /*0184*/ 	.word	0x000004c0
        /*0188*/ 	.word	0x000000ff
        /*018c*/ 	.word	0x00036438
        /*0190*/ 	.short	0x0100
        /*0192*/ 	.byte	0x08
	.zero		1


	//   ....[7]....
        /*0194*/ 	.word	0x000011f0
        /*0198*/ 	.word	0x000000ff
        /*019c*/ 	.word	0x00036400
        /*01a0*/ 	.short	0x010a
        /*01a2*/ 	.byte	0x28
	.zero		1


	//   ....[8]....
        /*01a4*/ 	.word	0x000012e0
        /*01a8*/ 	.word	0x000000ff
        /*01ac*/ 	.word	0x00036400
        /*01b0*/ 	.short	0x010a
        /*01b2*/ 	.byte	0x28
	.zero		1


	//   ....[9]....
        /*01b4*/ 	.word	0x00001a00
        /*01b8*/ 	.word	0x00000003
        /*01bc*/ 	.word	0x00036410
        /*01c0*/ 	.short	0x010a
        /*01c2*/ 	.byte	0x3f
	.zero		1


	//   ....[10]....
        /*01c4*/ 	.word	0x00001a40
        /*01c8*/ 	.word	0x00000003
        /*01cc*/ 	.word	0x00036410
        /*01d0*/ 	.short	0x010a
        /*01d2*/ 	.byte	0x3f
	.zero		1


	//   ....[11]....
        /*01d4*/ 	.word	0x000020e0
        /*01d8*/ 	.word	0x000000ff
        /*01dc*/ 	.word	0x00036430
        /*01e0*/ 	.short	0x010a
        /*01e2*/ 	.byte	0x28
	.zero		1


	//   ....[12]....
        /*01e4*/ 	.word	0x00002120
        /*01e8*/ 	.word	0x000000ff
        /*01ec*/ 	.word	0x00036430
        /*01f0*/ 	.short	0x010a
        /*01f2*/ 	.byte	0x28
	.zero		1


	//   ....[13]....
        /*01f4*/ 	.word	0x000035a0
        /*01f8*/ 	.word	0x000000ff
        /*01fc*/ 	.word	0x00000000
        /*0200*/ 	.short	0x0101
        /*0202*/ 	.byte	0x04
	.zero		1


	//   ....[14]....
        /*0204*/ 	.word	0x00003930
        /*0208*/ 	.word	0x00000003
        /*020c*/ 	.word	0x00000000
        /*0210*/ 	.short	0x0101
        /*0212*/ 	.byte	0x3f
	.zero		1


	//   ....[15]....
        /*0214*/ 	.word	0x00005d40
        /*0218*/ 	.word	0x0000000c
        /*021c*/ 	.word	0x00036420
        /*0220*/ 	.short	0x010a
        /*0222*/ 	.byte	0x3f
	.zero		1


	//   ....[16]....
        /*0224*/ 	.word	0x000064d0
        /*0228*/ 	.word	0x0000000c
        /*022c*/ 	.word	0x00036438
        /*0230*/ 	.short	0x010a
        /*0232*/ 	.byte	0x3f
	.zero		1


	//   ....[17]....
        /*0234*/ 	.word	0x00006850
        /*0238*/ 	.word	0x0000000c
        /*023c*/ 	.word	0x00036428
        /*0240*/ 	.short	0x010a
        /*0242*/ 	.byte	0x3f
	.zero		1


	//   ....[18]....
        /*0244*/ 	.word	0x00006ba0
        /*0248*/ 	.word	0x0000000c
        /*024c*/ 	.word	0x00036438
        /*0250*/ 	.short	0x010a
        /*0252*/ 	.byte	0x3f
	.zero		1


	//   ....[19]....
        /*0254*/ 	.word	0x00006ec0
        /*0258*/ 	.word	0x0000000c
        /*025c*/ 	.word	0x00036420
        /*0260*/ 	.short	0x010a
        /*0262*/ 	.byte	0x3f
	.zero		1


	//   ....[20]....
        /*0264*/ 	.word	0x00007240
        /*0268*/ 	.word	0x0000000c
        /*026c*/ 	.word	0x00036438
        /*0270*/ 	.short	0x010a
        /*0272*/ 	.byte	0x3f
	.zero		1


	//   ....[21]....
        /*0274*/ 	.word	0x00007550
        /*0278*/ 	.word	0x0000000c
        /*027c*/ 	.word	0x00036428
        /*0280*/ 	.short	0x010a
        /*0282*/ 	.byte	0x3f
	.zero		1


	//   ....[22]....
        /*0284*/ 	.word	0x00007870
        /*0288*/ 	.word	0x0000000c
        /*028c*/ 	.word	0x00036438
        /*0290*/ 	.short	0x010a
        /*0292*/ 	.byte	0x3f
	.zero		1


	//   ....[23]....
        /*0294*/ 	.word	0x00007ce0
        /*0298*/ 	.word	0x00000005
        /*029c*/ 	.word	0x00000000
        /*02a0*/ 	.short	0x010a
        /*02a2*/ 	.byte	0x3f
	.zero		1


	//   ....[24]....
        /*02a4*/ 	.word	0x00007d60
        /*02a8*/ 	.word	0x00000017
        /*02ac*/ 	.word	0x00000000
        /*02b0*/ 	.short	0x010a
        /*02b2*/ 	.byte	0x3f
	.zero		1


	//   ....[25]....
        /*02b4*/ 	.word	0x00007db0
        /*02b8*/ 	.word	0x00000007
        /*02bc*/ 	.word	0x00036438
        /*02c0*/ 	.short	0x010a
        /*02c2*/ 	.byte	0x3f
	.zero		1


	//   ....[26]....
        /*02c4*/ 	.word	0x00007e80
        /*02c8*/ 	.word	0x00000013
        /*02cc*/ 	.word	0x00036400
        /*02d0*/ 	.short	0x010a
        /*02d2*/ 	.byte	0x3f
	.zero		1


	//   ....[27]....
        /*02d4*/ 	.word	0x00007ed0
        /*02d8*/ 	.word	0x00000003
        /*02dc*/ 	.word	0x00036410
        /*02e0*/ 	.short	0x010a
        /*02e2*/ 	.byte	0x3f
	.zero		1


	//   ....[28]....
        /*02e4*/ 	.word	0x00007f20
        /*02e8*/ 	.word	0x00000013
        /*02ec*/ 	.word	0x00036430
        /*02f0*/ 	.short	0x010a
        /*02f2*/ 	.byte	0x3f
	.zero		1


	//   ....[29]....
        /*02f4*/ 	.word	0x00007f70
        /*02f8*/ 	.word	0x0000000c
        /*02fc*/ 	.word	0x00036420
        /*0300*/ 	.short	0x010a
        /*0302*/ 	.byte	0x3f
	.zero		1


	//   ....[30]....
        /*0304*/ 	.word	0x00007fc0
        /*0308*/ 	.word	0x0000000c
        /*030c*/ 	.word	0x00036438
        /*0310*/ 	.short	0x010a
        /*0312*/ 	.byte	0x3f
	.zero		1


	//   ....[31]....
        /*0314*/ 	.word	0x00008010
        /*0318*/ 	.word	0x0000000c
        /*031c*/ 	.word	0x00036428
        /*0320*/ 	.short	0x010a
        /*0322*/ 	.byte	0x3f
	.zero		1


	//   ....[32]....
        /*0324*/ 	.word	0x00008080
        /*0328*/ 	.word	0x0000000c
        /*032c*/ 	.word	0x00036438
        /*0330*/ 	.short	0x010a
        /*0332*/ 	.byte	0x3f
	.zero		1


	//   ....[33]....
        /*0334*/ 	.word	0x000080f0
        /*0338*/ 	.word	0x0000000c
        /*033c*/ 	.word	0x00036420
        /*0340*/ 	.short	0x010a
        /*0342*/ 	.byte	0x3f
	.zero		1


	//   ....[34]....
        /*0344*/ 	.word	0x00008140
        /*0348*/ 	.word	0x0000000c
        /*034c*/ 	.word	0x00036438
        /*0350*/ 	.short	0x010a
        /*0352*/ 	.byte	0x3f
	.zero		1


	//   ....[35]....
        /*0354*/ 	.word	0x00008190
        /*0358*/ 	.word	0x0000000c
        /*035c*/ 	.word	0x00036428
        /*0360*/ 	.short	0x010a
        /*0362*/ 	.byte	0x3f
	.zero		1


	//   ....[36]....
        /*0364*/ 	.word	0x000081e0
        /*0368*/ 	.word	0x0000000c
        /*036c*/ 	.word	0x00036438
        /*0370*/ 	.short	0x010a
        /*0372*/ 	.byte	0x3f
	.zero		1


	//   ....[37]....
        /*0374*/ 	.word	0x000082c0
        /*0378*/ 	.word	0x00000005
        /*037c*/ 	.word	0x00000000
        /*0380*/ 	.short	0x010a
        /*0382*/ 	.byte	0x3f
	.zero		1


	//   ....[38]....
        /*0384*/ 	.word	0x00008310
        /*0388*/ 	.word	0x00000017
        /*038c*/ 	.word	0x00000000
        /*0390*/ 	.short	0x010a
        /*0392*/ 	.byte	0x3f
	.zero		1


	//----- nvinfo : EIATTR_NUM_MBARRIERS
	.align		4
.L_674:
        /*0394*/ 	.byte	0x03, 0x38
        /*0396*/ 	.short	0x0007


	//----- nvinfo : EIATTR_EXIT_INSTR_OFFSETS
	.align		4
        /*0398*/ 	.byte	0x04, 0x1c
        /*039a*/ 	.short	(.L_676 - .L_675)


	//   ....[0]....
.L_675:
        /*039c*/ 	.word	0x00007e00


	//----- nvinfo : EIATTR_MAX_THREADS
	.align		4
.L_676:
        /*03a0*/ 	.byte	0x04, 0x05
        /*03a2*/ 	.short	(.L_678 - .L_677)
.L_677:
        /*03a4*/ 	.word	0x00000200
        /*03a8*/ 	.word	0x00000001
        /*03ac*/ 	.word	0x00000001


	//----- nvinfo : EIATTR_CRS_STACK_SIZE
	.align		4
.L_678:
        /*03b0*/ 	.byte	0x04, 0x1e
        /*03b2*/ 	.short	(.L_680 - .L_679)
.L_679:
        /*03b4*/ 	.word	0x00000000


	//----- nvinfo : EIATTR_CBANK_PARAM_SIZE
	.align		4
.L_680:
        /*03b8*/ 	.byte	0x03, 0x19
        /*03ba*/ 	.short	0x0770


	//----- nvinfo : EIATTR_PARAM_CBANK
	.align		4
        /*03bc*/ 	.byte	0x04, 0x0a
        /*03be*/ 	.short	(.L_682 - .L_681)
	.align		4
.L_681:
        /*03c0*/ 	.word	index@(.nv.constant0._ZN7cutlass13device_kernelIN5flash11enable_sm90INS1_16FlashAttnBwdSm90INS1_25CollectiveMainloopBwdSm90ILi2ELi1ELi1EN4cute5tupleIJNS5_1CILi1EEES8_S8_EEENS6_IJNS7_ILi64EEENS7_ILi96EEENS7_ILi192EEEEEENS_6half_tEfNS_4arch4Sm90ELb1ELb0ELb0ELb0ELb0ELb0ELb1ELb0ELi3ELi1ELi1ELi1ELb0EEENS1_24CollectiveEpilogueBwdGQAISD_fSG_Li384ELb0ELb0EEENS1_25SingleTileBwdLPTSchedulerILb0ELi96ELb0EEEEEEEEEvNT_6ParamsE)
        /*03c4*/ 	.short	0x0210
        /*03c6*/ 	.short	0x0770


	//----- nvinfo : EIATTR_SW_WAR
	.align		4
.L_682:
        /*03c8*/ 	.byte	0x04, 0x36
        /*03ca*/ 	.short	(.L_684 - .L_683)
.L_683:
        /*03cc*/ 	.word	0x00000008
.L_684:


//--------------------- .nv.info._ZN7cutlass13device_kernelIN5flash11enable_sm90INS1_16FlashAttnBwdSm90INS1_25CollectiveMainloopBwdSm90ILi2ELi1ELi1EN4cute5tupleIJNS5_1CILi1EEES8_S8_EEENS6_IJNS7_ILi64EEENS7_ILi96EEENS7_ILi192EEEEEENS_6half_tEfNS_4arch4Sm90ELb1ELb0ELb0ELb0ELb1ELb0ELb1ELb0ELi3ELi1ELi1ELi1ELb0EEENS1_24CollectiveEpilogueBwdGQAISD_fSG_Li384ELb0ELb1EEENS1_25SingleTileBwdLPTSchedulerILb0ELi96ELb1EEEEEEEEEvNT_6ParamsE --------------------------
	.section	.nv.info._ZN7cutlass13device_kernelIN5flash11enable_sm90INS1_16FlashAttnBwdSm90INS1_25CollectiveMainloopBwdSm90ILi2ELi1ELi1EN4cute5tupleIJNS5_1CILi1EEES8_S8_EEENS6_IJNS7_ILi64EEENS7_ILi96EEENS7_ILi192EEEEEENS_6half_tEfNS_4arch4Sm90ELb1ELb0ELb0ELb0ELb1ELb0ELb1ELb0ELi3ELi1ELi1ELi1ELb0EEENS1_24CollectiveEpilogueBwdGQAISD_fSG_Li384ELb0ELb1EEENS1_25SingleTileBwdLPTSchedulerILb0ELi96ELb1EEEEEEEEEvNT_6ParamsE,"",@"SHT_CUDA_INFO"
	.sectionflags	@""
	.align	4


	//----- nvinfo : EIATTR_CUDA_API_VERSION
	.align		4
        /*0000*/ 	.byte	0x04, 0x37
        /*0002*/ 	.short	(.L_686 - .L_685)
.L_685:
        /*0004*/ 	.word	0x00000082


	//----- nvinfo : EIATTR_KPARAM_INFO
	.align		4
.L_686:
        /*0008*/ 	.byte	0x04, 0x17
        /*000a*/ 	.short	(.L_688 - .L_687)
.L_687:
        /*000c*/ 	.word	0x00000000
        /*0010*/ 	.short	0x0000
        /*0012*/ 	.short	0x0070
        /*0014*/ 	.byte	0x00, 0xf0, 0x01, 0x1c


	//----- nvinfo : EIATTR_SPARSE_MMA_MASK
	.align		4
.L_688:
        /*0018*/ 	.byte	0x03, 0x50
        /*001a*/ 	.short	0x0000


	//----- nvinfo : EIATTR_MAXREG_COUNT
	.align		4
        /*001c*/ 	.byte	0x03, 0x1b
        /*001e*/ 	.short	0x0080


	//----- nvinfo : EIATTR_NUM_BARRIERS
	.align		4
        /*0020*/ 	.byte	0x02, 0x4c
        /*0022*/ 	.byte	0x10
	.zero		1


	//----- nvinfo : EIATTR_EXTERNS
	.align		4
        /*0024*/ 	.byte	0x04, 0x0f
        /*0026*/ 	.short	(.L_690 - .L_689)


	//   ....[0]....
	.align		4
.L_689:
        /*0028*/ 	.word	index@(__assertfail)


	//----- nvinfo : EIATTR_ANNOTATIONS
	.align		4
.L_690:
        /*002c*/ 	.byte	0x04, 0x55
        /*002e*/ 	.short	(.L_692 - .L_691)


	//   ....[0]....
.L_691:
        /* <DEDUP_REMOVED lines=9> */


	//----- nvinfo : EIATTR_MERCURY_ISA_VERSION
	.align		4
.L_692:
        /*00b0*/ 	.byte	0x03, 0x5f
        /*00b2*/ 	.short	0x0101


	//----- nvinfo : EIATTR_INT_WARP_WIDE_INSTR_OFFSETS
	.align		4
        /*00b4*/ 	.byte	0x04, 0x31
        /*00b6*/ 	.short	(.L_694 - .L_693)


	//   ....[0]....
.L_693:
        /*00b8*/ 	.word	0x00000180


	//   ....[1]....
        /*00bc*/ 	.word	0x00000240


	//   ....[2]....
        /*00c0*/ 	.word	0x00005710


	//   ....[3]....
        /*00c4*/ 	.word	0x00005ec0


	//   ....[4]....
        /*00c8*/ 	.word	0x00006520


	//----- nvinfo : EIATTR_COOP_GROUP_MASK_REGIDS
	.align		4
.L_694:
        /*00cc*/ 	.byte	0x04, 0x29
        /*00ce*/ 	.short	(.L_696 - .L_695)


	//   ....[0]....
.L_695:
        /*00d0*/ 	.word	0xffffffff


	//   ....[1]....
        /*00d4*/ 	.word	0xffffffff


	//   ....[2]....
        /*00d8*/ 	.word	0xffffffff


	//   ....[3]....
        /*00dc*/ 	.word	0xffffffff


	//   ....[4]....
        /*00e0*/ 	.word	0xffffffff


	//   ....[5]....
        /*00e4*/ 	.word	0xffffffff


	//   ....[6]....
        /*00e8*/ 	.word	0xffffffff


	//   ....[7]....
        /*00ec*/ 	.word	0xffffffff


	//   ....[8]....
        /*00f0*/ 	.word	0xffffffff


	//   ....[9]....
        /*00f4*/ 	.word	0xffffffff


	//   ....[10]....
        /*00f8*/ 	.word	0xffffffff


	//   ....[11]....
        /*00fc*/ 	.word	0xffffffff


	//   ....[12]....
        /*0100*/ 	.word	0xffffffff


	//   ....[13]....
        /*0104*/ 	.word	0xffffffff


	//   ....[14]....
        /*0108*/ 	.word	0xffffffff


	//   ....[15]....
        /*010c*/ 	.word	0xffffffff


	//   ....[16]....
        /*0110*/ 	.word	0xffffffff


	//   ....[17]....
        /*0114*/ 	.word	0x0500000f


	//   ....[18]....
        /*0118*/ 	.word	0x0500000f


	//   ....[19]....
        /*011c*/ 	.word	0x0500000f


	//   ....[20]....
        /*0120*/ 	.word	0x0500000f


	//   ....[21]....
        /*0124*/ 	.word	0x0500000f


	//   ....[22]....
        /*0128*/ 	.word	0x0500000f


	//----- nvinfo : EIATTR_COOP_GROUP_INSTR_OFFSETS
	.align		4
.L_696:
        /*012c*/ 	.byte	0x04, 0x28
        /*012e*/ 	.short	(.L_698 - .L_697)


	//   ....[0]....
.L_697:
        /*0130*/ 	.word	0x00000060


	//   ....[1]....
        /*0134*/ 	.word	0x00000190


	//   ....[2]....
        /*0138*/ 	.word	0x00000220


	//   ....[3]....
        /*013c*/ 	.word	0x000003a0


	//   ....[4]....
        /*0140*/ 	.word	0x00000600


	//   ....[5]....
        /*0144*/ 	.word	0x00001200


	//   ....[6]....
        /*0148*/ 	.word	0x000042d0


	//   ....[7]....
        /*014c*/ 	.word	0x00004450


	//   ....[8]....
        /*0150*/ 	.word	0x00004700


	//   ....[9]....
        /*0154*/ 	.word	0x00004890


	//   ....[10]....
        /*0158*/ 	.word	0x000049a0


	//   ....[11]....
        /*015c*/ 	.word	0x00005180


	//   ....[12]....
        /*0160*/ 	.word	0x00005640


	//   ....[13]....
        /*0164*/ 	.word	0x00005a00


	//   ....[14]....
        /*0168*/ 	.word	0x00005df0


	//   ....[15]....
        /*016c*/ 	.word	0x000060a0


	//   ....[16]....
        /*0170*/ 	.word	0x00006450


	//   ....[17]....
        /*0174*/ 	.word	0x00008d90


	//   ....[18]....
        /*0178*/ 	.word	0x00008ee0


	//   ....[19]....
        /*017c*/ 	.word	0x00008f50


	//   ....[20]....
        /*0180*/ 	.word	0x00008fc0


	//   ....[21]....
        /*0184*/ 	.word	0x00009030


	//   ....[22]....
        /*0188*/ 	.word	0x000090a0


	//----- nvinfo : EIATTR_REG_RECONFIG
	.align		4
.L_698:
        /*018c*/ 	.byte	0x01, 0x54
	.zero		2


	//----- nvinfo : EIATTR_SYSCALL_OFFSETS
	.align		4
        /*0190*/ 	.byte	0x04, 0x46
        /*0192*/ 	.short	(.L_700 - .L_699)


	//   ....[0]....
.L_699:
        /*0194*/ 	.word	0x00000e60


	//   ....[1]....
        /*0198*/ 	.word	0x00000f50


	//   ....[2]....
        /*019c*/ 	.word	0x00001090


	//   ....[3]....
        /*01a0*/ 	.word	0x00001180


	//----- nvinfo : EIATTR_MBARRIER_INSTR_OFFSETS
	.align		4
.L_700:
        /*01a4*/ 	.byte	0x04, 0x39
        /*01a6*/ 	.short	(.L_702 - .L_701)


	//   ....[0]....
.L_701:
        /*01a8*/ 	.word	0x00000260
        /*01ac*/ 	.word	0x000000ff
        /*01b0*/ 	.word	0x00036400
        /*01b4*/ 	.short	0x0100
        /*01b6*/ 	.byte	0x06
	.zero		1


	//   ....[1]....
        /*01b8*/ 	.word	0x00000350
        /*01bc*/ 	.word	0x000000ff
        /*01c0*/ 	.word	0x00036410
        /*01c4*/ 	.short	0x0100
        /*01c6*/ 	.byte	0x08
	.zero		1


	//   ....[2]....
        /*01c8*/ 	.word	0x00000360
        /*01cc*/ 	.word	0x000000ff
        /*01d0*/ 	.word	0x00036420
        /*01d4*/ 	.short	0x0100
        /*01d6*/ 	.byte	0x08
	.zero		1


	//   ....[3]....
        /*01d8*/ 	.word	0x00000370
        /*01dc*/ 	.word	0x000000ff
        /*01e0*/ 	.word	0x00036418
        /*01e4*/ 	.short	0x0100
        /*01e6*/ 	.byte	0x08
	.zero		1


	//   ....[4]....
        /*01e8*/ 	.word	0x00000380
        /*01ec*/ 	.word	0x000000ff
        /*01f0*/ 	.word	0x00036428
        /*01f4*/ 	.short	0x0100
        /*01f6*/ 	.byte	0x08
	.zero		1


	//   ....[5]....
        /*01f8*/ 	.word	0x000004b0
        /*01fc*/ 	.word	0x000000ff
        /*0200*/ 	.word	0x00036430
        /*0204*/ 	.short	0x0100
        /*0206*/ 	.byte	0x08
	.zero		1


	//   ....[6]....
        /*0208*/ 	.word	0x000004c0
        /*020c*/ 	.word	0x000000ff
        /*0210*/ 	.word	0x00036438
        /*0214*/ 	.short	0x0100
        /*0216*/ 	.byte	0x08
	.zero		1


	//   ....[7]....
        /*0218*/ 	.word	0x00001230
        /*021c*/ 	.word	0x000000ff
        /*0220*/ 	.word	0x00036400
        /*0224*/ 	.short	0x010a
        /*0226*/ 	.byte	0x2b
	.zero		1


	//   ....[8]....
        /*0228*/ 	.word	0x00001320
        /*022c*/ 	.word	0x000000ff
        /*0230*/ 	.word	0x00036400
        /*0234*/ 	.short	0x010a
        /*0236*/ 	.byte	0x2b
	.zero		1


	//   ....[9]....
        /*0238*/ 	.word	0x00001a40
        /*023c*/ 	.word	0x00000003
        /*0240*/ 	.word	0x00036410
        /*0244*/ 	.short	0x010a
        /*0246*/ 	.byte	0x3f
	.zero		1


	//   ....[10]....
        /*0248*/ 	.word	0x00001a80
        /*024c*/ 	.word	0x00000003
        /*0250*/ 	.word	0x00036410
        /*0254*/ 	.short	0x010a
        /*0256*/ 	.byte	0x3f
	.zero		1


	//   ....[11]....
        /*0258*/ 	.word	0x00002120
        /*025c*/ 	.word	0x000000ff
        /*0260*/ 	.word	0x00036430
        /*0264*/ 	.short	0x010a
        /*0266*/ 	.byte	0x2b
	.zero		1


	//   ....[12]....
        /*0268*/ 	.word	0x00002160
        /*026c*/ 	.word	0x000000ff
        /*0270*/ 	.word	0x00036430
        /*0274*/ 	.short	0x010a
        /*0276*/ 	.byte	0x2b
	.zero		1


	//   ....[13]....
        /*0278*/ 	.word	0x000035c0
        /*027c*/ 	.word	0x000000ff
        /*0280*/ 	.word	0x00000000
        /*0284*/ 	.short	0x0101
        /*0286*/ 	.byte	0x05
	.zero		1


	//   ....[14]....
        /*0288*/ 	.word	0x00003960
        /*028c*/ 	.word	0x00000003
        /*0290*/ 	.word	0x00000000
        /*0294*/ 	.short	0x0101
        /*0296*/ 	.byte	0x3f
	.zero		1


	//   ....[15]....
        /*0298*/ 	.word	0x00006c80
        /*029c*/ 	.word	0x0000000c
        /*02a0*/ 	.word	0x00036420
        /*02a4*/ 	.short	0x010a
        /*02a6*/ 	.byte	0x3f
	.zero		1


	//   ....[16]....
        /*02a8*/ 	.word	0x00007410
        /*02ac*/ 	.word	0x0000000c
        /*02b0*/ 	.word	0x00036438
        /*02b4*/ 	.short	0x010a
        /*02b6*/ 	.byte	0x3f
	.zero		1


	//   ....[17]....
        /*02b8*/ 	.word	0x00007790
        /*02bc*/ 	.word	0x0000000c
        /*02c0*/ 	.word	0x00036428
        /*02c4*/ 	.short	0x010a
        /*02c6*/ 	.byte	0x3f
	.zero		1


	//   ....[18]....
        /*02c8*/ 	.word	0x00007ae0
        /*02cc*/ 	.word	0x0000000c
        /*02d0*/ 	.word	0x00036438
        /*02d4*/ 	.short	0x010a
        /*02d6*/ 	.byte	0x3f
	.zero		1


	//   ....[19]....
        /*02d8*/ 	.word	0x00007e00
        /*02dc*/ 	.word	0x0000000c
        /*02e0*/ 	.word	0x00036420
        /*02e4*/ 	.short	0x010a
        /*02e6*/ 	.byte	0x3f
	.zero		1


	//   ....[20]....
        /*02e8*/ 	.word	0x00008180
        /*02ec*/ 	.word	0x0000000c
        /*02f0*/ 	.word	0x00036438
        /*02f4*/ 	.short	0x010a
        /*02f6*/ 	.byte	0x3f
	.zero		1


	//   ....[21]....
        /*02f8*/ 	.word	0x00008490
        /*02fc*/ 	.word	0x0000000c
        /*0300*/ 	.word	0x00036428
        /*0304*/ 	.short	0x010a
        /*0306*/ 	.byte	0x3f
	.zero		1


	//   ....[22]....
        /*0308*/ 	.word	0x000087b0
        /*030c*/ 	.word	0x0000000c
        /*0310*/ 	.word	0x00036438
        /*0314*/ 	.short	0x010a
        /*0316*/ 	.byte	0x3f
	.zero		1


	//   ....[23]....
        /*0318*/ 	.word	0x00008c20
        /*031c*/ 	.word	0x00000005
        /*0320*/ 	.word	0x00000000
        /*0324*/ 	.short	0x010a
        /*0326*/ 	.byte	0x3f
	.zero		1


	//   ....[24]....
        /*0328*/ 	.word	0x00008ca0
        /*032c*/ 	.word	0x00000017
        /*0330*/ 	.word	0x00000000
        /*0334*/ 	.short	0x010a
        /*0336*/ 	.byte	0x3f
	.zero		1


	//   ....[25]....
        /*0338*/ 	.word	0x00008cf0
        /*033c*/ 	.word	0x00000007
        /*0340*/ 	.word	0x00036438
        /*0344*/ 	.short	0x010a
        /*0346*/ 	.byte	0x3f
	.zero		1


	//   ....[26]....
        /*0348*/ 	.word	0x00008dc0
        /*034c*/ 	.word	0x00000013
        /*0350*/ 	.word	0x00036400
        /*0354*/ 	.short	0x010a
        /*0356*/ 	.byte	0x3f
	.zero		1


	//   ....[27]....
        /*0358*/ 	.word	0x00008e10
        /*035c*/ 	.word	0x00000003
        /*0360*/ 	.word	0x00036410
        /*0364*/ 	.short	0x010a
        /*0366*/ 	.byte	0x3f
	.zero		1


	//   ....[28]....
        /*0368*/ 	.word	0x00008e60
        /*036c*/ 	.word	0x00000013
        /*0370*/ 	.word	0x00036430
        /*0374*/ 	.short	0x010a
        /*0376*/ 	.byte	0x3f
	.zero		1


	//   ....[29]....
        /*0378*/ 	.word	0x000090e0
        /*037c*/ 	.word	0x0000000c
        /*0380*/ 	.word	0x00036420
        /*0384*/ 	.short	0x010a
        /*0386*/ 	.byte	0x3f
	.zero		1


	//   ....[30]....
        /*0388*/ 	.word	0x00009130
        /*038c*/ 	.word	0x0000000c
        /*0390*/ 	.word	0x00036438
        /*0394*/ 	.short	0x010a
        /*0396*/ 	.byte	0x3f
	.zero		1


	//   ....[31]....
        /*0398*/ 	.word	0x00009180
        /*039c*/ 	.word	0x0000000c
        /*03a0*/ 	.word	0x00036428
        /*03a4*/ 	.short	0x010a
        /*03a6*/ 	.byte	0x3f
	.zero		1


	//   ....[32]....
        /*03a8*/ 	.word	0x000091f0
        /*03ac*/ 	.word	0x0000000c
        /*03b0*/ 	.word	0x00036438
        /*03b4*/ 	.short	0x010a
        /*03b6*/ 	.byte	0x3f
	.zero		1


	//   ....[33]....
        /*03b8*/ 	.word	0x00009260
        /*03bc*/ 	.word	0x0000000c
        /*03c0*/ 	.word	0x00036420
        /*03c4*/ 	.short	0x010a
        /*03c6*/ 	.byte	0x3f
	.zero		1


	//   ....[34]....
        /*03c8*/ 	.word	0x000092b0
        /*03cc*/ 	.word	0x0000000c
        /*03d0*/ 	.word	0x00036438
        /*03d4*/ 	.short	0x010a
        /*03d6*/ 	.byte	0x3f
	.zero		1


	//   ....[35]....
        /*03d8*/ 	.word	0x00009300
        /*03dc*/ 	.word	0x0000000c
        /*03e0*/ 	.word	0x00036428
        /*03e4*/ 	.short	0x010a
        /*03e6*/ 	.byte	0x3f
	.zero		1


	//   ....[36]....
        /*03e8*/ 	.word	0x00009350
        /*03ec*/ 	.word	0x0000000c
        /*03f0*/ 	.word	0x00036438
        /*03f4*/ 	.short	0x010a
        /*03f6*/ 	.byte	0x3f
	.zero		1


	//   ....[37]....
        /*03f8*/ 	.word	0x00009430
        /*03fc*/ 	.word	0x00000005
        /*0400*/ 	.word	0x00000000
        /*0404*/ 	.short	0x010a
        /*0406*/ 	.byte	0x3f
	.zero		1


	//   ....[38]....
        /*0408*/ 	.word	0x00009480
        /*040c*/ 	.word	0x00000017
        /*0410*/ 	.word	0x00000000
        /*0414*/ 	.short	0x010a
        /*0416*/ 	.byte	0x3f
	.zero		1


	//----- nvinfo : EIATTR_NUM_MBARRIERS
	.align		4
.L_702:
        /*0418*/ 	.byte	0x03, 0x38
        /*041a*/ 	.short	0x0007


	//----- nvinfo : EIATTR_EXIT_INSTR_OFFSETS
	.align		4
        /*041c*/ 	.byte	0x04, 0x1c
        /*041e*/ 	.short	(.L_704 - .L_703)


	//   ....[0]....
.L_703:
        /*0420*/ 	.word	0x00008d40


	//----- nvinfo : EIATTR_MAX_THREADS
	.align		4
.L_704:
        /*0424*/ 	.byte	0x04, 0x05
        /*0426*/ 	.short	(.L_706 - .L_705)
.L_705:
        /*0428*/ 	.word	0x00000200
        /*042c*/ 	.word	0x00000001
        /*0430*/ 	.word	0x00000001


	//----- nvinfo : EIATTR_CRS_STACK_SIZE
	.align		4
.L_706:
        /*0434*/ 	.byte	0x04, 0x1e
        /*0436*/ 	.short	(.L_708 - .L_707)
.L_707:
        /*0438*/ 	.word	0x00000000


	//----- nvinfo : EIATTR_CBANK_PARAM_SIZE
	.align		4
.L_708:
        /*043c*/ 	.byte	0x03, 0x19
        /*043e*/ 	.short	0x0770


	//----- nvinfo : EIATTR_PARAM_CBANK
	.align		4
        /*0440*/ 	.byte	0x04, 0x0a
        /*0442*/ 	.short	(.L_710 - .L_709)
	.align		4
.L_709:
        /*0444*/ 	.word	index@(.nv.constant0._ZN7cutlass13device_kernelIN5flash11enable_sm90INS1_16FlashAttnBwdSm90INS1_25CollectiveMainloopBwdSm90ILi2ELi1ELi1EN4cute5tupleIJNS5_1CILi1EEES8_S8_EEENS6_IJNS7_ILi64EEENS7_ILi96EEENS7_ILi192EEEEEENS_6half_tEfNS_4arch4Sm90ELb1ELb0ELb0ELb0ELb1ELb0ELb1ELb0ELi3ELi1ELi1ELi1ELb0EEENS1_24CollectiveEpilogueBwdGQAISD_fSG_Li384ELb0ELb1EEENS1_25SingleTileBwdLPTSchedulerILb0ELi96ELb1EEEEEEEEEvNT_6ParamsE)
        /*0448*/ 	.short	0x0210
        /*044a*/ 	.short	0x0770


	//----- nvinfo : EIATTR_SW_WAR
	.align		4
.L_710:
        /*044c*/ 	.byte	0x04, 0x36
        /*044e*/ 	.short	(.L_712 - .L_711)
.L_711:
        /*0450*/ 	.word	0x00000008
.L_712:


//--------------------- .nv.info._ZN7cutlass13device_kernelIN5flash22FlashAttnBwdPreprocessIN4cute5tupleIJNS3_1CILi64EEENS5_ILi192EEEEEENS_6half_tEfNS_4arch4Sm90ELb1ELb0EEEEEvNT_6ParamsE --------------------------
	.section	.nv.info._ZN7cutlass13device_kernelIN5flash22FlashAttnBwdPreprocessIN4cute5tupleIJNS3_1CILi64EEENS5_ILi192EEEEEENS_6half_tEfNS_4arch4Sm90ELb1ELb0EEEEEvNT_6ParamsE,"",@"SHT_CUDA_INFO"
	.sectionflags	@""
	.align	4


	//----- nvinfo : EIATTR_CUDA_API_VERSION
	.align		4
        /*0000*/ 	.byte	0x04, 0x37
        /*0002*/ 	.short	(.L_714 - .L_713)
.L_713:
        /*0004*/ 	.word	0x00000082


	//----- nvinfo : EIATTR_KPARAM_INFO
	.align		4
.L_714:
        /*0008*/ 	.byte	0x04, 0x17
        /*000a*/ 	.short	(.L_716 - .L_715)
.L_715:
        /*000c*/ 	.word	0x00000000
        /*0010*/ 	.short	0x0000
        /*0012*/ 	.short	0x0000
        /*0014*/ 	.byte	0x00, 0xf0, 0xc1, 0x03


	//----- nvinfo : EIATTR_SPARSE_MMA_MASK
	.align		4
.L_716:
        /*0018*/ 	.byte	0x03, 0x50
        /*001a*/ 	.short	0x0000


	//----- nvinfo : EIATTR_MAXREG_COUNT
	.align		4
        /*001c*/ 	.byte	0x03, 0x1b
        /*001e*/ 	.short	0x0080


	//----- nvinfo : EIATTR_MERCURY_ISA_VERSION
	.align		4
        /*0020*/ 	.byte	0x03, 0x5f
        /*0022*/ 	.short	0x0101


	//----- nvinfo : EIATTR_COOP_GROUP_MASK_REGIDS
	.align		4
        /*0024*/ 	.byte	0x04, 0x29
        /*0026*/ 	.short	(.L_718 - .L_717)


	//   ....[0]....
.L_717:
        /*0028*/ 	.word	0xffffffff


	//   ....[1]....
        /*002c*/ 	.word	0xffffffff


	//   ....[2]....
        /*0030*/ 	.word	0xffffffff


	//   ....[3]....
        /*0034*/ 	.word	0xffffffff


	//   ....[4]....
        /*0038*/ 	.word	0xffffffff


	//   ....[5]....
        /*003c*/ 	.word	0xffffffff


	//----- nvinfo : EIATTR_COOP_GROUP_INSTR_OFFSETS
	.align		4
.L_718:
        /*0040*/ 	.byte	0x04, 0x28
        /*0042*/ 	.short	(.L_720 - .L_719)


	//   ....[0]....
.L_719:
        /*0044*/ 	.word	0x00001670


	//   ....[1]....
        /*0048*/ 	.word	0x00001680


	//   ....[2]....
        /*004c*/ 	.word	0x000016c0


	//   ....[3]....
        /*0050*/ 	.word	0x000016d0


	//   ....[4]....
        /*0054*/ 	.word	0x00001700


	//   ....[5]....
        /*0058*/ 	.word	0x00001710


	//----- nvinfo : EIATTR_EXIT_INSTR_OFFSETS
	.align		4
.L_720:
        /*005c*/ 	.byte	0x04, 0x1c
        /*005e*/ 	.short	(.L_722 - .L_721)


	//   ....[0]....
.L_721:
        /*0060*/ 	.word	0x00001c90


	//   ....[1]....
        /*0064*/ 	.word	0x00001d10


	//----- nvinfo : EIATTR_MAX_THREADS
	.align		4
.L_722:
        /*0068*/ 	.byte	0x04, 0x05
        /*006a*/ 	.short	(.L_724 - .L_723)
.L_723:
        /*006c*/ 	.word	0x00000100
        /*0070*/ 	.word	0x00000001
        /*0074*/ 	.word	0x00000001


	//----- nvinfo : EIATTR_CRS_STACK_SIZE
	.align		4
.L_724:
        /*0078*/ 	.byte	0x04, 0x1e
        /*007a*/ 	.short	(.L_726 - .L_725)
.L_725:
        /*007c*/ 	.word	0x00000000


	//----- nvinfo : EIATTR_CBANK_PARAM_SIZE
	.align		4
.L_726:
        /*0080*/ 	.byte	0x03, 0x19
        /*0082*/ 	.short	0x00f0


	//----- nvinfo : EIATTR_PARAM_CBANK
	.align		4
        /*0084*/ 	.byte	0x04, 0x0a
        /*0086*/ 	.short	(.L_728 - .L_727)
	.align		4
.L_727:
        /*0088*/ 	.word	index@(.nv.constant0._ZN7cutlass13device_kernelIN5flash22FlashAttnBwdPreprocessIN4cute5tupleIJNS3_1CILi64EEENS5_ILi192EEEEEENS_6half_tEfNS_4arch4Sm90ELb1ELb0EEEEEvNT_6ParamsE)
        /*008c*/ 	.short	0x0210
        /*008e*/ 	.short	0x00f0


	//----- nvinfo : EIATTR_SW_WAR
	.align		4
.L_728:
        /*0090*/ 	.byte	0x04, 0x36
        /*0092*/ 	.short	(.L_730 - .L_729)
.L_729:
        /*0094*/ 	.word	0x00000008
.L_730:


//--------------------- .nv.info._ZN7cutlass13device_kernelIN5flash11enable_sm90INS1_16FlashAttnBwdSm90INS1_25CollectiveMainloopBwdSm90ILi2ELi1ELi1EN4cute5tupleIJNS5_1CILi1EEES8_S8_EEENS6_IJNS7_ILi64EEENS7_ILi96EEENS7_ILi192EEEEEENS_6half_tEfNS_4arch4Sm90ELb1ELb0ELb0ELb1ELb0ELb0ELb1ELb0ELi3ELi1ELi1ELi1ELb0EEENS1_21CollectiveEpilogueBwdISD_SE_SG_Li384ELb1ELb1ELi3EEENS1_25SingleTileBwdLPTSchedulerILb1ELi96ELb0EEEEEEEEEvNT_6ParamsE --------------------------
	.section	.nv.info._ZN7cutlass13device_kernelIN5flash11enable_sm90INS1_16FlashAttnBwdSm90INS1_25CollectiveMainloopBwdSm90ILi2ELi1ELi1EN4cute5tupleIJNS5_1CILi1EEES8_S8_EEENS6_IJNS7_ILi64EEENS7_ILi96EEENS7_ILi192EEEEEENS_6half_tEfNS_4arch4Sm90ELb1ELb0ELb0ELb1ELb0ELb0ELb1ELb0ELi3ELi1ELi1ELi1ELb0EEENS1_21CollectiveEpilogueBwdISD_SE_SG_Li384ELb1ELb1ELi3EEENS1_25SingleTileBwdLPTSchedulerILb1ELi96ELb0EEEEEEEEEvNT_6ParamsE,"",@"SHT_CUDA_INFO"
	.sectionflags	@""
	.align	4


	//----- nvinfo : EIATTR_CUDA_API_VERSION
	.align		4
        /*0000*/ 	.byte	0x04, 0x37
        /*0002*/ 	.short	(.L_732 - .L_731)
.L_731:
        /*0004*/ 	.word	0x00000082


	//----- nvinfo : EIATTR_KPARAM_INFO
	.align		4
.L_732:
        /*0008*/ 	.byte	0x04, 0x17
        /*000a*/ 	.short	(.L_734 - .L_733)
.L_733:
        /*000c*/ 	.word	0x00000000
        /*0010*/ 	.short	0x0000
        /*0012*/ 	.short	0x0070
        /*0014*/ 	.byte	0x00, 0xf0, 0x01, 0x1a


	//----- nvinfo : EIATTR_SPARSE_MMA_MASK
	.align		4
.L_734:
        /*0018*/ 	.byte	0x03, 0x50
        /*001a*/ 	.short	0x0000


	//----- nvinfo : EIATTR_MAXREG_COUNT
	.align		4
        /*001c*/ 	.byte	0x03, 0x1b
        /*001e*/ 	.short	0x0080


	//----- nvinfo : EIATTR_NUM_BARRIERS
	.align		4
        /*0020*/ 	.byte	0x02, 0x4c
        /*0022*/ 	.byte	0x10
	.zero		1


	//----- nvinfo : EIATTR_EXTERNS
	.align		4
        /*0024*/ 	.byte	0x04, 0x0f
        /*0026*/ 	.short	(.L_736 - .L_735)


	//   ....[0]....
	.align		4
.L_735:
        /*0028*/ 	.word	index@(__assertfail)


	//----- nvinfo : EIATTR_ANNOTATIONS
	.align		4
.L_736:
        /*002c*/ 	.byte	0x04, 0x55
        /*002e*/ 	.short	(.L_738 - .L_737)


	//   ....[0]....
.L_737:
        /*0030*/ 	.word	0x00000001
        /*0034*/ 	.byte	0x40, 0x05, 0x00, 0x00, 0x01, 0x00, 0x00, 0x00, 0x00, 0x17, 0x00, 0x00, 0x01, 0x00, 0x00, 0x00
        /*0044*/ 	.byte	0x10, 0xad, 0x00, 0x00


	//----- nvinfo : EIATTR_MERCURY_ISA_VERSION
	.align		4
.L_738:
        /*0048*/ 	.byte	0x03, 0x5f
        /*004a*/ 	.short	0x0101


	//----- nvinfo : EIATTR_INT_WARP_WIDE_INSTR_OFFSETS
	.align		4
        /*004c*/ 	.byte	0x04, 0x31
        /*004e*/ 	.short	(.L_740 - .L_739)


	//   ....[0]....
.L_739:
        /*0050*/ 	.word	0x00000180


	//   ....[1]....
        /*0054*/ 	.word	0x00000240


	//----- nvinfo : EIATTR_COOP_GROUP_MASK_REGIDS
	.align		4
.L_740:
        /*0058*/ 	.byte	0x04, 0x29
        /*005a*/ 	.short	(.L_742 - .L_741)


	//   ....[0]....
.L_741:
        /*005c*/ 	.word	0xffffffff


	//   ....[1]....
        /*0060*/ 	.word	0xffffffff


	//   ....[2]....
        /*0064*/ 	.word	0xffffffff


	//   ....[3]....
        /*0068*/ 	.word	0xffffffff


	//   ....[4]....
        /*006c*/ 	.word	0xffffffff


	//   ....[5]....
        /*0070*/ 	.word	0xffffffff


	//   ....[6]....
        /*0074*/ 	.word	0xffffffff


	//   ....[7]....
        /*0078*/ 	.word	0x0500000f


	//----- nvinfo : EIATTR_COOP_GROUP_INSTR_OFFSETS
	.align		4
.L_742:
        /*007c*/ 	.byte	0x04, 0x28
        /*007e*/ 	.short	(.L_744 - .L_743)


	//   ....[0]....
.L_743:
        /*0080*/ 	.word	0x00000060


	//   ....[1]....
        /*0084*/ 	.word	0x00000190


	//   ....[2]....
        /*0088*/ 	.word	0x00000220


	//   ....[3]....
        /*008c*/ 	.word	0x000003a0


	//   ....[4]....
        /*0090*/ 	.word	0x00000600


	//   ....[5]....
        /*0094*/ 	.word	0x000015a0


	//   ....[6]....
        /*0098*/ 	.word	0x000068c0


	//   ....[7]....
        /*009c*/ 	.word	0x0000af40


	//----- nvinfo : EIATTR_REG_RECONFIG
	.align		4
.L_744:
        /*00a0*/ 	.byte	0x01, 0x54
	.zero		2


	//----- nvinfo : EIATTR_SYSCALL_OFFSETS
	.align		4
        /*00a4*/ 	.byte	0x04, 0x46
        /*00a6*/ 	.short	(.L_746 - .L_745)


	//   ....[0]....
.L_745:
        /*00a8*/ 	.word	0x00001200


	//   ....[1]....
        /*00ac*/ 	.word	0x000012f0


	//   ....[2]....
        /*00b0*/ 	.word	0x00001430


	//   ....[3]....
        /*00b4*/ 	.word	0x00001520


	//----- nvinfo : EIATTR_MBARRIER_INSTR_OFFSETS
	.align		4
.L_746:
        /*00b8*/ 	.byte	0x04, 0x39
        /*00ba*/ 	.short	(.L_748 - .L_747)


	//   ....[0]....
.L_747:
        /*00bc*/ 	.word	0x00000260
        /*00c0*/ 	.word	0x000000ff
        /*00c4*/ 	.word	0x00036400
        /*00c8*/ 	.short	0x0100
        /*00ca*/ 	.byte	0x06
	.zero		1


	//   ....[1]....
        /*00cc*/ 	.word	0x00000350
        /*00d0*/ 	.word	0x000000ff
        /*00d4*/ 	.word	0x00036410
        /*00d8*/ 	.short	0x0100
        /*00da*/ 	.byte	0x08
	.zero		1


	//   ....[2]....
        /*00dc*/ 	.word	0x00000360
        /*00e0*/ 	.word	0x000000ff
        /*00e4*/ 	.word	0x00036420
        /*00e8*/ 	.short	0x0100
        /*00ea*/ 	.byte	0x08
	.zero		1


	//   ....[3]....
        /*00ec*/ 	.word	0x00000370
        /*00f0*/ 	.word	0x000000ff
        /*00f4*/ 	.word	0x00036418
        /*00f8*/ 	.short	0x0100
        /*00fa*/ 	.byte	0x08
	.zero		1


	//   ....[4]....
        /*00fc*/ 	.word	0x00000380
        /*0100*/ 	.word	0x000000ff
        /*0104*/ 	.word	0x00036428
        /*0108*/ 	.short	0x0100
        /*010a*/ 	.byte	0x08
	.zero		1


	//   ....[5]....
        /*010c*/ 	.word	0x000004b0
        /*0110*/ 	.word	0x000000ff
        /*0114*/ 	.word	0x00036430
        /*0118*/ 	.short	0x0100
        /*011a*/ 	.byte	0x08
	.zero		1


	//   ....[6]....
        /*011c*/ 	.word	0x000004c0
        /*0120*/ 	.word	0x000000ff
        /*0124*/ 	.word	0x00036438
        /*0128*/ 	.short	0x0100
        /*012a*/ 	.byte	0x08
	.zero		1


	//   ....[7]....
        /*012c*/ 	.word	0x000015e0
        /*0130*/ 	.word	0x000000ff
        /*0134*/ 	.word	0x00036400
        /*0138*/ 	.short	0x010a
        /*013a*/ 	.byte	0x24
	.zero		1


	//   ....[8]....
        /*013c*/ 	.word	0x000016e0
        /*0140*/ 	.word	0x000000ff
        /*0144*/ 	.word	0x00036400
        /*0148*/ 	.short	0x010a
        /*014a*/ 	.byte	0x24
	.zero		1


	//   ....[9]....
        /*014c*/ 	.word	0x00001dc0
        /*0150*/ 	.word	0x00000003
        /*0154*/ 	.word	0x00036410
        /*0158*/ 	.short	0x010a
        /*015a*/ 	.byte	0x3f
	.zero		1


	//   ....[10]....
        /*015c*/ 	.word	0x00001e00
        /*0160*/ 	.word	0x00000003
        /*0164*/ 	.word	0x00036410
        /*0168*/ 	.short	0x010a
        /*016a*/ 	.byte	0x3f
	.zero		1


	//   ....[11]....
        /*016c*/ 	.word	0x000024a0
        /*0170*/ 	.word	0x000000ff
        /*0174*/ 	.word	0x00036430
        /*0178*/ 	.short	0x010a
        /*017a*/ 	.byte	0x24
	.zero		1


	//   ....[12]....
        /*017c*/ 	.word	0x000024e0
        /*0180*/ 	.word	0x000000ff
        /*0184*/ 	.word	0x00036430
        /*0188*/ 	.short	0x010a
        /*018a*/ 	.byte	0x24
	.zero		1


	//   ....[13]....
        /*018c*/ 	.word	0x00003960
        /*0190*/ 	.word	0x000000ff
        /*0194*/ 	.word	0x00000000
        /*0198*/ 	.short	0x0101
        /*019a*/ 	.byte	0x04
	.zero		1


	//   ....[14]....
        /*019c*/ 	.word	0x00003cf0
        /*01a0*/ 	.word	0x00000003
        /*01a4*/ 	.word	0x00000000
        /*01a8*/ 	.short	0x0101
        /*01aa*/ 	.byte	0x3f
	.zero		1


	//   ....[15]....
        /*01ac*/ 	.word	0x00008e40
        /*01b0*/ 	.word	0x00000000
        /*01b4*/ 	.word	0x00036420
        /*01b8*/ 	.short	0x010a
        /*01ba*/ 	.byte	0x3f
	.zero		1


	//   ....[16]....
        /*01bc*/ 	.word	0x00009630
        /*01c0*/ 	.word	0x00000000
        /*01c4*/ 	.word	0x00036438
        /*01c8*/ 	.short	0x010a
        /*01ca*/ 	.byte	0x3f
	.zero		1


	//   ....[17]....
        /*01cc*/ 	.word	0x00009990
        /*01d0*/ 	.word	0x00000000
        /*01d4*/ 	.word	0x00036428
        /*01d8*/ 	.short	0x010a
        /*01da*/ 	.byte	0x3f
	.zero		1


	//   ....[18]....
        /*01dc*/ 	.word	0x00009cc0
        /*01e0*/ 	.word	0x00000000
        /*01e4*/ 	.word	0x00036438
        /*01e8*/ 	.short	0x010a
        /*01ea*/ 	.byte	0x3f
	.zero		1


	//   ....[19]....
        /*01ec*/ 	.word	0x00009fb0
        /*01f0*/ 	.word	0x00000000
        /*01f4*/ 	.word	0x00036420
        /*01f8*/ 	.short	0x010a
        /*01fa*/ 	.byte	0x3f
	.zero		1


	//   ....[20]....
        /*01fc*/ 	.word	0x0000a330
        /*0200*/ 	.word	0x00000000
        /*0204*/ 	.word	0x00036438
        /*0208*/ 	.short	0x010a
        /*020a*/ 	.byte	0x3f
	.zero		1


	//   ....[21]....
        /*020c*/ 	.word	0x0000a630
        /*0210*/ 	.word	0x00000000
        /*0214*/ 	.word	0x00036428
        /*0218*/ 	.short	0x010a
        /*021a*/ 	.byte	0x3f
	.zero		1


	//   ....[22]....
        /*021c*/ 	.word	0x0000a970
        /*0220*/ 	.word	0x00000000
        /*0224*/ 	.word	0x00036438
        /*0228*/ 	.short	0x010a
        /*022a*/ 	.byte	0x3f
	.zero		1


	//   ....[23]....
        /*022c*/ 	.word	0x0000add0
        /*0230*/ 	.word	0x00000007
        /*0234*/ 	.word	0x00000000
        /*0238*/ 	.short	0x010a
        /*023a*/ 	.byte	0x3f
	.zero		1


	//   ....[24]....
        /*023c*/ 	.word	0x0000ae50
        /*0240*/ 	.word	0x00000003
        /*0244*/ 	.word	0x00000000
        /*0248*/ 	.short	0x010a
        /*024a*/ 	.byte	0x3f
	.zero		1


	//   ....[25]....
        /*024c*/ 	.word	0x0000aea0
        /*0250*/ 	.word	0x00000009
        /*0254*/ 	.word	0x00036438
        /*0258*/ 	.short	0x010a
        /*025a*/ 	.byte	0x3f
	.zero		1


	//   ....[26]....
        /*025c*/ 	.word	0x0000af70
        /*0260*/ 	.word	0x0000009c
        /*0264*/ 	.word	0x00036400
        /*0268*/ 	.short	0x010a
        /*026a*/ 	.byte	0x3f
	.zero		1


	//   ....[27]....
        /*026c*/ 	.word	0x0000afc0
        /*0270*/ 	.word	0x00000003
        /*0274*/ 	.word	0x00036410
        /*0278*/ 	.short	0x010a
        /*027a*/ 	.byte	0x3f
	.zero		1


	//   ....[28]....
        /*027c*/ 	.word	0x0000b010
        /*0280*/ 	.word	0x0000009c
        /*0284*/ 	.word	0x00036430
        /*0288*/ 	.short	0x010a
        /*028a*/ 	.byte	0x3f
	.zero		1


	//   ....[29]....
        /*028c*/ 	.word	0x0000b060
        /*0290*/ 	.word	0x00000000
        /*0294*/ 	.word	0x00036420
        /*0298*/ 	.short	0x010a
        /*029a*/ 	.byte	0x3f
	.zero		1


	//   ....[30]....
        /*029c*/ 	.word	0x0000b0b0
        /*02a0*/ 	.word	0x00000000
        /*02a4*/ 	.word	0x00036438
        /*02a8*/ 	.short	0x010a
        /*02aa*/ 	.byte	0x3f
	.zero		1


	//   ....[31]....
        /*02ac*/ 	.word	0x0000b100
        /*02b0*/ 	.word	0x00000000
        /*02b4*/ 	.word	0x00036428
        /*02b8*/ 	.short	0x010a
        /*02ba*/ 	.byte	0x3f
	.zero		1


	//   ....[32]....
        /*02bc*/ 	.word	0x0000b160
        /*02c0*/ 	.word	0x00000000
        /*02c4*/ 	.word	0x00036438
        /*02c8*/ 	.short	0x010a
        /*02ca*/ 	.byte	0x3f
	.zero		1


	//   ....[33]....
        /*02cc*/ 	.word	0x0000b1e0
        /*02d0*/ 	.word	0x00000000
        /*02d4*/ 	.word	0x00036420
        /*02d8*/ 	.short	0x010a
        /*02da*/ 	.byte	0x3f
	.zero		1


	//   ....[34]....
        /*02dc*/ 	.word	0x0000b230
        /*02e0*/ 	.word	0x00000000
        /*02e4*/ 	.word	0x00036438
        /*02e8*/ 	.short	0x010a
        /*02ea*/ 	.byte	0x3f
	.zero		1


	//   ....[35]....
        /*02ec*/ 	.word	0x0000b280
        /*02f0*/ 	.word	0x00000000
        /*02f4*/ 	.word	0x00036428
        /*02f8*/ 	.short	0x010a
        /*02fa*/ 	.byte	0x3f
	.zero		1


	//   ....[36]....
        /*02fc*/ 	.word	0x0000b2d0
        /*0300*/ 	.word	0x00000000
        /*0304*/ 	.word	0x00036438
        /*0308*/ 	.short	0x010a
        /*030a*/ 	.byte	0x3f
	.zero		1


	//   ....[37]....
        /*030c*/ 	.word	0x0000b3a0
        /*0310*/ 	.word	0x00000007
        /*0314*/ 	.word	0x00000000
        /*0318*/ 	.short	0x010a
        /*031a*/ 	.byte	0x3f
	.zero		1


	//   ....[38]....
        /*031c*/ 	.word	0x0000b3f0
        /*0320*/ 	.word	0x00000003
        /*0324*/ 	.word	0x00000000
        /*0328*/ 	.short	0x010a
        /*032a*/ 	.byte	0x3f
	.zero		1


	//----- nvinfo : EIATTR_NUM_MBARRIERS
	.align		4
.L_748:
        /*032c*/ 	.byte	0x03, 0x38
        /*032e*/ 	.short	0x0007


	//----- nvinfo : EIATTR_EXIT_INSTR_OFFSETS
	.align		4
        /*0330*/ 	.byte	0x04, 0x1c
        /*0332*/ 	.short	(.L_750 - .L_749)


	//   ....[0]....
.L_749:
        /*0334*/ 	.word	0x0000aef0


	//----- nvinfo : EIATTR_MAX_THREADS
	.align		4
.L_750:
        /*0338*/ 	.byte	0x04, 0x05
        /*033a*/ 	.short	(.L_752 - .L_751)
.L_751:
        /*033c*/ 	.word	0x00000200
        /*0340*/ 	.word	0x00000001
        /*0344*/ 	.word	0x00000001


	//----- nvinfo : EIATTR_CRS_STACK_SIZE
	.align		4
.L_752:
        /*0348*/ 	.byte	0x04, 0x1e
        /*034a*/ 	.short	(.L_754 - .L_753)
.L_753:
        /*034c*/ 	.word	0x00000000


	//----- nvinfo : EIATTR_CBANK_PARAM_SIZE
	.align		4
.L_754:
        /*0350*/ 	.byte	0x03, 0x19
        /*0352*/ 	.short	0x06f0


	//----- nvinfo : EIATTR_PARAM_CBANK
	.align		4
        /*0354*/ 	.byte	0x04, 0x0a
        /*0356*/ 	.short	(.L_756 - .L_755)
	.align		4
.L_755:
        /*0358*/ 	.word	index@(.nv.constant0._ZN7cutlass13device_kernelIN5flash11enable_sm90INS1_16FlashAttnBwdSm90INS1_25CollectiveMainloopBwdSm90ILi2ELi1ELi1EN4cute5tupleIJNS5_1CILi1EEES8_S8_EEENS6_IJNS7_ILi64EEENS7_ILi96EEENS7_ILi192EEEEEENS_6half_tEfNS_4arch4Sm90ELb1ELb0ELb0ELb1ELb0ELb0ELb1ELb0ELi3ELi1ELi1ELi1ELb0EEENS1_21CollectiveEpilogueBwdISD_SE_SG_Li384ELb1ELb1ELi3EEENS1_25SingleTileBwdLPTSchedulerILb1ELi96ELb0EEEEEEEEEvNT_6ParamsE)
        /*035c*/ 	.short	0x0210
        /*035e*/ 	.short	0x06f0


	//----- nvinfo : EIATTR_SW_WAR
	.align		4
.L_756:
        /*0360*/ 	.byte	0x04, 0x36
        /*0362*/ 	.short	(.L_758 - .L_757)
.L_757:
        /*0364*/ 	.word	0x00000008
.L_758:


//--------------------- .nv.info._ZN7cutlass13device_kernelIN5flash11enable_sm90INS1_16FlashAttnBwdSm90INS1_25CollectiveMainloopBwdSm90ILi2ELi1ELi1EN4cute5tupleIJNS5_1CILi1EEES8_S8_EEENS6_IJNS7_ILi64EEENS7_ILi96EEENS7_ILi192EEEEEENS_6half_tEfNS_4arch4Sm90ELb1ELb0ELb0ELb1ELb1ELb0ELb1ELb0ELi3ELi1ELi1ELi1ELb0EEENS1_21CollectiveEpilogueBwdISD_SE_SG_Li384ELb1ELb1ELi3EEENS1_25SingleTileBwdLPTSchedulerILb1ELi96ELb1EEEEEEEEEvNT_6ParamsE --------------------------
	.section	.nv.info._ZN7cutlass13device_kernelIN5flash11enable_sm90INS1_16FlashAttnBwdSm90INS1_25CollectiveMainloopBwdSm90ILi2ELi1ELi1EN4cute5tupleIJNS5_1CILi1EEES8_S8_EEENS6_IJNS7_ILi64EEENS7_ILi96EEENS7_ILi192EEEEEENS_6half_tEfNS_4arch4Sm90ELb1ELb0ELb0ELb1ELb1ELb0ELb1ELb0ELi3ELi1ELi1ELi1ELb0EEENS1_21CollectiveEpilogueBwdISD_SE_SG_Li384ELb1ELb1ELi3EEENS1_25SingleTileBwdLPTSchedulerILb1ELi96ELb1EEEEEEEEEvNT_6ParamsE,"",@"SHT_CUDA_INFO"
	.sectionflags	@""
	.align	4


	//----- nvinfo : EIATTR_CUDA_API_VERSION
	.align		4
        /*0000*/ 	.byte	0x04, 0x37
        /*0002*/ 	.short	(.L_760 - .L_759)
.L_759:
        /*0004*/ 	.word	0x00000082


	//----- nvinfo : EIATTR_KPARAM_INFO
	.align		4
.L_760:
        /*0008*/ 	.byte	0x04, 0x17
        /*000a*/ 	.short	(.L_762 - .L_761)
.L_761:
        /*000c*/ 	.word	0x00000000
        /*0010*/ 	.short	0x0000
        /*0012*/ 	.short	0x0070
        /*0014*/ 	.byte	0x00, 0xf0, 0x01, 0x1a


	//----- nvinfo : EIATTR_SPARSE_MMA_MASK
	.align		4
.L_762:
        /*0018*/ 	.byte	0x03, 0x50
        /*001a*/ 	.short	0x0000


	//----- nvinfo : EIATTR_MAXREG_COUNT
	.align		4
        /*001c*/ 	.byte	0x03, 0x1b
        /*001e*/ 	.short	0x0080


	//----- nvinfo : EIATTR_NUM_BARRIERS
	.align		4
        /*0020*/ 	.byte	0x02, 0x4c
        /*0022*/ 	.byte	0x10
	.zero		1


	//----- nvinfo : EIATTR_EXTERNS
	.align		4
        /*0024*/ 	.byte	0x04, 0x0f
        /*0026*/ 	.short	(.L_764 - .L_763)


	//   ....[0]....
	.align		4
.L_763:
        /*0028*/ 	.word	index@(__assertfail)


	//----- nvinfo : EIATTR_ANNOTATIONS
	.align		4
.L_764:
        /*002c*/ 	.byte	0x04, 0x55
        /*002e*/ 	.short	(.L_766 - .L_765)


	//   ....[0]....
.L_765:
        /*0030*/ 	.word	0x00000001
        /*0034*/ 	.byte	0x40, 0x05, 0x00, 0x00, 0x01, 0x00, 0x00, 0x00, 0x20, 0x17, 0x00, 0x00, 0x01, 0x00, 0x00, 0x00
        /*0044*/ 	.byte	0x60, 0xb6, 0x00, 0x00


	//----- nvinfo : EIATTR_MERCURY_ISA_VERSION
	.align		4
.L_766:
        /*0048*/ 	.byte	0x03, 0x5f
        /*004a*/ 	.short	0x0101


	//----- nvinfo : EIATTR_INT_WARP_WIDE_INSTR_OFFSETS
	.align		4
        /*004c*/ 	.byte	0x04, 0x31
        /*004e*/ 	.short	(.L_768 - .L_767)


	//   ....[0]....
.L_767:
        /*0050*/ 	.word	0x00000180


	//   ....[1]....
        /*0054*/ 	.word	0x00000240


	//   ....[2]....
        /*0058*/ 	.word	0x00007c20


	//   ....[3]....
        /*005c*/ 	.word	0x00008410


	//   ....[4]....
        /*0060*/ 	.word	0x00008a70


	//----- nvinfo : EIATTR_COOP_GROUP_MASK_REGIDS
	.align		4
.L_768:
        /*0064*/ 	.byte	0x04, 0x29
        /*0066*/ 	.short	(.L_770 - .L_769)


	//   ....[0]....
.L_769:
        /*0068*/ 	.word	0xffffffff


	//   ....[1]....
        /*006c*/ 	.word	0xffffffff


	//   ....[2]....
        /*0070*/ 	.word	0xffffffff


	//   ....[3]....
        /*0074*/ 	.word	0xffffffff


	//   ....[4]....
        /*0078*/ 	.word	0xffffffff


	//   ....[5]....
        /*007c*/ 	.word	0xffffffff


	//   ....[6]....
        /*0080*/ 	.word	0xffffffff


	//   ....[7]....
        /*0084*/ 	.word	0xffffffff


	//   ....[8]....
        /*0088*/ 	.word	0xffffffff


	//   ....[9]....
        /*008c*/ 	.word	0xffffffff


	//   ....[10]....
        /*0090*/ 	.word	0xffffffff


	//   ....[11]....
        /*0094*/ 	.word	0xffffffff


	//   ....[12]....
        /*0098*/ 	.word	0xffffffff


	//   ....[13]....
        /*009c*/ 	.word	0x0500000f


	//   ....[14]....
        /*00a0*/ 	.word	0x0500000f


	//   ....[15]....
        /*00a4*/ 	.word	0x0500000f


	//   ....[16]....
        /*00a8*/ 	.word	0x0500000f


	//----- nvinfo : EIATTR_COOP_GROUP_INSTR_OFFSETS
	.align		4
.L_770:
        /*00ac*/ 	.byte	0x04, 0x28
        /*00ae*/ 	.short	(.L_772 - .L_771)


	//   ....[0]....
.L_771:
        /*00b0*/ 	.word	0x00000060


	//   ....[1]....
        /*00b4*/ 	.word	0x00000190


	//   ....[2]....
        /*00b8*/ 	.word	0x00000220


	//   ....[3]....
        /*00bc*/ 	.word	0x000003a0


	//   ....[4]....
        /*00c0*/ 	.word	0x00000600


	//   ....[5]....
        /*00c4*/ 	.word	0x000015c0


	//   ....[6]....
        /*00c8*/ 	.word	0x000068e0


	//   ....[7]....
        /*00cc*/ 	.word	0x00007690


	//   ....[8]....
        /*00d0*/ 	.word	0x00007b50


	//   ....[9]....
        /*00d4*/ 	.word	0x00007f50


	//   ....[10]....
        /*00d8*/ 	.word	0x00008340


	//   ....[11]....
        /*00dc*/ 	.word	0x000085f0


	//   ....[12]....
        /*00e0*/ 	.word	0x000089a0


	//   ....[13]....
        /*00e4*/ 	.word	0x0000b890


	//   ....[14]....
        /*00e8*/ 	.word	0x0000b9e0


	//   ....[15]....
        /*00ec*/ 	.word	0x0000ba50


	//   ....[16]....
        /*00f0*/ 	.word	0x0000bac0


	//----- nvinfo : EIATTR_REG_RECONFIG
	.align		4
.L_772:
        /*00f4*/ 	.byte	0x01, 0x54
	.zero		2


	//----- nvinfo : EIATTR_SYSCALL_OFFSETS
	.align		4
        /*00f8*/ 	.byte	0x04, 0x46
        /*00fa*/ 	.short	(.L_774 - .L_773)


	//   ....[0]....
.L_773:
        /*00fc*/ 	.word	0x00001220


	//   ....[1]....
        /*0100*/ 	.word	0x00001310


	//   ....[2]....
        /*0104*/ 	.word	0x00001450


	//   ....[3]....
        /*0108*/ 	.word	0x00001540


	//----- nvinfo : EIATTR_MBARRIER_INSTR_OFFSETS
	.align		4
.L_774:
        /*010c*/ 	.byte	0x04, 0x39
        /*010e*/ 	.short	(.L_776 - .L_775)


	//   ....[0]....
.L_775:
        /*0110*/ 	.word	0x00000260
        /*0114*/ 	.word	0x000000ff
        /*0118*/ 	.word	0x00036400
        /*011c*/ 	.short	0x0100
        /*011e*/ 	.byte	0x06
	.zero		1


	//   ....[1]....
        /*0120*/ 	.word	0x00000350
        /*0124*/ 	.word	0x000000ff
        /*0128*/ 	.word	0x00036410
        /*012c*/ 	.short	0x0100
        /*012e*/ 	.byte	0x08
	.zero		1


	//   ....[2]....
        /*0130*/ 	.word	0x00000360
        /*0134*/ 	.word	0x000000ff
        /*0138*/ 	.word	0x00036420
        /*013c*/ 	.short	0x0100
        /*013e*/ 	.byte	0x08
	.zero		1


	//   ....[3]....
        /*0140*/ 	.word	0x00000370
        /*0144*/ 	.word	0x000000ff
        /*0148*/ 	.word	0x00036418
        /*014c*/ 	.short	0x0100
        /*014e*/ 	.byte	0x08
	.zero		1


	//   ....[4]....
        /*0150*/ 	.word	0x00000380
        /*0154*/ 	.word	0x000000ff
        /*0158*/ 	.word	0x00036428
        /*015c*/ 	.short	0x0100
        /*015e*/ 	.byte	0x08
	.zero		1


	//   ....[5]....
        /*0160*/ 	.word	0x000004b0
        /*0164*/ 	.word	0x000000ff
        /*0168*/ 	.word	0x00036430
        /*016c*/ 	.short	0x0100
        /*016e*/ 	.byte	0x08
	.zero		1


	//   ....[6]....
        /*0170*/ 	.word	0x000004c0
        /*0174*/ 	.word	0x000000ff
        /*0178*/ 	.word	0x00036438
        /*017c*/ 	.short	0x0100
        /*017e*/ 	.byte	0x08
	.zero		1


	//   ....[7]....
        /*0180*/ 	.word	0x00001600
        /*0184*/ 	.word	0x000000ff
        /*0188*/ 	.word	0x00036400
        /*018c*/ 	.short	0x010a
        /*018e*/ 	.byte	0x24
	.zero		1


	//   ....[8]....
        /*0190*/ 	.word	0x00001700
        /*0194*/ 	.word	0x000000ff
        /*0198*/ 	.word	0x00036400
        /*019c*/ 	.short	0x010a
        /*019e*/ 	.byte	0x24
	.zero		1


	//   ....[9]....
        /*01a0*/ 	.word	0x00001de0
        /*01a4*/ 	.word	0x00000003
        /*01a8*/ 	.word	0x00036410
        /*01ac*/ 	.short	0x010a
        /*01ae*/ 	.byte	0x3f
	.zero		1


	//   ....[10]....
        /*01b0*/ 	.word	0x00001e20
        /*01b4*/ 	.word	0x00000003
        /*01b8*/ 	.word	0x00036410
        /*01bc*/ 	.short	0x010a
        /*01be*/ 	.byte	0x3f
	.zero		1


	//   ....[11]....
        /*01c0*/ 	.word	0x000024c0
        /*01c4*/ 	.word	0x000000ff
        /*01c8*/ 	.word	0x00036430
        /*01cc*/ 	.short	0x010a
        /*01ce*/ 	.byte	0x24
	.zero		1


	//   ....[12]....
        /*01d0*/ 	.word	0x00002500
        /*01d4*/ 	.word	0x000000ff
        /*01d8*/ 	.word	0x00036430
        /*01dc*/ 	.short	0x010a
        /*01de*/ 	.byte	0x24
	.zero		1


	//   ....[13]....
        /*01e0*/ 	.word	0x00003980
        /*01e4*/ 	.word	0x000000ff
        /*01e8*/ 	.word	0x00000000
        /*01ec*/ 	.short	0x0101
        /*01ee*/ 	.byte	0x04
	.zero		1


	//   ....[14]....
        /*01f0*/ 	.word	0x00003d10
        /*01f4*/ 	.word	0x00000003
        /*01f8*/ 	.word	0x00000000
        /*01fc*/ 	.short	0x0101
        /*01fe*/ 	.byte	0x3f
	.zero		1


	//   ....[15]....
        /*0200*/ 	.word	0x00009790
        /*0204*/ 	.word	0x00000000
        /*0208*/ 	.word	0x00036420
        /*020c*/ 	.short	0x010a
        /*020e*/ 	.byte	0x3f
	.zero		1


	//   ....[16]....
        /*0210*/ 	.word	0x00009f80
        /*0214*/ 	.word	0x00000000
        /*0218*/ 	.word	0x00036438
        /*021c*/ 	.short	0x010a
        /*021e*/ 	.byte	0x3f
	.zero		1


	//   ....[17]....
        /*0220*/ 	.word	0x0000a2e0
        /*0224*/ 	.word	0x00000000
        /*0228*/ 	.word	0x00036428
        /*022c*/ 	.short	0x010a
        /*022e*/ 	.byte	0x3f
	.zero		1


	//   ....[18]....
        /*0230*/ 	.word	0x0000a610
        /*0234*/ 	.word	0x00000000
        /*0238*/ 	.word	0x00036438
        /*023c*/ 	.short	0x010a
        /*023e*/ 	.byte	0x3f
	.zero		1


	//   ....[19]....
        /*0240*/ 	.word	0x0000a900
        /*0244*/ 	.word	0x00000000
        /*0248*/ 	.word	0x00036420
        /*024c*/ 	.short	0x010a
        /*024e*/ 	.byte	0x3f
	.zero		1


	//   ....[20]....
        /*0250*/ 	.word	0x0000ac80
        /*0254*/ 	.word	0x00000000
        /*0258*/ 	.word	0x00036438
        /*025c*/ 	.short	0x010a
        /*025e*/ 	.byte	0x3f
	.zero		1


	//   ....[21]....
        /*0260*/ 	.word	0x0000af80
        /*0264*/ 	.word	0x00000000
        /*0268*/ 	.word	0x00036428
        /*026c*/ 	.short	0x010a
        /*026e*/ 	.byte	0x3f
	.zero		1


	//   ....[22]....
        /*0270*/ 	.word	0x0000b2c0
        /*0274*/ 	.word	0x00000000
        /*0278*/ 	.word	0x00036438
        /*027c*/ 	.short	0x010a
        /*027e*/ 	.byte	0x3f
	.zero		1


	//   ....[23]....
        /*0280*/ 	.word	0x0000b720
        /*0284*/ 	.word	0x00000007
        /*0288*/ 	.word	0x00000000
        /*028c*/ 	.short	0x010a
        /*028e*/ 	.byte	0x3f
	.zero		1


	//   ....[24]....
        /*0290*/ 	.word	0x0000b7a0
        /*0294*/ 	.word	0x00000003
        /*0298*/ 	.word	0x00000000
        /*029c*/ 	.short	0x010a
        /*029e*/ 	.byte	0x3f
	.zero		1


	//   ....[25]....
        /*02a0*/ 	.word	0x0000b7f0
        /*02a4*/ 	.word	0x00000009
        /*02a8*/ 	.word	0x00036438
        /*02ac*/ 	.short	0x010a
        /*02ae*/ 	.byte	0x3f
	.zero		1


	//   ....[26]....
        /*02b0*/ 	.word	0x0000b8c0
        /*02b4*/ 	.word	0x0000009c
        /*02b8*/ 	.word	0x00036400
        /*02bc*/ 	.short	0x010a
        /*02be*/ 	.byte	0x3f
	.zero		1


	//   ....[27]....
        /*02c0*/ 	.word	0x0000b910
        /*02c4*/ 	.word	0x00000003
        /*02c8*/ 	.word	0x00036410
        /*02cc*/ 	.short	0x010a
        /*02ce*/ 	.byte	0x3f
	.zero		1


	//   ....[28]....
        /*02d0*/ 	.word	0x0000b960
        /*02d4*/ 	.word	0x0000009c
        /*02d8*/ 	.word	0x00036430
        /*02dc*/ 	.short	0x010a
        /*02de*/ 	.byte	0x3f
	.zero		1


	//   ....[29]....
        /*02e0*/ 	.word	0x0000bb00
        /*02e4*/ 	.word	0x00000000
        /*02e8*/ 	.word	0x00036420
        /*02ec*/ 	.short	0x010a
        /*02ee*/ 	.byte	0x3f
	.zero		1


	//   ....[30]....
        /*02f0*/ 	.word	0x0000bb50
        /*02f4*/ 	.word	0x00000000
        /*02f8*/ 	.word	0x00036438
        /*02fc*/ 	.short	0x010a
        /*02fe*/ 	.byte	0x3f
	.zero		1


	//   ....[31]....
        /*0300*/ 	.word	0x0000bba0
        /*0304*/ 	.word	0x00000000
        /*0308*/ 	.word	0x00036428
        /*030c*/ 	.short	0x010a
        /*030e*/ 	.byte	0x3f
	.zero		1


	//   ....[32]....
        /*0310*/ 	.word	0x0000bc00
        /*0314*/ 	.word	0x00000000
        /*0318*/ 	.word	0x00036438
        /*031c*/ 	.short	0x010a
        /*031e*/ 	.byte	0x3f
	.zero		1


	//   ....[33]....
        /*0320*/ 	.word	0x0000bc80
        /*0324*/ 	.word	0x00000000
        /*0328*/ 	.word	0x00036420
        /*032c*/ 	.short	0x010a
        /*032e*/ 	.byte	0x3f
	.zero		1


	//   ....[34]....
        /*0330*/ 	.word	0x0000bcd0
        /*0334*/ 	.word	0x00000000
        /*0338*/ 	.word	0x00036438
        /*033c*/ 	.short	0x010a
        /*033e*/ 	.byte	0x3f
	.zero		1


	//   ....[35]....
        /*0340*/ 	.word	0x0000bd20
        /*0344*/ 	.word	0x00000000
        /*0348*/ 	.word	0x00036428
        /*034c*/ 	.short	0x010a
        /*034e*/ 	.byte	0x3f
	.zero		1


	//   ....[36]....
        /*0350*/ 	.word	0x0000bd70
        /*0354*/ 	.word	0x00000000
        /*0358*/ 	.word	0x00036438
        /*035c*/ 	.short	0x010a
        /*035e*/ 	.byte	0x3f
	.zero		1


	//   ....[37]....
        /*0360*/ 	.word	0x0000be40
        /*0364*/ 	.word	0x00000007
        /*0368*/ 	.word	0x00000000
        /*036c*/ 	.short	0x010a
        /*036e*/ 	.byte	0x3f
	.zero		1


	//   ....[38]....
        /*0370*/ 	.word	0x0000be90
        /*0374*/ 	.word	0x00000003
        /*0378*/ 	.word	0x00000000
        /*037c*/ 	.short	0x010a
        /*037e*/ 	.byte	0x3f
	.zero		1


	//----- nvinfo : EIATTR_NUM_MBARRIERS
	.align		4
.L_776:
        /*0380*/ 	.byte	0x03, 0x38
        /*0382*/ 	.short	0x0007


	//----- nvinfo : EIATTR_EXIT_INSTR_OFFSETS
	.align		4
        /*0384*/ 	.byte	0x04, 0x1c
        /*0386*/ 	.short	(.L_778 - .L_777)


	//   ....[0]....
.L_777:
        /*0388*/ 	.word	0x0000b840


	//----- nvinfo : EIATTR_MAX_THREADS
	.align		4
.L_778:
        /*038c*/ 	.byte	0x04, 0x05
        /*038e*/ 	.short	(.L_780 - .L_779)
.L_779:
        /*0390*/ 	.word	0x00000200
        /*0394*/ 	.word	0x00000001
        /*0398*/ 	.word	0x00000001


	//----- nvinfo : EIATTR_CRS_STACK_SIZE
	.align		4
.L_780:
        /*039c*/ 	.byte	0x04, 0x1e
        /*039e*/ 	.short	(.L_782 - .L_781)
.L_781:
        /*03a0*/ 	.word	0x00000000


	//----- nvinfo : EIATTR_CBANK_PARAM_SIZE
	.align		4
.L_782:
        /*03a4*/ 	.byte	0x03, 0x19
        /*03a6*/ 	.short	0x06f0


	//----- nvinfo : EIATTR_PARAM_CBANK
	.align		4
        /*03a8*/ 	.byte	0x04, 0x0a
        /*03aa*/ 	.short	(.L_784 - .L_783)
	.align		4
.L_783:
        /*03ac*/ 	.word	index@(.nv.constant0._ZN7cutlass13device_kernelIN5flash11enable_sm90INS1_16FlashAttnBwdSm90INS1_25CollectiveMainloopBwdSm90ILi2ELi1ELi1EN4cute5tupleIJNS5_1CILi1EEES8_S8_EEENS6_IJNS7_ILi64EEENS7_ILi96EEENS7_ILi192EEEEEENS_6half_tEfNS_4arch4Sm90ELb1ELb0ELb0ELb1ELb1ELb0ELb1ELb0ELi3ELi1ELi1ELi1ELb0EEENS1_21CollectiveEpilogueBwdISD_SE_SG_Li384ELb1ELb1ELi3EEENS1_25SingleTileBwdLPTSchedulerILb1ELi96ELb1EEEEEEEEEvNT_6ParamsE)
        /*03b0*/ 	.short	0x0210
        /*03b2*/ 	.short	0x06f0


	//----- nvinfo : EIATTR_SW_WAR
	.align		4
.L_784:
        /*03b4*/ 	.byte	0x04, 0x36
        /*03b6*/ 	.short	(.L_786 - .L_785)
.L_785:
        /*03b8*/ 	.word	0x00000008
.L_786:


//--------------------- .nv.info._ZN7cutlass13device_kernelIN5flash11enable_sm90INS1_16FlashAttnBwdSm90INS1_25CollectiveMainloopBwdSm90ILi2ELi1ELi1EN4cute5tupleIJNS5_1CILi1EEES8_S8_EEENS6_IJNS7_ILi64EEENS7_ILi96EEENS7_ILi192EEEEEENS_6half_tEfNS_4arch4Sm90ELb1ELb0ELb0ELb1ELb0ELb0ELb1ELb0ELi3ELi1ELi1ELi1ELb0EEENS1_24CollectiveEpilogueBwdGQAISD_fSG_Li384ELb1ELb0EEENS1_25SingleTileBwdLPTSchedulerILb1ELi96ELb0EEEEEEEEEvNT_6ParamsE --------------------------
	.section	.nv.info._ZN7cutlass13device_kernelIN5flash11enable_sm90INS1_16FlashAttnBwdSm90INS1_25CollectiveMainloopBwdSm90ILi2ELi1ELi1EN4cute5tupleIJNS5_1CILi1EEES8_S8_EEENS6_IJNS7_ILi64EEENS7_ILi96EEENS7_ILi192EEEEEENS_6half_tEfNS_4arch4Sm90ELb1ELb0ELb0ELb1ELb0ELb0ELb1ELb0ELi3ELi1ELi1ELi1ELb0EEENS1_24CollectiveEpilogueBwdGQAISD_fSG_Li384ELb1ELb0EEENS1_25SingleTileBwdLPTSchedulerILb1ELi96ELb0EEEEEEEEEvNT_6ParamsE,"",@"SHT_CUDA_INFO"
	.sectionflags	@""
	.align	4


	//----- nvinfo : EIATTR_CUDA_API_VERSION
	.align		4
        /*0000*/ 	.byte	0x04, 0x37
        /*0002*/ 	.short	(.L_788 - .L_787)
.L_787:
        /*0004*/ 	.word	0x00000082


	//----- nvinfo : EIATTR_KPARAM_INFO
	.align		4
.L_788:
        /*0008*/ 	.byte	0x04, 0x17
        /*000a*/ 	.short	(.L_790 - .L_789)
.L_789:
        /*000c*/ 	.word	0x00000000
        /*0010*/ 	.short	0x0000
        /*0012*/ 	.short	0x0070
        /*0014*/ 	.byte	0x00, 0xf0, 0x01, 0x1c


	//----- nvinfo : EIATTR_SPARSE_MMA_MASK
	.align		4
.L_790:
        /*0018*/ 	.byte	0x03, 0x50
        /*001a*/ 	.short	0x0000


	//----- nvinfo : EIATTR_MAXREG_COUNT
	.align		4
        /*001c*/ 	.byte	0x03, 0x1b
        /*001e*/ 	.short	0x0080


	//----- nvinfo : EIATTR_NUM_BARRIERS
	.align		4
        /*0020*/ 	.byte	0x02, 0x4c
        /*0022*/ 	.byte	0x10
	.zero		1


	//----- nvinfo : EIATTR_EXTERNS
	.align		4
        /*0024*/ 	.byte	0x04, 0x0f
        /*0026*/ 	.short	(.L_792 - .L_791)


	//   ....[0]....
	.align		4
.L_791:
        /*0028*/ 	.word	index@(__assertfail)


	//----- nvinfo : EIATTR_ANNOTATIONS
	.align		4
.L_792:
        /*002c*/ 	.byte	0x04, 0x55
        /*002e*/ 	.short	(.L_794 - .L_793)


	//   ....[0]....
.L_793:
        /*0030*/ 	.word	0x00000001
        /*0034*/ 	.byte	0x40, 0x05, 0x00, 0x00, 0x01, 0x00, 0x00, 0x00, 0xf0, 0x16, 0x00, 0x00, 0x01, 0x00, 0x00, 0x00
        /*0044*/ 	.byte	0x70, 0x8d, 0x00, 0x00


	//----- nvinfo : EIATTR_MERCURY_ISA_VERSION
	.align		4
.L_794:
        /*0048*/ 	.byte	0x03, 0x5f
        /*004a*/ 	.short	0x0101


	//----- nvinfo : EIATTR_INT_WARP_WIDE_INSTR_OFFSETS
	.align		4
        /*004c*/ 	.byte	0x04, 0x31
        /*004e*/ 	.short	(.L_796 - .L_795)


	//   ....[0]....
.L_795:
        /*0050*/ 	.word	0x00000180


	//   ....[1]....
        /*0054*/ 	.word	0x00000240


	//----- nvinfo : EIATTR_COOP_GROUP_MASK_REGIDS
	.align		4
.L_796:
        /*0058*/ 	.byte	0x04, 0x29
        /*005a*/ 	.short	(.L_798 - .L_797)


	//   ....[0]....
.L_797:
        /*005c*/ 	.word	0xffffffff


	//   ....[1]....
        /*0060*/ 	.word	0xffffffff


	//   ....[2]....
        /*0064*/ 	.word	0xffffffff


	//   ....[3]....
        /*0068*/ 	.word	0xffffffff


	//   ....[4]....
        /*006c*/ 	.word	0xffffffff


	//   ....[5]....
        /*0070*/ 	.word	0xffffffff


	//   ....[6]....
        /*0074*/ 	.word	0xffffffff


	//   ....[7]....
        /*0078*/ 	.word	0x0500000f


	//----- nvinfo : EIATTR_COOP_GROUP_INSTR_OFFSETS
	.align		4
.L_798:
        /*007c*/ 	.byte	0x04, 0x28
        /*007e*/ 	.short	(.L_800 - .L_799)


	//   ....[0]....
.L_799:
        /*0080*/ 	.word	0x00000060


	//   ....[1]....
        /*0084*/ 	.word	0x00000190


	//   ....[2]....
        /*0088*/ 	.word	0x00000220


	//   ....[3]....
        /*008c*/ 	.word	0x000003a0


	//   ....[4]....
        /*0090*/ 	.word	0x00000600


	//   ....[5]....
        /*0094*/ 	.word	0x00001590


	//   ....[6]....
        /*0098*/ 	.word	0x00004920


	//   ....[7]....
        /*009c*/ 	.word	0x00008fa0


	//----- nvinfo : EIATTR_REG_RECONFIG
	.align		4
.L_800:
        /*00a0*/ 	.byte	0x01, 0x54
	.zero		2


	//----- nvinfo : EIATTR_SYSCALL_OFFSETS
	.align		4
        /*00a4*/ 	.byte	0x04, 0x46
        /*00a6*/ 	.short	(.L_802 - .L_801)


	//   ....[0]....
.L_801:
        /*00a8*/ 	.word	0x000011f0


	//   ....[1]....
        /*00ac*/ 	.word	0x000012e0


	//   ....[2]....
        /*00b0*/ 	.word	0x00001420


	//   ....[3]....
        /*00b4*/ 	.word	0x00001510


	//----- nvinfo : EIATTR_MBARRIER_INSTR_OFFSETS
	.align		4
.L_802:
        /*00b8*/ 	.byte	0x04, 0x39
        /*00ba*/ 	.short	(.L_804 - .L_803)


	//   ....[0]....
.L_803:
        /*00bc*/ 	.word	0x00000260
        /*00c0*/ 	.word	0x000000ff
        /*00c4*/ 	.word	0x00036400
        /*00c8*/ 	.short	0x0100
        /*00ca*/ 	.byte	0x06
	.zero		1


	//   ....[1]....
        /*00cc*/ 	.word	0x00000350
        /*00d0*/ 	.word	0x000000ff
        /*00d4*/ 	.word	0x00036410
        /*00d8*/ 	.short	0x0100
        /*00da*/ 	.byte	0x08
	.zero		1


	//   ....[2]....
        /*00dc*/ 	.word	0x00000360
        /*00e0*/ 	.word	0x000000ff
        /*00e4*/ 	.word	0x00036420
        /*00e8*/ 	.short	0x0100
        /*00ea*/ 	.byte	0x08
	.zero		1


	//   ....[3]....
        /*00ec*/ 	.word	0x00000370
        /*00f0*/ 	.word	0x000000ff
        /*00f4*/ 	.word	0x00036418
        /*00f8*/ 	.short	0x0100
        /*00fa*/ 	.byte	0x08
	.zero		1


	//   ....[4]....
        /*00fc*/ 	.word	0x00000380
        /*0100*/ 	.word	0x000000ff
        /*0104*/ 	.word	0x00036428
        /*0108*/ 	.short	0x0100
        /*010a*/ 	.byte	0x08
	.zero		1


	//   ....[5]....
        /*010c*/ 	.word	0x000004b0
        /*0110*/ 	.word	0x000000ff
        /*0114*/ 	.word	0x00036430
        /*0118*/ 	.short	0x0100
        /*011a*/ 	.byte	0x08
	.zero		1


	//   ....[6]....
        /*011c*/ 	.word	0x000004c0
        /*0120*/ 	.word	0x000000ff
        /*0124*/ 	.word	0x00036438
        /*0128*/ 	.short	0x0100
        /*012a*/ 	.byte	0x08
	.zero		1


	//   ....[7]....
        /*012c*/ 	.word	0x000015d0
        /*0130*/ 	.word	0x000000ff
        /*0134*/ 	.word	0x00036400
        /*0138*/ 	.short	0x010a
        /*013a*/ 	.byte	0x24
	.zero		1


	//   ....[8]....
        /*013c*/ 	.word	0x000016d0
        /*0140*/ 	.word	0x000000ff
        /*0144*/ 	.word	0x00036400
        /*0148*/ 	.short	0x010a
        /*014a*/ 	.byte	0x24
	.zero		1


	//   ....[9]....
        /*014c*/ 	.word	0x00001db0
        /*0150*/ 	.word	0x00000003
        /*0154*/ 	.word	0x00036410
        /*0158*/ 	.short	0x010a
        /*015a*/ 	.byte	0x3f
	.zero		1


	//   ....[10]....
        /*015c*/ 	.word	0x00001df0
        /*0160*/ 	.word	0x00000003
        /*0164*/ 	.word	0x00036410
        /*0168*/ 	.short	0x010a
        /*016a*/ 	.byte	0x3f
	.zero		1


	//   ....[11]....
        /*016c*/ 	.word	0x00002490
        /*0170*/ 	.word	0x000000ff
        /*0174*/ 	.word	0x00036430
        /*0178*/ 	.short	0x010a
        /*017a*/ 	.byte	0x24
	.zero		1


	//   ....[12]....
        /*017c*/ 	.word	0x000024d0
        /*0180*/ 	.word	0x000000ff
        /*0184*/ 	.word	0x00036430
        /*0188*/ 	.short	0x010a
        /*018a*/ 	.byte	0x24
	.zero		1


	//   ....[13]....
        /*018c*/ 	.word	0x00003950
        /*0190*/ 	.word	0x000000ff
        /*0194*/ 	.word	0x00000000
        /*0198*/ 	.short	0x0101
        /*019a*/ 	.byte	0x04
	.zero		1


	//   ....[14]....
        /*019c*/ 	.word	0x00003ce0
        /*01a0*/ 	.word	0x00000003
        /*01a4*/ 	.word	0x00000000
        /*01a8*/ 	.short	0x0101
        /*01aa*/ 	.byte	0x3f
	.zero		1


	//   ....[15]....
        /*01ac*/ 	.word	0x00006ea0
        /*01b0*/ 	.word	0x00000000
        /*01b4*/ 	.word	0x00036420
        /*01b8*/ 	.short	0x010a
        /*01ba*/ 	.byte	0x3f
	.zero		1


	//   ....[16]....
        /*01bc*/ 	.word	0x00007690
        /*01c0*/ 	.word	0x00000000
        /*01c4*/ 	.word	0x00036438
        /*01c8*/ 	.short	0x010a
        /*01ca*/ 	.byte	0x3f
	.zero		1


	//   ....[17]....
        /*01cc*/ 	.word	0x000079f0
        /*01d0*/ 	.word	0x00000000
        /*01d4*/ 	.word	0x00036428
        /*01d8*/ 	.short	0x010a
        /*01da*/ 	.byte	0x3f
	.zero		1


	//   ....[18]....
        /*01dc*/ 	.word	0x00007d20
        /*01e0*/ 	.word	0x00000000
        /*01e4*/ 	.word	0x00036438
        /*01e8*/ 	.short	0x010a
        /*01ea*/ 	.byte	0x3f
	.zero		1


	//   ....[19]....
        /*01ec*/ 	.word	0x00008010
        /*01f0*/ 	.word	0x00000000
        /*01f4*/ 	.word	0x00036420
        /*01f8*/ 	.short	0x010a
        /*01fa*/ 	.byte	0x3f
	.zero		1


	//   ....[20]....
        /*01fc*/ 	.word	0x00008390
        /*0200*/ 	.word	0x00000000
        /*0204*/ 	.word	0x00036438
        /*0208*/ 	.short	0x010a
        /*020a*/ 	.byte	0x3f
	.zero		1


	//   ....[21]....
        /*020c*/ 	.word	0x00008690
        /*0210*/ 	.word	0x00000000
        /*0214*/ 	.word	0x00036428
        /*0218*/ 	.short	0x010a
        /*021a*/ 	.byte	0x3f
	.zero		1


	//   ....[22]....
        /*021c*/ 	.word	0x000089d0
        /*0220*/ 	.word	0x00000000
        /*0224*/ 	.word	0x00036438
        /*0228*/ 	.short	0x010a
        /*022a*/ 	.byte	0x3f
	.zero		1


	//   ....[23]....
        /*022c*/ 	.word	0x00008e30
        /*0230*/ 	.word	0x00000007
        /*0234*/ 	.word	0x00000000
        /*0238*/ 	.short	0x010a
        /*023a*/ 	.byte	0x3f
	.zero		1


	//   ....[24]....
        /*023c*/ 	.word	0x00008eb0
        /*0240*/ 	.word	0x00000003
        /*0244*/ 	.word	0x00000000
        /*0248*/ 	.short	0x010a
        /*024a*/ 	.byte	0x3f
	.zero		1


	//   ....[25]....
        /*024c*/ 	.word	0x00008f00
        /*0250*/ 	.word	0x00000009
        /*0254*/ 	.word	0x00036438
        /*0258*/ 	.short	0x010a
        /*025a*/ 	.byte	0x3f
	.zero		1


	//   ....[26]....
        /*025c*/ 	.word	0x00008fd0
        /*0260*/ 	.word	0x0000009b
        /*0264*/ 	.word	0x00036400
        /*0268*/ 	.short	0x010a
        /*026a*/ 	.byte	0x3f
	.zero		1


	//   ....[27]....
        /*026c*/ 	.word	0x00009020
        /*0270*/ 	.word	0x00000003
        /*0274*/ 	.word	0x00036410
        /*0278*/ 	.short	0x010a
        /*027a*/ 	.byte	0x3f
	.zero		1


	//   ....[28]....
        /*027c*/ 	.word	0x00009070
        /*0280*/ 	.word	0x0000009b
        /*0284*/ 	.word	0x00036430
        /*0288*/ 	.short	0x010a
        /*028a*/ 	.byte	0x3f
	.zero		1


	//   ....[29]....
        /*028c*/ 	.word	0x000090c0
        /*0290*/ 	.word	0x00000000
        /*0294*/ 	.word	0x00036420
        /*0298*/ 	.short	0x010a
        /*029a*/ 	.byte	0x3f
	.zero		1


	//   ....[30]....
        /*029c*/ 	.word	0x00009110
        /*02a0*/ 	.word	0x00000000
        /*02a4*/ 	.word	0x00036438
        /*02a8*/ 	.short	0x010a
        /*02aa*/ 	.byte	0x3f
	.zero		1


	//   ....[31]....
        /*02ac*/ 	.word	0x00009160
        /*02b0*/ 	.word	0x00000000
        /*02b4*/ 	.word	0x00036428
        /*02b8*/ 	.short	0x010a
        /*02ba*/ 	.byte	0x3f
	.zero		1


	//   ....[32]....
        /*02bc*/ 	.word	0x000091c0
        /*02c0*/ 	.word	0x00000000
        /*02c4*/ 	.word	0x00036438
        /*02c8*/ 	.short	0x010a
        /*02ca*/ 	.byte	0x3f
	.zero		1


	//   ....[33]....
        /*02cc*/ 	.word	0x00009240
        /*02d0*/ 	.word	0x00000000
        /*02d4*/ 	.word	0x00036420
        /*02d8*/ 	.short	0x010a
        /*02da*/ 	.byte	0x3f
	.zero		1


	//   ....[34]....
        /*02dc*/ 	.word	0x00009290
        /*02e0*/ 	.word	0x00000000
        /*02e4*/ 	.word	0x00036438
        /*02e8*/ 	.short	0x010a
        /*02ea*/ 	.byte	0x3f
	.zero		1


	//   ....[35]....
        /*02ec*/ 	.word	0x000092e0
        /*02f0*/ 	.word	0x00000000
        /*02f4*/ 	.word	0x00036428
        /*02f8*/ 	.short	0x010a
        /*02fa*/ 	.byte	0x3f
	.zero		1


	//   ....[36]....
        /*02fc*/ 	.word	0x00009330
        /*0300*/ 	.word	0x00000000
        /*0304*/ 	.word	0x00036438
        /*0308*/ 	.short	0x010a
        /*030a*/ 	.byte	0x3f
	.zero		1


	//   ....[37]....
        /*030c*/ 	.word	0x00009400
        /*0310*/ 	.word	0x00000007
        /*0314*/ 	.word	0x00000000
        /*0318*/ 	.short	0x010a
        /*031a*/ 	.byte	0x3f
	.zero		1


	//   ....[38]....
        /*031c*/ 	.word	0x00009450
        /*0320*/ 	.word	0x00000003
        /*0324*/ 	.word	0x00000000
        /*0328*/ 	.short	0x010a
        /*032a*/ 	.byte	0x3f
	.zero		1


	//----- nvinfo : EIATTR_NUM_MBARRIERS
	.align		4
.L_804:
        /*032c*/ 	.byte	0x03, 0x38
        /*032e*/ 	.short	0x0007


	//----- nvinfo : EIATTR_EXIT_INSTR_OFFSETS
	.align		4
        /*0330*/ 	.byte	0x04, 0x1c
        /*0332*/ 	.short	(.L_806 - .L_805)


	//   ....[0]....
.L_805:
        /*0334*/ 	.word	0x00008f50


	//----- nvinfo : EIATTR_MAX_THREADS
	.align		4
.L_806:
        /*0338*/ 	.byte	0x04, 0x05
        /*033a*/ 	.short	(.L_808 - .L_807)
.L_807:
        /*033c*/ 	.word	0x00000200
        /*0340*/ 	.word	0x00000001
        /*0344*/ 	.word	0x00000001


	//----- nvinfo : EIATTR_CRS_STACK_SIZE
	.align		4
.L_808:
        /*0348*/ 	.byte	0x04, 0x1e
        /*034a*/ 	.short	(.L_810 - .L_809)
.L_809:
        /*034c*/ 	.word	0x00000000


	//----- nvinfo : EIATTR_CBANK_PARAM_SIZE
	.align		4
.L_810:
        /*0350*/ 	.byte	0x03, 0x19
        /*0352*/ 	.short	0x0770


	//----- nvinfo : EIATTR_PARAM_CBANK
	.align		4
        /*0354*/ 	.byte	0x04, 0x0a
        /*0356*/ 	.short	(.L_812 - .L_811)
	.align		4
.L_811:
        /*0358*/ 	.word	index@(.nv.constant0._ZN7cutlass13device_kernelIN5flash11enable_sm90INS1_16FlashAttnBwdSm90INS1_25CollectiveMainloopBwdSm90ILi2ELi1ELi1EN4cute5tupleIJNS5_1CILi1EEES8_S8_EEENS6_IJNS7_ILi64EEENS7_ILi96EEENS7_ILi192EEEEEENS_6half_tEfNS_4arch4Sm90ELb1ELb0ELb0ELb1ELb0ELb0ELb1ELb0ELi3ELi1ELi1ELi1ELb0EEENS1_24CollectiveEpilogueBwdGQAISD_fSG_Li384ELb1ELb0EEENS1_25SingleTileBwdLPTSchedulerILb1ELi96ELb0EEEEEEEEEvNT_6ParamsE)
        /*035c*/ 	.short	0x0210
        /*035e*/ 	.short	0x0770


	//----- nvinfo : EIATTR_SW_WAR
	.align		4
.L_812:
        /*0360*/ 	.byte	0x04, 0x36
        /*0362*/ 	.short	(.L_814 - .L_813)
.L_813:
        /*0364*/ 	.word	0x00000008
.L_814:


//--------------------- .nv.info._ZN7cutlass13device_kernelIN5flash32FlashAttnBwdPostprocessConvertdQIN4cute5tupleIJNS3_1CILi96EEENS5_ILi192EEEEEENS_6half_tEfNS_4arch4Sm90ELi384ENS3_8TiledMMAINS3_8MMA_AtomIJNS3_4SM904GMMA25MMA_64x96x16_F32F16F16_SSILNSF_5MajorE1ELSH_1ELNSF_7ScaleInE1ELSI_1EEEEEENS3_6LayoutINS4_IJNS5_ILi3EEENS5_ILi1EEESN_EEENS4_IJSN_NS5_ILi0EEESP_EEEEENS4_IJNS3_10UnderscoreESS_SS_EEEEELb1EEEEEvNT_6ParamsE --------------------------
	.section	.nv.info._ZN7cutlass13device_kernelIN5flash32FlashAttnBwdPostprocessConvertdQIN4cute5tupleIJNS3_1CILi96EEENS5_ILi192EEEEEENS_6half_tEfNS_4arch4Sm90ELi384ENS3_8TiledMMAINS3_8MMA_AtomIJNS3_4SM904GMMA25MMA_64x96x16_F32F16F16_SSILNSF_5MajorE1ELSH_1ELNSF_7ScaleInE1ELSI_1EEEEEENS3_6LayoutINS4_IJNS5_ILi3EEENS5_ILi1EEESN_EEENS4_IJSN_NS5_ILi0EEESP_EEEEENS4_IJNS3_10UnderscoreESS_SS_EEEEELb1EEEEEvNT_6ParamsE,"",@"SHT_CUDA_INFO"
	.sectionflags	@""
	.align	4


	//----- nvinfo : EIATTR_CUDA_API_VERSION
	.align		4
        /*0000*/ 	.byte	0x04, 0x37
        /*0002*/ 	.short	(.L_816 - .L_815)
.L_815:
        /*0004*/ 	.word	0x00000082


	//----- nvinfo : EIATTR_KPARAM_INFO
	.align		4
.L_816:
        /*0008*/ 	.byte	0x04, 0x17
        /*000a*/ 	.short	(.L_818 - .L_817)
.L_817:
        /*000c*/ 	.word	0x00000000
        /*0010*/ 	.short	0x0000
        /*0012*/ 	.short	0x0000
        /*0014*/ 	.byte	0x00, 0xf0, 0xc1, 0x01


	//----- nvinfo : EIATTR_SPARSE_MMA_MASK
	.align		4
.L_818:
        /*0018*/ 	.byte	0x03, 0x50
        /*001a*/ 	.short	0x0000


	//----- nvinfo : EIATTR_MAXREG_COUNT
	.align		4
        /*001c*/ 	.byte	0x03, 0x1b
        /*001e*/ 	.short	0x0050


	//----- nvinfo : EIATTR_NUM_BARRIERS
	.align		4
        /*0020*/ 	.byte	0x02, 0x4c
        /*0022*/ 	.byte	0x01
	.zero		1


	//----- nvinfo : EIATTR_MERCURY_ISA_VERSION
	.align		4
        /*0024*/ 	.byte	0x03, 0x5f
        /*0026*/ 	.short	0x0101


	//----- nvinfo : EIATTR_MBARRIER_INSTR_OFFSETS
	.align		4
        /*0028*/ 	.byte	0x04, 0x39
        /*002a*/ 	.short	(.L_820 - .L_819)


	//   ....[0]....
.L_819:
        /*002c*/ 	.word	0x00000490
        /*0030*/ 	.word	0x000000ff
        /*0034*/ 	.word	0x0001b000
        /*0038*/ 	.short	0x0100
        /*003a*/ 	.byte	0x06
	.zero		1


	//   ....[1]....
        /*003c*/ 	.word	0x000005a0
        /*0040*/ 	.word	0x00000002
        /*0044*/ 	.word	0x0001b000
        /*0048*/ 	.short	0x010a
        /*004a*/ 	.byte	0x3f
	.zero		1


	//----- nvinfo : EIATTR_NUM_MBARRIERS
	.align		4
.L_820:
        /*004c*/ 	.byte	0x03, 0x38
        /*004e*/ 	.short	0x0001


	//----- nvinfo : EIATTR_EXIT_INSTR_OFFSETS
	.align		4
        /*0050*/ 	.byte	0x04, 0x1c
        /*0052*/ 	.short	(.L_822 - .L_821)


	//   ....[0]....
.L_821:
        /*0054*/ 	.word	0x000001a0


	//   ....[1]....
        /*0058*/ 	.word	0x00001630


	//   ....[2]....
        /*005c*/ 	.word	0x00001710


	//----- nvinfo : EIATTR_MAX_THREADS
	.align		4
.L_822:
        /*0060*/ 	.byte	0x04, 0x05
        /*0062*/ 	.short	(.L_824 - .L_823)
.L_823:
        /*0064*/ 	.word	0x00000180
        /*0068*/ 	.word	0x00000001
        /*006c*/ 	.word	0x00000001


	//----- nvinfo : EIATTR_CRS_STACK_SIZE
	.align		4
.L_824:
        /*0070*/ 	.byte	0x04, 0x1e
        /*0072*/ 	.short	(.L_826 - .L_825)
.L_825:
        /*0074*/ 	.word	0x00000000


	//----- nvinfo : EIATTR_CBANK_PARAM_SIZE
	.align		4
.L_826:
        /*0078*/ 	.byte	0x03, 0x19
        /*007a*/ 	.short	0x0070


	//----- nvinfo : EIATTR_PARAM_CBANK
	.align		4
        /*007c*/ 	.byte	0x04, 0x0a
        /*007e*/ 	.short	(.L_828 - .L_827)
	.align		4
.L_827:
        /*0080*/ 	.word	index@(.nv.constant0._ZN7cutlass13device_kernelIN5flash32FlashAttnBwdPostprocessConvertdQIN4cute5tupleIJNS3_1CILi96EEENS5_ILi192EEEEEENS_6half_tEfNS_4arch4Sm90ELi384ENS3_8TiledMMAINS3_8MMA_AtomIJNS3_4SM904GMMA25MMA_64x96x16_F32F16F16_SSILNSF_5MajorE1ELSH_1ELNSF_7ScaleInE1ELSI_1EEEEEENS3_6LayoutINS4_IJNS5_ILi3EEENS5_ILi1EEESN_EEENS4_IJSN_NS5_ILi0EEESP_EEEEENS4_IJNS3_10UnderscoreESS_SS_EEEEELb1EEEEEvNT_6ParamsE)
        /*0084*/ 	.short	0x0210
        /*0086*/ 	.short	0x0070


	//----- nvinfo : EIATTR_SW_WAR
	.align		4
.L_828:
        /*0088*/ 	.byte	0x04, 0x36
        /*008a*/ 	.short	(.L_830 - .L_829)
.L_829:
        /*008c*/ 	.word	0x00000008
.L_830:


//--------------------- .nv.info._ZN7cutlass13device_kernelIN5flash32FlashAttnBwdPostprocessConvertdQIN4cute5tupleIJNS3_1CILi64EEENS5_ILi192EEEEEENS_6half_tEfNS_4arch4Sm90ELi384ENS3_8TiledMMAINS3_8MMA_AtomIJNS3_4SM904GMMA25MMA_64x64x16_F32F16F16_SSILNSF_5MajorE0ELSH_1ELNSF_7ScaleInE1ELSI_1EEEEEENS3_6LayoutINS4_IJNS5_ILi1EEENS5_ILi3EEESM_EEENS4_IJNS5_ILi0EEESM_SP_EEEEENS4_IJNS3_10UnderscoreESS_SS_EEEEELb0EEEEEvNT_6ParamsE --------------------------
	.section	.nv.info._ZN7cutlass13device_kernelIN5flash32FlashAttnBwdPostprocessConvertdQIN4cute5tupleIJNS3_1CILi64EEENS5_ILi192EEEEEENS_6half_tEfNS_4arch4Sm90ELi384ENS3_8TiledMMAINS3_8MMA_AtomIJNS3_4SM904GMMA25MMA_64x64x16_F32F16F16_SSILNSF_5MajorE0ELSH_1ELNSF_7ScaleInE1ELSI_1EEEEEENS3_6LayoutINS4_IJNS5_ILi1EEENS5_ILi3EEESM_EEENS4_IJNS5_ILi0EEESM_SP_EEEEENS4_IJNS3_10UnderscoreESS_SS_EEEEELb0EEEEEvNT_6ParamsE,"",@"SHT_CUDA_INFO"
	.sectionflags	@""
	.align	4


	//----- nvinfo : EIATTR_CUDA_API_VERSION
	.align		4
        /*0000*/ 	.byte	0x04, 0x37
        /*0002*/ 	.short	(.L_832 - .L_831)
.L_831:
        /*0004*/ 	.word	0x00000082


	//----- nvinfo : EIATTR_KPARAM_INFO
	.align		4
.L_832:
        /*0008*/ 	.byte	0x04, 0x17
        /*000a*/ 	.short	(.L_834 - .L_833)
.L_833:
        /*000c*/ 	.word	0x00000000
        /*0010*/ 	.short	0x0000
        /*0012*/ 	.short	0x0000
        /*0014*/ 	.byte	0x00, 0xf0, 0xc1, 0x01


	//----- nvinfo : EIATTR_SPARSE_MMA_MASK
	.align		4
.L_834:
        /*0018*/ 	.byte	0x03, 0x50
        /*001a*/ 	.short	0x0000


	//----- nvinfo : EIATTR_MAXREG_COUNT
	.align		4
        /*001c*/ 	.byte	0x03, 0x1b
        /*001e*/ 	.short	0x0050


	//----- nvinfo : EIATTR_NUM_BARRIERS
	.align		4
        /*0020*/ 	.byte	0x02, 0x4c
        /*0022*/ 	.byte	0x01
	.zero		1


	//----- nvinfo : EIATTR_MERCURY_ISA_VERSION
	.align		4
        /*0024*/ 	.byte	0x03, 0x5f
        /*0026*/ 	.short	0x0101


	//----- nvinfo : EIATTR_MBARRIER_INSTR_OFFSETS
	.align		4
        /*0028*/ 	.byte	0x04, 0x39
        /*002a*/ 	.short	(.L_836 - .L_835)


	//   ....[0]....
.L_835:
        /*002c*/ 	.word	0x000004a0
        /*0030*/ 	.word	0x000000ff
        /*0034*/ 	.word	0x00012000
        /*0038*/ 	.short	0x0100
        /*003a*/ 	.byte	0x06
	.zero		1


	//   ....[1]....
        /*003c*/ 	.word	0x000005b0
        /*0040*/ 	.word	0x00000029
        /*0044*/ 	.word	0x00012000
        /*0048*/ 	.short	0x010a
        /*004a*/ 	.byte	0x3f
	.zero		1


	//----- nvinfo : EIATTR_NUM_MBARRIERS
	.align		4
.L_836:
        /*004c*/ 	.byte	0x03, 0x38
        /*004e*/ 	.short	0x0001


	//----- nvinfo : EIATTR_EXIT_INSTR_OFFSETS
	.align		4
        /*0050*/ 	.byte	0x04, 0x1c
        /*0052*/ 	.short	(.L_838 - .L_837)


	//   ....[0]....
.L_837:
        /*0054*/ 	.word	0x000001b0


	//   ....[1]....
        /*0058*/ 	.word	0x00001220


	//   ....[2]....
        /*005c*/ 	.word	0x000012f0


	//----- nvinfo : EIATTR_MAX_THREADS
	.align		4
.L_838:
        /*0060*/ 	.byte	0x04, 0x05
        /*0062*/ 	.short	(.L_840 - .L_839)
.L_839:
        /*0064*/ 	.word	0x00000180
        /*0068*/ 	.word	0x00000001
        /*006c*/ 	.word	0x00000001


	//----- nvinfo : EIATTR_CRS_STACK_SIZE
	.align		4
.L_840:
        /*0070*/ 	.byte	0x04, 0x1e
        /*0072*/ 	.short	(.L_842 - .L_841)
.L_841:
        /*0074*/ 	.word	0x00000000


	//----- nvinfo : EIATTR_CBANK_PARAM_SIZE
	.align		4
.L_842:
        /*0078*/ 	.byte	0x03, 0x19
        /*007a*/ 	.short	0x0070


	//----- nvinfo : EIATTR_PARAM_CBANK
	.align		4
        /*007c*/ 	.byte	0x04, 0x0a
        /*007e*/ 	.short	(.L_844 - .L_843)
	.align		4
.L_843:
        /*0080*/ 	.word	index@(.nv.constant0._ZN7cutlass13device_kernelIN5flash32FlashAttnBwdPostprocessConvertdQIN4cute5tupleIJNS3_1CILi64EEENS5_ILi192EEEEEENS_6half_tEfNS_4arch4Sm90ELi384ENS3_8TiledMMAINS3_8MMA_AtomIJNS3_4SM904GMMA25MMA_64x64x16_F32F16F16_SSILNSF_5MajorE0ELSH_1ELNSF_7ScaleInE1ELSI_1EEEEEENS3_6LayoutINS4_IJNS5_ILi1EEENS5_ILi3EEESM_EEENS4_IJNS5_ILi0EEESM_SP_EEEEENS4_IJNS3_10UnderscoreESS_SS_EEEEELb0EEEEEvNT_6ParamsE)
        /*0084*/ 	.short	0x0210
        /*0086*/ 	.short	0x0070


	//----- nvinfo : EIATTR_SW_WAR
	.align		4
.L_844:
        /*0088*/ 	.byte	0x04, 0x36
        /*008a*/ 	.short	(.L_846 - .L_845)
.L_845:
        /*008c*/ 	.word	0x00000008
.L_846:


//--------------------- .nv.info._ZN7cutlass13device_kernelIN5flash11enable_sm90INS1_16FlashAttnBwdSm90INS1_25CollectiveMainloopBwdSm90ILi2ELi1ELi1EN4cute5tupleIJNS5_1CILi1EEES8_S8_EEENS6_IJNS7_ILi64EEENS7_ILi96EEENS7_ILi192EEEEEENS_6half_tEfNS_4arch4Sm90ELb1ELb0ELb0ELb1ELb1ELb0ELb1ELb0ELi3ELi1ELi1ELi1ELb0EEENS1_24CollectiveEpilogueBwdGQAISD_fSG_Li384ELb1ELb1EEENS1_25SingleTileBwdLPTSchedulerILb1ELi96ELb1EEEEEEEEEvNT_6ParamsE --------------------------
	.section	.nv.info._ZN7cutlass13device_kernelIN5flash11enable_sm90INS1_16FlashAttnBwdSm90INS1_25CollectiveMainloopBwdSm90ILi2ELi1ELi1EN4cute5tupleIJNS5_1CILi1EEES8_S8_EEENS6_IJNS7_ILi64EEENS7_ILi96EEENS7_ILi192EEEEEENS_6half_tEfNS_4arch4Sm90ELb1ELb0ELb0ELb1ELb1ELb0ELb1ELb0ELi3ELi1ELi1ELi1ELb0EEENS1_24CollectiveEpilogueBwdGQAISD_fSG_Li384ELb1ELb1EEENS1_25SingleTileBwdLPTSchedulerILb1ELi96ELb1EEEEEEEEEvNT_6ParamsE,"",@"SHT_CUDA_INFO"
	.sectionflags	@""
	.align	4


	//----- nvinfo : EIATTR_CUDA_API_VERSION
	.align		4
        /*0000*/ 	.byte	0x04, 0x37
        /*0002*/ 	.short	(.L_848 - .L_847)
.L_847:
        /*0004*/ 	.word	0x00000082


	//----- nvinfo : EIATTR_KPARAM_INFO
	.align		4
.L_848:
        /*0008*/ 	.byte	0x04, 0x17
        /*000a*/ 	.short	(.L_850 - .L_849)
.L_849:
        /*000c*/ 	.word	0x00000000
        /*0010*/ 	.short	0x0000
        /*0012*/ 	.short	0x0070
        /*0014*/ 	.byte	0x00, 0xf0, 0x01, 0x1c


	//----- nvinfo : EIATTR_SPARSE_MMA_MASK
	.align		4
.L_850:
        /*0018*/ 	.byte	0x03, 0x50
        /*001a*/ 	.short	0x0000


	//----- nvinfo : EIATTR_MAXREG_COUNT
	.align		4
        /*001c*/ 	.byte	0x03, 0x1b
        /*001e*/ 	.short	0x0080


	//----- nvinfo : EIATTR_NUM_BARRIERS
	.align		4
        /*0020*/ 	.byte	0x02, 0x4c
        /*0022*/ 	.byte	0x10
	.zero		1


	//----- nvinfo : EIATTR_EXTERNS
	.align		4
        /*0024*/ 	.byte	0x04, 0x0f
        /*0026*/ 	.short	(.L_852 - .L_851)


	//   ....[0]....
	.align		4
.L_851:
        /*0028*/ 	.word	index@(__assertfail)


	//----- nvinfo : EIATTR_ANNOTATIONS
	.align		4
.L_852:
        /*002c*/ 	.byte	0x04, 0x55
        /*002e*/ 	.short	(.L_854 - .L_853)


	//   ....[0]....
.L_853:
        /*0030*/ 	.word	0x00000001
        /*0034*/ 	.byte	0x40, 0x05, 0x00, 0x00, 0x01, 0x00, 0x00, 0x00, 0x10, 0x17, 0x00, 0x00, 0x01, 0x00, 0x00, 0x00
        /*0044*/ 	.byte	0x60, 0x9b, 0x00, 0x00


	//----- nvinfo : EIATTR_MERCURY_ISA_VERSION
	.align		4
.L_854:
        /*0048*/ 	.byte	0x03, 0x5f
        /*004a*/ 	.short	0x0101


	//----- nvinfo : EIATTR_INT_WARP_WIDE_INSTR_OFFSETS
	.align		4
        /*004c*/ 	.byte	0x04, 0x31
        /*004e*/ 	.short	(.L_856 - .L_855)


	//   ....[0]....
.L_855:
        /*0050*/ 	.word	0x00000180


	//   ....[1]....
        /*0054*/ 	.word	0x00000240


	//   ....[2]....
        /*0058*/ 	.word	0x00006120


	//   ....[3]....
        /*005c*/ 	.word	0x00006910


	//   ....[4]....
        /*0060*/ 	.word	0x00006f70


	//----- nvinfo : EIATTR_COOP_GROUP_MASK_REGIDS
	.align		4
.L_856:
        /*0064*/ 	.byte	0x04, 0x29
        /*0066*/ 	.short	(.L_858 - .L_857)


	//   ....[0]....
.L_857:
        /*0068*/ 	.word	0xffffffff


	//   ....[1]....
        /*006c*/ 	.word	0xffffffff


	//   ....[2]....
        /*0070*/ 	.word	0xffffffff


	//   ....[3]....
        /*0074*/ 	.word	0xffffffff


	//   ....[4]....
        /*0078*/ 	.word	0xffffffff


	//   ....[5]....
        /*007c*/ 	.word	0xffffffff


	//   ....[6]....
        /*0080*/ 	.word	0xffffffff


	//   ....[7]....
        /*0084*/ 	.word	0xffffffff


	//   ....[8]....
        /*0088*/ 	.word	0xffffffff


	//   ....[9]....
        /*008c*/ 	.word	0xffffffff


	//   ....[10]....
        /*0090*/ 	.word	0xffffffff


	//   ....[11]....
        /*0094*/ 	.word	0xffffffff


	//   ....[12]....
        /*0098*/ 	.word	0xffffffff


	//   ....[13]....
        /*009c*/ 	.word	0xffffffff


	//   ....[14]....
        /*00a0*/ 	.word	0xffffffff


	//   ....[15]....
        /*00a4*/ 	.word	0xffffffff


	//   ....[16]....
        /*00a8*/ 	.word	0xffffffff


	//   ....[17]....
        /*00ac*/ 	.word	0x0500000f


	//   ....[18]....
        /*00b0*/ 	.word	0x0500000f


	//   ....[19]....
        /*00b4*/ 	.word	0x0500000f


	//   ....[20]....
        /*00b8*/ 	.word	0x0500000f


	//   ....[21]....
        /*00bc*/ 	.word	0x0500000f


	//   ....[22]....
        /*00c0*/ 	.word	0x0500000f


	//----- nvinfo : EIATTR_COOP_GROUP_INSTR_OFFSETS
	.align		4
.L_858:
        /*00c4*/ 	.byte	0x04, 0x28
        /*00c6*/ 	.short	(.L_860 - .L_859)


	//   ....[0]....
.L_859:
        /*00c8*/ 	.word	0x00000060


	//   ....[1]....
        /*00cc*/ 	.word	0x00000190


	//   ....[2]....
        /*00d0*/ 	.word	0x00000220


	//   ....[3]....
        /*00d4*/ 	.word	0x000003a0


	//   ....[4]....
        /*00d8*/ 	.word	0x00000600


	//   ....[5]....
        /*00dc*/ 	.word	0x000015b0


	//   ....[6]....
        /*00e0*/ 	.word	0x00004720


	//   ....[7]....
        /*00e4*/ 	.word	0x000048b0


	//   ....[8]....
        /*00e8*/ 	.word	0x00004b40


	//   ....[9]....
        /*00ec*/ 	.word	0x00004cd0


	//   ....[10]....
        /*00f0*/ 	.word	0x00004de0


	//   ....[11]....
        /*00f4*/ 	.word	0x00005b90


	//   ....[12]....
        /*00f8*/ 	.word	0x00006050


	//   ....[13]....
        /*00fc*/ 	.word	0x00006450


	//   ....[14]....
        /*0100*/ 	.word	0x00006840


	//   ....[15]....
        /*0104*/ 	.word	0x00006af0


	//   ....[16]....
        /*0108*/ 	.word	0x00006ea0


	//   ....[17]....
        /*010c*/ 	.word	0x00009d90


	//   ....[18]....
        /*0110*/ 	.word	0x00009ee0


	//   ....[19]....
        /*0114*/ 	.word	0x00009f50


	//   ....[20]....
        /*0118*/ 	.word	0x00009fc0


	//   ....[21]....
        /*011c*/ 	.word	0x0000a030


	//   ....[22]....
        /*0120*/ 	.word	0x0000a0a0


	//----- nvinfo : EIATTR_REG_RECONFIG
	.align		4
.L_860:
        /*0124*/ 	.byte	0x01, 0x54
	.zero		2


	//----- nvinfo : EIATTR_SYSCALL_OFFSETS
	.align		4
        /*0128*/ 	.byte	0x04, 0x46
        /*012a*/ 	.short	(.L_862 - .L_861)


	//   ....[0]....
.L_861:
        /*012c*/ 	.word	0x00001210


	//   ....[1]....
        /*0130*/ 	.word	0x00001300


	//   ....[2]....
        /*0134*/ 	.word	0x00001440


	//   ....[3]....
        /*0138*/ 	.word	0x00001530


	//----- nvinfo : EIATTR_MBARRIER_INSTR_OFFSETS
	.align		4
.L_862:
        /*013c*/ 	.byte	0x04, 0x39
        /*013e*/ 	.short	(.L_864 - .L_863)


	//   ....[0]....
.L_863:
        /*0140*/ 	.word	0x00000260
        /*0144*/ 	.word	0x000000ff
        /*0148*/ 	.word	0x00036400
        /*014c*/ 	.short	0x0100
        /*014e*/ 	.byte	0x06
	.zero		1


	//   ....[1]....
        /*0150*/ 	.word	0x00000350
        /*0154*/ 	.word	0x000000ff
        /*0158*/ 	.word	0x00036410
        /*015c*/ 	.short	0x0100
        /*015e*/ 	.byte	0x08
	.zero		1


	//   ....[2]....
        /*0160*/ 	.word	0x00000360
        /*0164*/ 	.word	0x000000ff
        /*0168*/ 	.word	0x00036420
        /*016c*/ 	.short	0x0100
        /*016e*/ 	.byte	0x08
	.zero		1


	//   ....[3]....
        /*0170*/ 	.word	0x00000370
        /*0174*/ 	.word	0x000000ff
        /*0178*/ 	.word	0x00036418
        /*017c*/ 	.short	0x0100
        /*017e*/ 	.byte	0x08
	.zero		1


	//   ....[4]....
        /*0180*/ 	.word	0x00000380
        /*0184*/ 	.word	0x000000ff
        /*0188*/ 	.word	0x00036428
        /*018c*/ 	.short	0x0100
        /*018e*/ 	.byte	0x08
	.zero		1


	//   ....[5]....
        /*0190*/ 	.word	0x000004b0
        /*0194*/ 	.word	0x000000ff
        /*0198*/ 	.word	0x00036430
        /*019c*/ 	.short	0x0100
        /*019e*/ 	.byte	0x08
	.zero		1


	//   ....[6]....
        /*01a0*/ 	.word	0x000004c0
        /*01a4*/ 	.word	0x000000ff
        /*01a8*/ 	.word	0x00036438
        /*01ac*/ 	.short	0x0100
        /*01ae*/ 	.byte	0x08
	.zero		1


	//   ....[7]....
        /*01b0*/ 	.word	0x000015f0
        /*01b4*/ 	.word	0x000000ff
        /*01b8*/ 	.word	0x00036400
        /*01bc*/ 	.short	0x010a
        /*01be*/ 	.byte	0x24
	.zero		1


	//   ....[8]....
        /*01c0*/ 	.word	0x000016f0
        /*01c4*/ 	.word	0x000000ff
        /*01c8*/ 	.word	0x00036400
        /*01cc*/ 	.short	0x010a
        /*01ce*/ 	.byte	0x24
	.zero		1


	//   ....[9]....
        /*01d0*/ 	.word	0x00001dd0
        /*01d4*/ 	.word	0x00000003
        /*01d8*/ 	.word	0x00036410
        /*01dc*/ 	.short	0x010a
        /*01de*/ 	.byte	0x3f
	.zero		1


	//   ....[10]....
        /*01e0*/ 	.word	0x00001e10
        /*01e4*/ 	.word	0x00000003
        /*01e8*/ 	.word	0x00036410
        /*01ec*/ 	.short	0x010a
        /*01ee*/ 	.byte	0x3f
	.zero		1


	//   ....[11]....
        /*01f0*/ 	.word	0x000024b0
        /*01f4*/ 	.word	0x000000ff
        /*01f8*/ 	.word	0x00036430
        /*01fc*/ 	.short	0x010a
        /*01fe*/ 	.byte	0x24
	.zero		1


	//   ....[12]....
        /*0200*/ 	.word	0x000024f0
        /*0204*/ 	.word	0x000000ff
        /*0208*/ 	.word	0x00036430
        /*020c*/ 	.short	0x010a
        /*020e*/ 	.byte	0x24
	.zero		1


	//   ....[13]....
        /*0210*/ 	.word	0x00003970
        /*0214*/ 	.word	0x000000ff
        /*0218*/ 	.word	0x00000000
        /*021c*/ 	.short	0x0101
        /*021e*/ 	.byte	0x04
	.zero		1


	//   ....[14]....
        /*0220*/ 	.word	0x00003d00
        /*0224*/ 	.word	0x00000003
        /*0228*/ 	.word	0x00000000
        /*022c*/ 	.short	0x0101
        /*022e*/ 	.byte	0x3f
	.zero		1


	//   ....[15]....
        /*0230*/ 	.word	0x00007c90
        /*0234*/ 	.word	0x00000000
        /*0238*/ 	.word	0x00036420
        /*023c*/ 	.short	0x010a
        /*023e*/ 	.byte	0x3f
	.zero		1


	//   ....[16]....
        /*0240*/ 	.word	0x00008480
        /*0244*/ 	.word	0x00000000
        /*0248*/ 	.word	0x00036438
        /*024c*/ 	.short	0x010a
        /*024e*/ 	.byte	0x3f
	.zero		1


	//   ....[17]....
        /*0250*/ 	.word	0x000087e0
        /*0254*/ 	.word	0x00000000
        /*0258*/ 	.word	0x00036428
        /*025c*/ 	.short	0x010a
        /*025e*/ 	.byte	0x3f
	.zero		1


	//   ....[18]....
        /*0260*/ 	.word	0x00008b10
        /*0264*/ 	.word	0x00000000
        /*0268*/ 	.word	0x00036438
        /*026c*/ 	.short	0x010a
        /*026e*/ 	.byte	0x3f
	.zero		1


	//   ....[19]....
        /*0270*/ 	.word	0x00008e00
        /*0274*/ 	.word	0x00000000
        /*0278*/ 	.word	0x00036420
        /*027c*/ 	.short	0x010a
        /*027e*/ 	.byte	0x3f
	.zero		1


	//   ....[20]....
        /*0280*/ 	.word	0x00009180
        /*0284*/ 	.word	0x00000000
        /*0288*/ 	.word	0x00036438
        /*028c*/ 	.short	0x010a
        /*028e*/ 	.byte	0x3f
	.zero		1


	//   ....[21]....
        /*0290*/ 	.word	0x00009480
        /*0294*/ 	.word	0x00000000
        /*0298*/ 	.word	0x00036428
        /*029c*/ 	.short	0x010a
        /*029e*/ 	.byte	0x3f
	.zero		1


	//   ....[22]....
        /*02a0*/ 	.word	0x000097c0
        /*02a4*/ 	.word	0x00000000
        /*02a8*/ 	.word	0x00036438
        /*02ac*/ 	.short	0x010a
        /*02ae*/ 	.byte	0x3f
	.zero		1


	//   ....[23]....
        /*02b0*/ 	.word	0x00009c20
        /*02b4*/ 	.word	0x00000007
        /*02b8*/ 	.word	0x00000000
        /*02bc*/ 	.short	0x010a
        /*02be*/ 	.byte	0x3f
	.zero		1


	//   ....[24]....
        /*02c0*/ 	.word	0x00009ca0
        /*02c4*/ 	.word	0x00000003
        /*02c8*/ 	.word	0x00000000
        /*02cc*/ 	.short	0x010a
        /*02ce*/ 	.byte	0x3f
	.zero		1


	//   ....[25]....
        /*02d0*/ 	.word	0x00009cf0
        /*02d4*/ 	.word	0x00000009
        /*02d8*/ 	.word	0x00036438
        /*02dc*/ 	.short	0x010a
        /*02de*/ 	.byte	0x3f
	.zero		1


	//   ....[26]....
        /*02e0*/ 	.word	0x00009dc0
        /*02e4*/ 	.word	0x0000009b
        /*02e8*/ 	.word	0x00036400
        /*02ec*/ 	.short	0x010a
        /*02ee*/ 	.byte	0x3f
	.zero		1


	//   ....[27]....
        /*02f0*/ 	.word	0x00009e10
        /*02f4*/ 	.word	0x00000003
        /*02f8*/ 	.word	0x00036410
        /*02fc*/ 	.short	0x010a
        /*02fe*/ 	.byte	0x3f
	.zero		1


	//   ....[28]....
        /*0300*/ 	.word	0x00009e60
        /*0304*/ 	.word	0x0000009b
        /*0308*/ 	.word	0x00036430
        /*030c*/ 	.short	0x010a
        /*030e*/ 	.byte	0x3f
	.zero		1


	//   ....[29]....
        /*0310*/ 	.word	0x0000a0e0
        /*0314*/ 	.word	0x00000000
        /*0318*/ 	.word	0x00036420
        /*031c*/ 	.short	0x010a
        /*031e*/ 	.byte	0x3f
	.zero		1


	//   ....[30]....
        /*0320*/ 	.word	0x0000a130
        /*0324*/ 	.word	0x00000000
        /*0328*/ 	.word	0x00036438
        /*032c*/ 	.short	0x010a
        /*032e*/ 	.byte	0x3f
	.zero		1


	//   ....[31]....
        /*0330*/ 	.word	0x0000a180
        /*0334*/ 	.word	0x00000000
        /*0338*/ 	.word	0x00036428
        /*033c*/ 	.short	0x010a
        /*033e*/ 	.byte	0x3f
	.zero		1


	//   ....[32]....
        /*0340*/ 	.word	0x0000a1e0
        /*0344*/ 	.word	0x00000000
        /*0348*/ 	.word	0x00036438
        /*034c*/ 	.short	0x010a
        /*034e*/ 	.byte	0x3f
	.zero		1


	//   ....[33]....
        /*0350*/ 	.word	0x0000a260
        /*0354*/ 	.word	0x00000000
        /*0358*/ 	.word	0x00036420
        /*035c*/ 	.short	0x010a
        /*035e*/ 	.byte	0x3f
	.zero		1


	//   ....[34]....
        /*0360*/ 	.word	0x0000a2b0
        /*0364*/ 	.word	0x00000000
        /*0368*/ 	.word	0x00036438
        /*036c*/ 	.short	0x010a
        /*036e*/ 	.byte	0x3f
	.zero		1


	//   ....[35]....
        /*0370*/ 	.word	0x0000a300
        /*0374*/ 	.word	0x00000000
        /*0378*/ 	.word	0x00036428
        /*037c*/ 	.short	0x010a
        /*037e*/ 	.byte	0x3f
	.zero		1


	//   ....[36]....
        /*0380*/ 	.word	0x0000a350
        /*0384*/ 	.word	0x00000000
        /*0388*/ 	.word	0x00036438
        /*038c*/ 	.short	0x010a
        /*038e*/ 	.byte	0x3f
	.zero		1


	//   ....[37]....
        /*0390*/ 	.word	0x0000a420
        /*0394*/ 	.word	0x00000007
        /*0398*/ 	.word	0x00000000
        /*039c*/ 	.short	0x010a
        /*039e*/ 	.byte	0x3f
	.zero		1


	//   ....[38]....
        /*03a0*/ 	.word	0x0000a470
        /*03a4*/ 	.word	0x00000003
        /*03a8*/ 	.word	0x00000000
        /*03ac*/ 	.short	0x010a
        /*03ae*/ 	.byte	0x3f
	.zero		1


	//----- nvinfo : EIATTR_NUM_MBARRIERS
	.align		4
.L_864:
        /*03b0*/ 	.byte	0x03, 0x38
        /*03b2*/ 	.short	0x0007


	//----- nvinfo : EIATTR_EXIT_INSTR_OFFSETS
	.align		4
        /*03b4*/ 	.byte	0x04, 0x1c
        /*03b6*/ 	.short	(.L_866 - .L_865)


	//   ....[0]....
.L_865:
        /*03b8*/ 	.word	0x00009d40


	//----- nvinfo : EIATTR_MAX_THREADS
	.align		4
.L_866:
        /*03bc*/ 	.byte	0x04, 0x05
        /*03be*/ 	.short	(.L_868 - .L_867)
.L_867:
        /*03c0*/ 	.word	0x00000200
        /*03c4*/ 	.word	0x00000001
        /*03c8*/ 	.word	0x00000001


	//----- nvinfo : EIATTR_CRS_STACK_SIZE
	.align		4
.L_868:
        /*03cc*/ 	.byte	0x04, 0x1e
        /*03ce*/ 	.short	(.L_870 - .L_869)
.L_869:
        /*03d0*/ 	.word	0x00000000


	//----- nvinfo : EIATTR_CBANK_PARAM_SIZE
	.align		4
.L_870:
        /*03d4*/ 	.byte	0x03, 0x19
        /*03d6*/ 	.short	0x0770


	//----- nvinfo : EIATTR_PARAM_CBANK
	.align		4
        /*03d8*/ 	.byte	0x04, 0x0a
        /*03da*/ 	.short	(.L_872 - .L_871)
	.align		4
.L_871:
        /*03dc*/ 	.word	index@(.nv.constant0._ZN7cutlass13device_kernelIN5flash11enable_sm90INS1_16FlashAttnBwdSm90INS1_25CollectiveMainloopBwdSm90ILi2ELi1ELi1EN4cute5tupleIJNS5_1CILi1EEES8_S8_EEENS6_IJNS7_ILi64EEENS7_ILi96EEENS7_ILi192EEEEEENS_6half_tEfNS_4arch4Sm90ELb1ELb0ELb0ELb1ELb1ELb0ELb1ELb0ELi3ELi1ELi1ELi1ELb0EEENS1_24CollectiveEpilogueBwdGQAISD_fSG_Li384ELb1ELb1EEENS1_25SingleTileBwdLPTSchedulerILb1ELi96ELb1EEEEEEEEEvNT_6ParamsE)
        /*03e0*/ 	.short	0x0210
        /*03e2*/ 	.short	0x0770


	//----- nvinfo : EIATTR_SW_WAR
	.align		4
.L_872:
        /*03e4*/ 	.byte	0x04, 0x36
        /*03e6*/ 	.short	(.L_874 - .L_873)
.L_873:
        /*03e8*/ 	.word	0x00000008
.L_874:


//--------------------- .nv.info._ZN7cutlass13device_kernelIN5flash22FlashAttnBwdPreprocessIN4cute5tupleIJNS3_1CILi64EEENS5_ILi192EEEEEENS_6half_tEfNS_4arch4Sm90ELb1ELb1EEEEEvNT_6ParamsE --------------------------
	.section	.nv.info._ZN7cutlass13device_kernelIN5flash22FlashAttnBwdPreprocessIN4cute5tupleIJNS3_1CILi64EEENS5_ILi192EEEEEENS_6half_tEfNS_4arch4Sm90ELb1ELb1EEEEEvNT_6ParamsE,"",@"SHT_CUDA_INFO"
	.sectionflags	@""
	.align	4


	//----- nvinfo : EIATTR_CUDA_API_VERSION
	.align		4
        /*0000*/ 	.byte	0x04, 0x37
        /*0002*/ 	.short	(.L_876 - .L_875)
.L_875:
        /*0004*/ 	.word	0x00000082


	//----- nvinfo : EIATTR_KPARAM_INFO
	.align		4
.L_876:
        /*0008*/ 	.byte	0x04, 0x17
        /*000a*/ 	.short	(.L_878 - .L_877)
.L_877:
        /*000c*/ 	.word	0x00000000
        /*0010*/ 	.short	0x0000
        /*0012*/ 	.short	0x0000
        /*0014*/ 	.byte	0x00, 0xf0, 0xc1, 0x03


	//----- nvinfo : EIATTR_SPARSE_MMA_MASK
	.align		4
.L_878:
        /*0018*/ 	.byte	0x03, 0x50
        /*001a*/ 	.short	0x0000


	//----- nvinfo : EIATTR_MAXREG_COUNT
	.align		4
        /*001c*/ 	.byte	0x03, 0x1b
        /*001e*/ 	.short	0x0080


	//----- nvinfo : EIATTR_MERCURY_ISA_VERSION
	.align		4
        /*0020*/ 	.byte	0x03, 0x5f
        /*0022*/ 	.short	0x0101


	//----- nvinfo : EIATTR_COOP_GROUP_MASK_REGIDS
	.align		4
        /*0024*/ 	.byte	0x04, 0x29
        /*0026*/ 	.short	(.L_880 - .L_879)


	//   ....[0]....
.L_879:
        /*0028*/ 	.word	0xffffffff


	//   ....[1]....
        /*002c*/ 	.word	0xffffffff


	//   ....[2]....
        /*0030*/ 	.word	0xffffffff


	//   ....[3]....
        /*0034*/ 	.word	0xffffffff


	//   ....[4]....
        /*0038*/ 	.word	0xffffffff


	//   ....[5]....
        /*003c*/ 	.word	0xffffffff


	//----- nvinfo : EIATTR_COOP_GROUP_INSTR_OFFSETS
	.align		4
.L_880:
        /*0040*/ 	.byte	0x04, 0x28
        /*0042*/ 	.short	(.L_882 - .L_881)


	//   ....[0]....
.L_881:
        /*0044*/ 	.word	0x00001ca0


	//   ....[1]....
        /*0048*/ 	.word	0x00001cd0


	//   ....[2]....
        /*004c*/ 	.word	0x00001d10


	//   ....[3]....
        /*0050*/ 	.word	0x00001d40


	//   ....[4]....
        /*0054*/ 	.word	0x00001db0


	//   ....[5]....
        /*0058*/ 	.word	0x00001de0


	//----- nvinfo : EIATTR_EXIT_INSTR_OFFSETS
	.align		4
.L_882:
        /*005c*/ 	.byte	0x04, 0x1c
        /*005e*/ 	.short	(.L_884 - .L_883)


	//   ....[0]....
.L_883:
        /*0060*/ 	.word	0x000001c0


	//   ....[1]....
        /*0064*/ 	.word	0x00002330


	//   ....[2]....
        /*0068*/ 	.word	0x000023b0


	//----- nvinfo : EIATTR_MAX_THREADS
	.align		4
.L_884:
        /*006c*/ 	.byte	0x04, 0x05
        /*006e*/ 	.short	(.L_886 - .L_885)
.L_885:
        /*0070*/ 	.word	0x00000100
        /*0074*/ 	.word	0x00000001
        /*0078*/ 	.word	0x00000001


	//----- nvinfo : EIATTR_CRS_STACK_SIZE
	.align		4
.L_886:
        /*007c*/ 	.byte	0x04, 0x1e
        /*007e*/ 	.short	(.L_888 - .L_887)
.L_887:
        /*0080*/ 	.word	0x00000000


	//----- nvinfo : EIATTR_CBANK_PARAM_SIZE
	.align		4
.L_888:
        /*0084*/ 	.byte	0x03, 0x19
        /*0086*/ 	.short	0x00f0


	//----- nvinfo : EIATTR_PARAM_CBANK
	.align		4
        /*0088*/ 	.byte	0x04, 0x0a
        /*008a*/ 	.short	(.L_890 - .L_889)
	.align		4
.L_889:
        /*008c*/ 	.word	index@(.nv.constant0._ZN7cutlass13device_kernelIN5flash22FlashAttnBwdPreprocessIN4cute5tupleIJNS3_1CILi64EEENS5_ILi192EEEEEENS_6half_tEfNS_4arch4Sm90ELb1ELb1EEEEEvNT_6ParamsE)
        /*0090*/ 	.short	0x0210
        /*0092*/ 	.short	0x00f0


	//----- nvinfo : EIATTR_SW_WAR
	.align		4
.L_890:
        /*0094*/ 	.byte	0x04, 0x36
        /*0096*/ 	.short	(.L_892 - .L_891)
.L_891:
        /*0098*/ 	.word	0x00000008
.L_892:


//--------------------- .nv.callgraph             --------------------------
	.section	.nv.callgraph,"",@"SHT_CUDA_CALLGRAPH"
	.align	4
	.sectionentsize	8
	.align		4
        /*0000*/ 	.word	0x00000000
	.align		4
        /*0004*/ 	.word	0xffffffff
	.align		4
        /*0008*/ 	.word	index@(_ZN7cutlass13device_kernelIN5flash11enable_sm90INS1_16FlashAttnBwdSm90INS1_25CollectiveMainloopBwdSm90ILi2ELi1ELi1EN4cute5tupleIJNS5_1CILi1EEES8_S8_EEENS6_IJNS7_ILi64EEENS7_ILi96EEENS7_ILi192EEEEEENS_6half_tEfNS_4arch4Sm90ELb0ELb0ELb0ELb0ELb0ELb0ELb1ELb0ELi3ELi1ELi1ELi1ELb0EEENS1_21CollectiveEpilogueBwdISD_SE_SG_Li384ELb0ELb1ELi3EEENS1_19SingleTileSchedulerILb0ELb0ELb0ELi96EEEEEEEEEvNT_6ParamsE)
	.align		4
        /*000c*/ 	.word	index@(__assertfail)
	.align		4
        /*0010*/ 	.word	index@(_ZN7cutlass13device_kernelIN5flash11enable_sm90INS1_16FlashAttnBwdSm90INS1_25CollectiveMainloopBwdSm90ILi2ELi1ELi1EN4cute5tupleIJNS5_1CILi1EEES8_S8_EEENS6_IJNS7_ILi64EEENS7_ILi96EEENS7_ILi192EEEEEENS_6half_tEfNS_4arch4Sm90ELb0ELb0ELb0ELb0ELb1ELb0ELb1ELb0ELi3ELi1ELi1ELi1ELb0EEENS1_21CollectiveEpilogueBwdISD_SE_SG_Li384ELb0ELb1ELi3EEENS1_19SingleTileSchedulerILb0ELb0ELb0ELi96EEEEEEEEEvNT_6ParamsE)
	.align		4
        /*0014*/ 	.word	index@(__assertfail)
	.align		4
        /*0018*/ 	.word	index@(_ZN7cutlass13device_kernelIN5flash11enable_sm90INS1_16FlashAttnBwdSm90INS1_25CollectiveMainloopBwdSm90ILi2ELi1ELi1EN4cute5tupleIJNS5_1CILi1EEES8_S8_EEENS6_IJNS7_ILi64EEENS7_ILi96EEENS7_ILi192EEEEEENS_6half_tEfNS_4arch4Sm90ELb0ELb0ELb0ELb0ELb0ELb0ELb1ELb0ELi3ELi1ELi1ELi1ELb0EEENS1_24CollectiveEpilogueBwdGQAISD_fSG_Li384ELb0ELb0EEENS1_19SingleTileSchedulerILb0ELb0ELb0ELi96EEEEEEEEEvNT_6ParamsE)
	.align		4
        /*001c*/ 	.word	index@(__assertfail)
	.align		4
        /*0020*/ 	.word	index@(_ZN7cutlass13device_kernelIN5flash11enable_sm90INS1_16FlashAttnBwdSm90INS1_25CollectiveMainloopBwdSm90ILi2ELi1ELi1EN4cute5tupleIJNS5_1CILi1EEES8_S8_EEENS6_IJNS7_ILi64EEENS7_ILi96EEENS7_ILi192EEEEEENS_6half_tEfNS_4arch4Sm90ELb0ELb0ELb0ELb0ELb1ELb0ELb1ELb0ELi3ELi1ELi1ELi1ELb0EEENS1_24CollectiveEpilogueBwdGQAISD_fSG_Li384ELb0ELb1EEENS1_19SingleTileSchedulerILb0ELb0ELb0ELi96EEEEEEEEEvNT_6ParamsE)
	.align		4
        /*0024*/ 	.word	index@(__assertfail)
	.align		4
        /*0028*/ 	.word	index@(_ZN7cutlass13device_kernelIN5flash11enable_sm90INS1_16FlashAttnBwdSm90INS1_25CollectiveMainloopBwdSm90ILi2ELi1ELi1EN4cute5tupleIJNS5_1CILi1EEES8_S8_EEENS6_IJNS7_ILi64EEENS7_ILi96EEENS7_ILi192EEEEEENS_6half_tEfNS_4arch4Sm90ELb0ELb0ELb0ELb1ELb0ELb0ELb1ELb0ELi3ELi1ELi1ELi1ELb0EEENS1_21CollectiveEpilogueBwdISD_SE_SG_Li384ELb1ELb1ELi3EEENS1_19SingleTileSchedulerILb1ELb0ELb0ELi96EEEEEEEEEvNT_6ParamsE)
	.align		4
        /*002c*/ 	.word	index@(__assertfail)
	.align		4
        /*0030*/ 	.word	index@(_ZN7cutlass13device_kernelIN5flash11enable_sm90INS1_16FlashAttnBwdSm90INS1_25CollectiveMainloopBwdSm90ILi2ELi1ELi1EN4cute5tupleIJNS5_1CILi1EEES8_S8_EEENS6_IJNS7_ILi64EEENS7_ILi96EEENS7_ILi192EEEEEENS_6half_tEfNS_4arch4Sm90ELb0ELb0ELb0ELb1ELb1ELb0ELb1ELb0ELi3ELi1ELi1ELi1ELb0EEENS1_21CollectiveEpilogueBwdISD_SE_SG_Li384ELb1ELb1ELi3EEENS1_19SingleTileSchedulerILb1ELb0ELb0ELi96EEEEEEEEEvNT_6ParamsE)
	.align		4
        /*0034*/ 	.word	index@(__assertfail)
	.align		4
        /*0038*/ 	.word	index@(_ZN7cutlass13device_kernelIN5flash11enable_sm90INS1_16FlashAttnBwdSm90INS1_25CollectiveMainloopBwdSm90ILi2ELi1ELi1EN4cute5tupleIJNS5_1CILi1EEES8_S8_EEENS6_IJNS7_ILi64EEENS7_ILi96EEENS7_ILi192EEEEEENS_6half_tEfNS_4arch4Sm90ELb0ELb0ELb0ELb1ELb0ELb0ELb1ELb0ELi3ELi1ELi1ELi1ELb0EEENS1_24CollectiveEpilogueBwdGQAISD_fSG_Li384ELb1ELb0EEENS1_19SingleTileSchedulerILb1ELb0ELb0ELi96EEEEEEEEEvNT_6ParamsE)
	.align		4
        /*003c*/ 	.word	index@(__assertfail)
	.align		4
        /*0040*/ 	.word	index@(_ZN7cutlass13device_kernelIN5flash11enable_sm90INS1_16FlashAttnBwdSm90INS1_25CollectiveMainloopBwdSm90ILi2ELi1ELi1EN4cute5tupleIJNS5_1CILi1EEES8_S8_EEENS6_IJNS7_ILi64EEENS7_ILi96EEENS7_ILi192EEEEEENS_6half_tEfNS_4arch4Sm90ELb0ELb0ELb0ELb1ELb1ELb0ELb1ELb0ELi3ELi1ELi1ELi1ELb0EEENS1_24CollectiveEpilogueBwdGQAISD_fSG_Li384ELb1ELb1EEENS1_19SingleTileSchedulerILb1ELb0ELb0ELi96EEEEEEEEEvNT_6ParamsE)
	.align		4
        /*0044*/ 	.word	index@(__assertfail)
	.align		4
        /*0048*/ 	.word	index@(_ZN7cutlass13device_kernelIN5flash11enable_sm90INS1_16FlashAttnBwdSm90INS1_25CollectiveMainloopBwdSm90ILi2ELi1ELi1EN4cute5tupleIJNS5_1CILi1EEES8_S8_EEENS6_IJNS7_ILi64EEENS7_ILi96EEENS7_ILi192EEEEEENS_6half_tEfNS_4arch4Sm90ELb0ELb1ELb0ELb0ELb0ELb0ELb1ELb0ELi3ELi1ELi1ELi1ELb0EEENS1_21CollectiveEpilogueBwdISD_SE_SG_Li384ELb0ELb1ELi3EEENS1_19SingleTileSchedulerILb0ELb0ELb0ELi96EEEEEEEEEvNT_6ParamsE)
	.align		4
        /*004c*/ 	.word	index@(__assertfail)
	.align		4
        /*0050*/ 	.word	index@(_ZN7cutlass13device_kernelIN5flash11enable_sm90INS1_16FlashAttnBwdSm90INS1_25CollectiveMainloopBwdSm90ILi2ELi1ELi1EN4cute5tupleIJNS5_1CILi1EEES8_S8_EEENS6_IJNS7_ILi64EEENS7_ILi96EEENS7_ILi192EEEEEENS_6half_tEfNS_4arch4Sm90ELb0ELb1ELb0ELb0ELb1ELb0ELb1ELb0ELi3ELi1ELi1ELi1ELb0EEENS1_21CollectiveEpilogueBwdISD_SE_SG_Li384ELb0ELb1ELi3EEENS1_19SingleTileSchedulerILb0ELb0ELb0ELi96EEEEEEEEEvNT_6ParamsE)
	.align		4
        /*0054*/ 	.word	index@(__assertfail)
	.align		4
        /*0058*/ 	.word	index@(_ZN7cutlass13device_kernelIN5flash11enable_sm90INS1_16FlashAttnBwdSm90INS1_25CollectiveMainloopBwdSm90ILi2ELi1ELi1EN4cute5tupleIJNS5_1CILi1EEES8_S8_EEENS6_IJNS7_ILi64EEENS7_ILi96EEENS7_ILi192EEEEEENS_6half_tEfNS_4arch4Sm90ELb0ELb1ELb0ELb0ELb0ELb0ELb1ELb0ELi3ELi1ELi1ELi1ELb0EEENS1_24CollectiveEpilogueBwdGQAISD_fSG_Li384ELb0ELb0EEENS1_19SingleTileSchedulerILb0ELb0ELb0ELi96EEEEEEEEEvNT_6ParamsE)
	.align		4
        /*005c*/ 	.word	index@(__assertfail)
	.align		4
        /*0060*/ 	.word	index@(_ZN7cutlass13device_kernelIN5flash11enable_sm90INS1_16FlashAttnBwdSm90INS1_25CollectiveMainloopBwdSm90ILi2ELi1ELi1EN4cute5tupleIJNS5_1CILi1EEES8_S8_EEENS6_IJNS7_ILi64EEENS7_ILi96EEENS7_ILi192EEEEEENS_6half_tEfNS_4arch4Sm90ELb0ELb1ELb0ELb0ELb1ELb0ELb1ELb0ELi3ELi1ELi1ELi1ELb0EEENS1_24CollectiveEpilogueBwdGQAISD_fSG_Li384ELb0ELb1EEENS1_19SingleTileSchedulerILb0ELb0ELb0ELi96EEEEEEEEEvNT_6ParamsE)
	.align		4
        /*0064*/ 	.word	index@(__assertfail)
	.align		4
        /*0068*/ 	.word	index@(_ZN7cutlass13device_kernelIN5flash11enable_sm90INS1_16FlashAttnBwdSm90INS1_25CollectiveMainloopBwdSm90ILi2ELi1ELi1EN4cute5tupleIJNS5_1CILi1EEES8_S8_EEENS6_IJNS7_ILi64EEENS7_ILi96EEENS7_ILi192EEEEEENS_6half_tEfNS_4arch4Sm90ELb0ELb1ELb0ELb1ELb0ELb0ELb1ELb0ELi3ELi1ELi1ELi1ELb0EEENS1_21CollectiveEpilogueBwdISD_SE_SG_Li384ELb1ELb1ELi3EEENS1_19SingleTileSchedulerILb1ELb0ELb0ELi96EEEEEEEEEvNT_6ParamsE)
	.align		4
        /*006c*/ 	.word	index@(__assertfail)
	.align		4
        /*0070*/ 	.word	index@(_ZN7cutlass13device_kernelIN5flash11enable_sm90INS1_16FlashAttnBwdSm90INS1_25CollectiveMainloopBwdSm90ILi2ELi1ELi1EN4cute5tupleIJNS5_1CILi1EEES8_S8_EEENS6_IJNS7_ILi64EEENS7_ILi96EEENS7_ILi192EEEEEENS_6half_tEfNS_4arch4Sm90ELb0ELb1ELb0ELb1ELb1ELb0ELb1ELb0ELi3ELi1ELi1ELi1ELb0EEENS1_21CollectiveEpilogueBwdISD_SE_SG_Li384ELb1ELb1ELi3EEENS1_19SingleTileSchedulerILb1ELb0ELb0ELi96EEEEEEEEEvNT_6ParamsE)
	.align		4
        /*0074*/ 	.word	index@(__assertfail)
	.align		4
        /*0078*/ 	.word	index@(_ZN7cutlass13device_kernelIN5flash11enable_sm90INS1_16FlashAttnBwdSm90INS1_25CollectiveMainloopBwdSm90ILi2ELi1ELi1EN4cute5tupleIJNS5_1CILi1EEES8_S8_EEENS6_IJNS7_ILi64EEENS7_ILi96EEENS7_ILi192EEEEEENS_6half_tEfNS_4arch4Sm90ELb0ELb1ELb0ELb1ELb0ELb0ELb1ELb0ELi3ELi1ELi1ELi1ELb0EEENS1_24CollectiveEpilogueBwdGQAISD_fSG_Li384ELb1ELb0EEENS1_19SingleTileSchedulerILb1ELb0ELb0ELi96EEEEEEEEEvNT_6ParamsE)
	.align		4
        /*007c*/ 	.word	index@(__assertfail)
	.align		4
        /*0080*/ 	.word	index@(_ZN7cutlass13device_kernelIN5flash11enable_sm90INS1_16FlashAttnBwdSm90INS1_25CollectiveMainloopBwdSm90ILi2ELi1ELi1EN4cute5tupleIJNS5_1CILi1EEES8_S8_EEENS6_IJNS7_ILi64EEENS7_ILi96EEENS7_ILi192EEEEEENS_6half_tEfNS_4arch4Sm90ELb0ELb1ELb0ELb1ELb1ELb0ELb1ELb0ELi3ELi1ELi1ELi1ELb0EEENS1_24CollectiveEpilogueBwdGQAISD_fSG_Li384ELb1ELb1EEENS1_19SingleTileSchedulerILb1ELb0ELb0ELi96EEEEEEEEEvNT_6ParamsE)
	.align		4
        /*0084*/ 	.word	index@(__assertfail)
	.align		4
        /*0088*/ 	.word	index@(_ZN7cutlass13device_kernelIN5flash11enable_sm90INS1_16FlashAttnBwdSm90INS1_25CollectiveMainloopBwdSm90ILi2ELi1ELi1EN4cute5tupleIJNS5_1CILi1EEES8_S8_EEENS6_IJNS7_ILi64EEENS7_ILi96EEENS7_ILi192EEEEEENS_6half_tEfNS_4arch4Sm90ELb1ELb0ELb0ELb0ELb0ELb0ELb1ELb0ELi3ELi1ELi1ELi1ELb0EEENS1_21CollectiveEpilogueBwdISD_SE_SG_Li384ELb0ELb1ELi3EEENS1_25SingleTileBwdLPTSchedulerILb0ELi96ELb0EEEEEEEEEvNT_6ParamsE)
	.align		4
        /*008c*/ 	.word	index@(__assertfail)
	.align		4
        /*0090*/ 	.word	index@(_ZN7cutlass13device_kernelIN5flash11enable_sm90INS1_16FlashAttnBwdSm90INS1_25CollectiveMainloopBwdSm90ILi2ELi1ELi1EN4cute5tupleIJNS5_1CILi1EEES8_S8_EEENS6_IJNS7_ILi64EEENS7_ILi96EEENS7_ILi192EEEEEENS_6half_tEfNS_4arch4Sm90ELb1ELb0ELb0ELb0ELb1ELb0ELb1ELb0ELi3ELi1ELi1ELi1ELb0EEENS1_21CollectiveEpilogueBwdISD_SE_SG_Li384ELb0ELb1ELi3EEENS1_25SingleTileBwdLPTSchedulerILb0ELi96ELb1EEEEEEEEEvNT_6ParamsE)
	.align		4
        /*0094*/ 	.word	index@(__assertfail)
	.align		4
        /*0098*/ 	.word	index@(_ZN7cutlass13device_kernelIN5flash11enable_sm90INS1_16FlashAttnBwdSm90INS1_25CollectiveMainloopBwdSm90ILi2ELi1ELi1EN4cute5tupleIJNS5_1CILi1EEES8_S8_EEENS6_IJNS7_ILi64EEENS7_ILi96EEENS7_ILi192EEEEEENS_6half_tEfNS_4arch4Sm90ELb1ELb0ELb0ELb0ELb0ELb0ELb1ELb0ELi3ELi1ELi1ELi1ELb0EEENS1_24CollectiveEpilogueBwdGQAISD_fSG_Li384ELb0ELb0EEENS1_25SingleTileBwdLPTSchedulerILb0ELi96ELb0EEEEEEEEEvNT_6ParamsE)
	.align		4
        /*009c*/ 	.word	index@(__assertfail)
	.align		4
        /*00a0*/ 	.word	index@(_ZN7cutlass13device_kernelIN5flash11enable_sm90INS1_16FlashAttnBwdSm90INS1_25CollectiveMainloopBwdSm90ILi2ELi1ELi1EN4cute5tupleIJNS5_1CILi1EEES8_S8_EEENS6_IJNS7_ILi64EEENS7_ILi96EEENS7_ILi192EEEEEENS_6half_tEfNS_4arch4Sm90ELb1ELb0ELb0ELb0ELb1ELb0ELb1ELb0ELi3ELi1ELi1ELi1ELb0EEENS1_24CollectiveEpilogueBwdGQAISD_fSG_Li384ELb0ELb1EEENS1_25SingleTileBwdLPTSchedulerILb0ELi96ELb1EEEEEEEEEvNT_6ParamsE)
	.align		4
        /*00a4*/ 	.word	index@(__assertfail)
	.align		4
        /*00a8*/ 	.word	index@(_ZN7cutlass13device_kernelIN5flash11enable_sm90INS1_16FlashAttnBwdSm90INS1_25CollectiveMainloopBwdSm90ILi2ELi1ELi1EN4cute5tupleIJNS5_1CILi1EEES8_S8_EEENS6_IJNS7_ILi64EEENS7_ILi96EEENS7_ILi192EEEEEENS_6half_tEfNS_4arch4Sm90ELb1ELb0ELb0ELb1ELb0ELb0ELb1ELb0ELi3ELi1ELi1ELi1ELb0EEENS1_21CollectiveEpilogueBwdISD_SE_SG_Li384ELb1ELb1ELi3EEENS1_25SingleTileBwdLPTSchedulerILb1ELi96ELb0EEEEEEEEEvNT_6ParamsE)
	.align		4
        /*00ac*/ 	.word	index@(__assertfail)
	.align		4
        /*00b0*/ 	.word	index@(_ZN7cutlass13device_kernelIN5flash11enable_sm90INS1_16FlashAttnBwdSm90INS1_25CollectiveMainloopBwdSm90ILi2ELi1ELi1EN4cute5tupleIJNS5_1CILi1EEES8_S8_EEENS6_IJNS7_ILi64EEENS7_ILi96EEENS7_ILi192EEEEEENS_6half_tEfNS_4arch4Sm90ELb1ELb0ELb0ELb1ELb1ELb0ELb1ELb0ELi3ELi1ELi1ELi1ELb0EEENS1_21CollectiveEpilogueBwdISD_SE_SG_Li384ELb1ELb1ELi3EEENS1_25SingleTileBwdLPTSchedulerILb1ELi96ELb1EEEEEEEEEvNT_6ParamsE)
	.align		4
        /*00b4*/ 	.word	index@(__assertfail)
	.align		4
        /*00b8*/ 	.word	index@(_ZN7cutlass13device_kernelIN5flash11enable_sm90INS1_16FlashAttnBwdSm90INS1_25CollectiveMainloopBwdSm90ILi2ELi1ELi1EN4cute5tupleIJNS5_1CILi1EEES8_S8_EEENS6_IJNS7_ILi64EEENS7_ILi96EEENS7_ILi192EEEEEENS_6half_tEfNS_4arch4Sm90ELb1ELb0ELb0ELb1ELb0ELb0ELb1ELb0ELi3ELi1ELi1ELi1ELb0EEENS1_24CollectiveEpilogueBwdGQAISD_fSG_Li384ELb1ELb0EEENS1_25SingleTileBwdLPTSchedulerILb1ELi96ELb0EEEEEEEEEvNT_6ParamsE)
	.align		4
        /*00bc*/ 	.word	index@(__assertfail)
	.align		4
        /*00c0*/ 	.word	index@(_ZN7cutlass13device_kernelIN5flash11enable_sm90INS1_16FlashAttnBwdSm90INS1_25CollectiveMainloopBwdSm90ILi2ELi1ELi1EN4cute5tupleIJNS5_1CILi1EEES8_S8_EEENS6_IJNS7_ILi64EEENS7_ILi96EEENS7_ILi192EEEEEENS_6half_tEfNS_4arch4Sm90ELb1ELb0ELb0ELb1ELb1ELb0ELb1ELb0ELi3ELi1ELi1ELi1ELb0EEENS1_24CollectiveEpilogueBwdGQAISD_fSG_Li384ELb1ELb1EEENS1_25SingleTileBwdLPTSchedulerILb1ELi96ELb1EEEEEEEEEvNT_6ParamsE)
	.align		4
        /*00c4*/ 	.word	index@(__assertfail)
	.align		4
        /*00c8*/ 	.word	0x00000000
	.align		4
        /*00cc*/ 	.word	0xfffffffe
	.align		4
        /*00d0*/ 	.word	0x00000000
	.align		4
        /*00d4*/ 	.word	0xfffffffd
	.align		4
        /*00d8*/ 	.word	0x00000000
	.align		4
        /*00dc*/ 	.word	0xfffffffc


//--------------------- .nv.constant4             --------------------------
	.section	.nv.constant4,"a",@progbits
	.align	8
	.align		8
.nv.constant4:
        /*0000*/ 	.dword	__assertfail
	.align		8
        /*0008*/ 	.dword	__unnamed_1
	.align		8
        /*0010*/ 	.dword	__unnamed_2
	.align		8
        /*0018*/ 	.dword	__unnamed_3
	.align		8
        /*0020*/ 	.dword	__unnamed_4
	.align		8
        /*0028*/ 	.dword	_ZN66_INTERNAL_5e14b357_30_flash_bwd_hdim192_fp16_sm90_cu_1f2e7571_28384cuda3std3__45__cpo5beginE
	.align		8
        /*0030*/ 	.dword	_ZN66_INTERNAL_5e14b357_30_flash_bwd_hdim192_fp16_sm90_cu_1f2e7571_28384cuda3std3__45__cpo3endE
	.align		8
        /*0038*/ 	.dword	_ZN66_INTERNAL_5e14b357_30_flash_bwd_hdim192_fp16_sm90_cu_1f2e7571_28384cuda3std3__45__cpo6cbeginE
	.align		8
        /*0040*/ 	.dword	_ZN66_INTERNAL_5e14b357_30_flash_bwd_hdim192_fp16_sm90_cu_1f2e7571_28384cuda3std3__45__cpo4cendE
	.align		8
        /*0048*/ 	.dword	_ZN66_INTERNAL_5e14b357_30_flash_bwd_hdim192_fp16_sm90_cu_1f2e7571_28384cuda3std3__468_GLOBAL__N__5e14b357_30_flash_bwd_hdim192_fp16_sm90_cu_1f2e7571_28386ignoreE
	.align		8
        /*0050*/ 	.dword	_ZN66_INTERNAL_5e14b357_30_flash_bwd_hdim192_fp16_sm90_cu_1f2e7571_28384cuda3std3__419piecewise_constructE
	.align		8
        /*0058*/ 	.dword	_ZN66_INTERNAL_5e14b357_30_flash_bwd_hdim192_fp16_sm90_cu_1f2e7571_28384cuda3std3__48in_placeE
	.align		8
        /*0060*/ 	.dword	_ZN66_INTERNAL_5e14b357_30_flash_bwd_hdim192_fp16_sm90_cu_1f2e7571_28384cuda3std6ranges3__45__cpo4swapE
	.align		8
        /*0068*/ 	.dword	_ZN66_INTERNAL_5e14b357_30_flash_bwd_hdim192_fp16_sm90_cu_1f2e7571_28384cuda3std6ranges3__45__cpo9iter_moveE
	.align		8
        /*0070*/ 	.dword	_ZN66_INTERNAL_5e14b357_30_flash_bwd_hdim192_fp16_sm90_cu_1f2e7571_28384cute7productE
	.align		8
        /*0078*/ 	.dword	_ZN66_INTERNAL_5e14b357_30_flash_bwd_hdim192_fp16_sm90_cu_1f2e7571_28384cute1_E
	.align		8
        /*0080*/ 	.dword	$str$23
	.align		8
        /*0088*/ 	.dword	$str$24


//--------------------- .text._ZN7cutlass13device_kernelIN5flash11enable_sm90INS1_16FlashAttnBwdSm90INS1_25CollectiveMainloopBwdSm90ILi2ELi1ELi1EN4cute5tupleIJNS5_1CILi1EEES8_S8_EEENS6_IJNS7_ILi64EEENS7_ILi96EEENS7_ILi192EEEEEENS_6half_tEfNS_4arch4Sm90ELb0ELb0ELb0ELb0ELb0ELb0ELb1ELb0ELi3ELi1ELi1ELi1ELb0EEENS1_21CollectiveEpilogueBwdISD_SE_SG_Li384ELb0ELb1ELi3EEENS1_19SingleTileSchedulerILb0ELb0ELb0ELi96EEEEEEEEEvNT_6ParamsE --------------------------
	.section	.text._ZN7cutlass13device_kernelIN5flash11enable_sm90INS1_16FlashAttnBwdSm90INS1_25CollectiveMainloopBwdSm90ILi2ELi1ELi1EN4cute5tupleIJNS5_1CILi1EEES8_S8_EEENS6_IJNS7_ILi64EEENS7_ILi96EEENS7_ILi192EEEEEENS_6half_tEfNS_4arch4Sm90ELb0ELb0ELb0ELb0ELb0ELb0ELb1ELb0ELi3ELi1ELi1ELi1ELb0EEENS1_21CollectiveEpilogueBwdISD_SE_SG_Li384ELb0ELb1ELi3EEENS1_19SingleTileSchedulerILb0ELb0ELb0ELi96EEEEEEEEEvNT_6ParamsE,"ax",@progbits
	.align	128
.text._ZN7cutlass13device_kernelIN5flash11enable_sm90INS1_16FlashAttnBwdSm90INS1_25CollectiveMainloopBwdSm90ILi2ELi1ELi1EN4cute5tupleIJNS5_1CILi1EEES8_S8_EEENS6_IJNS7_ILi64EEENS7_ILi96EEENS7_ILi192EEEEEENS_6half_tEfNS_4arch4Sm90ELb0ELb0ELb0ELb0ELb0ELb0ELb1ELb0ELi3ELi1ELi1ELi1ELb0EEENS1_21CollectiveEpilogueBwdISD_SE_SG_Li384ELb0ELb1ELi3EEENS1_19SingleTileSchedulerILb0ELb0ELb0ELi96EEEEEEEEEvNT_6ParamsE:
        .type           _ZN7cutlass13device_kernelIN5flash11enable_sm90INS1_16FlashAttnBwdSm90INS1_25CollectiveMainloopBwdSm90ILi2ELi1ELi1EN4cute5tupleIJNS5_1CILi1EEES8_S8_EEENS6_IJNS7_ILi64EEENS7_ILi96EEENS7_ILi192EEEEEENS_6half_tEfNS_4arch4Sm90ELb0ELb0ELb0ELb0ELb0ELb0ELb1ELb0ELi3ELi1ELi1ELi1ELb0EEENS1_21CollectiveEpilogueBwdISD_SE_SG_Li384ELb0ELb1ELi3EEENS1_19SingleTileSchedulerILb0ELb0ELb0ELi96EEEEEEEEEvNT_6ParamsE,@function
        .size           _ZN7cutlass13device_kernelIN5flash11enable_sm90INS1_16FlashAttnBwdSm90INS1_25CollectiveMainloopBwdSm90ILi2ELi1ELi1EN4cute5tupleIJNS5_1CILi1EEES8_S8_EEENS6_IJNS7_ILi64EEENS7_ILi96EEENS7_ILi192EEEEEENS_6half_tEfNS_4arch4Sm90ELb0ELb0ELb0ELb0ELb0ELb0ELb1ELb0ELi3ELi1ELi1ELi1ELb0EEENS1_21CollectiveEpilogueBwdISD_SE_SG_Li384ELb0ELb1ELi3EEENS1_19SingleTileSchedulerILb0ELb0ELb0ELi96EEEEEEEEEvNT_6ParamsE,(.L_x_3855 - _ZN7cutlass13device_kernelIN5flash11enable_sm90INS1_16FlashAttnBwdSm90INS1_25CollectiveMainloopBwdSm90ILi2ELi1ELi1EN4cute5tupleIJNS5_1CILi1EEES8_S8_EEENS6_IJNS7_ILi64EEENS7_ILi96EEENS7_ILi192EEEEEENS_6half_tEfNS_4arch4Sm90ELb0ELb0ELb0ELb0ELb0ELb0ELb1ELb0ELi3ELi1ELi1ELi1ELb0EEENS1_21CollectiveEpilogueBwdISD_SE_SG_Li384ELb0ELb1ELi3EEENS1_19SingleTileSchedulerILb0ELb0ELb0ELi96EEEEEEEEEvNT_6ParamsE)
        .other          _ZN7cutlass13device_kernelIN5flash11enable_sm90INS1_16FlashAttnBwdSm90INS1_25CollectiveMainloopBwdSm90ILi2ELi1ELi1EN4cute5tupleIJNS5_1CILi1EEES8_S8_EEENS6_IJNS7_ILi64EEENS7_ILi96EEENS7_ILi192EEEEEENS_6half_tEfNS_4arch4Sm90ELb0ELb0ELb0ELb0ELb0ELb0ELb1ELb0ELi3ELi1ELi1ELi1ELb0EEENS1_21CollectiveEpilogueBwdISD_SE_SG_Li384ELb0ELb1ELi3EEENS1_19SingleTileSchedulerILb0ELb0ELb0ELi96EEEEEEEEEvNT_6ParamsE,@"STO_CUDA_ENTRY STV_DEFAULT"
_ZN7cutlass13device_kernelIN5flash11enable_sm90INS1_16FlashAttnBwdSm90INS1_25CollectiveMainloopBwdSm90ILi2ELi1ELi1EN4cute5tupleIJNS5_1CILi1EEES8_S8_EEENS6_IJNS7_ILi64EEENS7_ILi96EEENS7_ILi192EEEEEENS_6half_tEfNS_4arch4Sm90ELb0ELb0ELb0ELb0ELb0ELb0ELb1ELb0ELi3ELi1ELi1ELi1ELb0EEENS1_21CollectiveEpilogueBwdISD_SE_SG_Li384ELb0ELb1ELi3EEENS1_19SingleTileSchedulerILb0ELb0ELb0ELi96EEEEEEEEEvNT_6ParamsE:
[----:B------:R-:W1:Y:S01]  /*0000*/  LDC R1, c[0x0][0x28] ;  /* 0x00000a00ff017b82 */ /* 0x000e620000000800 */
[----:B------:R-:W2:Y:S01]  /*0010*/  S2R R3, SR_TID.X ;  /* 0x0000000000037919 */ /* 0x000ea20000002100 */
[----:B------:R-:W-:Y:S01]  /*0020*/  ELECT P0, URZ, PT ;  /* 0x00000000003f782f */ /* 0x000fe20003800000 */
[----:B------:R-:W-:Y:S01]  /*0030*/  BSSY B0, `(.L_x_0) ;  /* 0x0000019000007945 */ /* 0x000fe20003800000 */
[----:B--2---:R-:W-:-:S05]  /*0040*/  SHF.R.U32.HI R0, RZ, 0x5, R3 ;  /* 0x00000005ff007819 */ /* 0x004fca0000011603 */
[----:B------:R-:W2:Y:S02]  /*0050*/  SHFL.IDX PT, R2, R0, RZ, 0x1f ;  /* 0x00001fff00027589 */ /* 0x000ea400000e0000 */
[----:B--2---:R-:W-:-:S13]  /*0060*/  ISETP.EQ.AND P0, PT, R2, RZ, P0 ;  /* 0x000000ff0200720c */ /* 0x004fda0000702270 */
[----:B-1----:R-:W-:Y:S05]  /*0070*/  @!P0 BRA `(.L_x_1) ;  /* 0x0000000000508947 */ /* 0x002fea0003800000 */
[----:B------:R-:W-:Y:S02]  /*0080*/  ULDC.64 UR4, c[0x0][0x198] ;  /* 0x0000660000047ab9 */ /* 0x000fe40000000a00 */
[----:B------:R-:W-:Y:S02]  /*0090*/  UIADD3 UR6, UP0, UR4, 0xf0, URZ ;  /* 0x000000f004067890 */ /* 0x000fe4000ff1e03f */
[----:B------:R-:W-:Y:S02]  /*00a0*/  UIADD3 UR8, UP1, UR4, 0x1f0, URZ ;  /* 0x000001f004087890 */ /* 0x000fe4000ff3e03f */
[----:B------:R-:W-:Y:S02]  /*00b0*/  UIADD3 UR10, UP2, UR4, 0x2f0, URZ ;  /* 0x000002f0040a7890 */ /* 0x000fe4000ff5e03f */
[----:B------:R-:W-:Y:S02]  /*00c0*/  UIADD3 UR12, UP3, UR4, 0x3f0, URZ ;  /* 0x000003f0040c7890 */ /* 0x000fe4000ff7e03f */
[----:B------:R-:W-:-:S02]  /*00d0*/  UIADD3 UR14, UP4, UR4, 0x670, URZ ;  /* 0x00000670040e7890 */ /* 0x000fc4000ff9e03f */
[----:B------:R-:W-:Y:S02]  /*00e0*/  UIADD3.X UR7, URZ, UR5, URZ, UP0, !UPT ;  /* 0x000000053f077290 */ /* 0x000fe400087fe43f */
[----:B------:R-:W-:Y:S02]  /*00f0*/  UIADD3 UR4, UP5, UR4, 0x770, URZ ;  /* 0x0000077004047890 */ /* 0x000fe4000ffbe03f */
[----:B------:R-:W-:Y:S02]  /*0100*/  UIADD3.X UR9, URZ, UR5, URZ, UP1, !UPT ;  /* 0x000000053f097290 */ /* 0x000fe40008ffe43f */
[----:B------:R-:W-:Y:S02]  /*0110*/  UIADD3.X UR11, URZ, UR5, URZ, UP2, !UPT ;  /* 0x000000053f0b7290 */ /* 0x000fe400097fe43f */
[----:B------:R-:W-:Y:S01]  /*0120*/  UIADD3.X UR13, URZ, UR5, URZ, UP3, !UPT ;  /* 0x000000053f0d7290 */ /* 0x000fe20009ffe43f */
[----:B------:R1:W-:Y:S01]  /*0130*/  UTMACCTL.PF [UR6] ;  /* 0x00000000060079b9 */ /* 0x0003e20008040000 */
[----:B------:R-:W-:-:S03]  /*0140*/  UIADD3.X UR15, URZ, UR5, URZ, UP4, !UPT ;  /* 0x000000053f0f7290 */ /* 0x000fc6000a7fe43f */
[----:B------:R1:W-:Y:S01]  /*0150*/  UTMACCTL.PF [UR8] ;  /* 0x00000000080079b9 */ /* 0x0003e20008040000 */
[----:B------:R-:W-:Y:S01]  /*0160*/  UIADD3.X UR5, URZ, UR5, URZ, UP5, !UPT ;  /* 0x000000053f057290 */ /* 0x000fe2000affe43f */
[----:B------:R1:W-:Y:S02]  /*0170*/  UTMACCTL.PF [UR10] ;  /* 0x000000000a0079b9 */ /* 0x0003e40008040000 */
[----:B------:R1:W-:Y:S02]  /*0180*/  UTMACCTL.PF [UR12] ;  /* 0x000000000c0079b9 */ /* 0x0003e40008040000 */
[----:B------:R1:W-:Y:S04]  /*0190*/  UTMACCTL.PF [UR14] ;  /* 0x000000000e0079b9 */ /* 0x0003e80008040000 */
[----:B------:R1:W-:Y:S02]  /*01a0*/  UTMACCTL.PF [UR4] ;  /* 0x00000000040079b9 */ /* 0x0003e40008040000 */
[----:B-1----:R-:W-:Y:S01]  /*01b0*/  NOP ;  /* 0x0000000000007918 */ /* 0x002fe20000000000 */
.L_x_1:
[----:B------:R-:W-:Y:S05]  /*01c0*/  BSYNC B0 ;  /* 0x0000000000007941 */ /* 0x000fea0003800000 */
.L_x_0:
[----:B------:R-:W-:Y:S01]  /*01d0*/  VOTEU.ANY UP0, P0 ;  /* 0x00000000003f7886 */ /* 0x000fe20000000100 */
[----:B------:R-:W1:Y:S01]  /*01e0*/  SHFL.IDX PT, R2, R0, RZ, 0x1f ;  /* 0x00001fff00027589 */ /* 0x000e6200000e0000 */
[----:B------:R-:W-:Y:S01]  /*01f0*/  UMOV UR4, 0x1 ;  /* 0x0000000100047882 */ /* 0x000fe20000000000 */
[----:B------:R-:W-:Y:S02]  /*0200*/  SHF.R.U32.HI R3, RZ, 0x7, R3 ;  /* 0x00000007ff037819 */ /* 0x000fe40000011603 */
[----:B------:R-:W2:Y:S01]  /*0210*/  @UP0 S2UR UR7, SR_CgaCtaId ;  /* 0x00000000000709c3 */ /* 0x000ea20000008800 */
[----:B------:R-:W-:Y:S01]  /*0220*/  @UP0 UMOV UR6, 0x400 ;  /* 0x0000040000060882 */ /* 0x000fe20000000000 */
[----:B------:R-:W-:-:S04]  /*0230*/  @UP0 UIADD3 UR4, -UR4, 0x100000, URZ ;  /* 0x0010000004040890 */ /* 0x000fc8000fffe13f */
[----:B------:R-:W-:Y:S02]  /*0240*/  @UP0 USHF.L.U32 UR5, UR4, 0xb, URZ ;  /* 0x0000000b04050899 */ /* 0x000fe4000800063f */
[----:B------:R-:W-:Y:S01]  /*0250*/  @UP0 USHF.L.U32 UR4, UR4, 0x1, URZ ;  /* 0x0000000104040899 */ /* 0x000fe2000800063f */
[----:B-1----:R-:W-:Y:S02]  /*0260*/  ISETP.NE.AND P1, PT, R2, RZ, PT ;  /* 0x000000ff0200720c */ /* 0x002fe40003f25270 */
[----:B------:R1:W3:Y:S01]  /*0270*/  SHFL.IDX PT, R2, R3, RZ, 0x1f ;  /* 0x00001fff03027589 */ /* 0x0002e200000e0000 */
[----:B--2---:R-:W-:Y:S01]  /*0280*/  @UP0 ULEA UR6, UR7, UR6, 0x18 ;  /* 0x0000000607060291 */ /* 0x004fe2000f8ec03f */
[----:B------:R-:W-:Y:S02]  /*0290*/  VOTEU.ANY UP0, P0 ;  /* 0x00000000003f7886 */ /* 0x000fe40000000100 */
[----:B------:R-:W2:Y:S09]  /*02a0*/  FENCE.VIEW.ASYNC.S ;  /* 0x00000000000073c6 */ /* 0x000eb20000000000 */
[----:B--2---:R1:W2:Y:S02]  /*02b0*/  @UP0 SYNCS.EXCH.64 URZ, [UR6+0x36400], UR4 ;  /* 0x03640004063f05b2 */ /* 0x0042a40008000100 */
[----:B-1----:R-:W-:Y:S05]  /*02c0*/  @P1 BRA `(.L_x_2) ;  /* 0x0000000000481947 */ /* 0x002fea0003800000 */
[----:B------:R-:W1:Y:S01]  /*02d0*/  S2UR UR5, SR_CgaCtaId ;  /* 0x00000000000579c3 */ /* 0x000e620000008800 */
[----:B------:R-:W-:Y:S01]  /*02e0*/  UMOV UR4, 0x400 ;  /* 0x0000040000047882 */ /* 0x000fe20000000000 */
[----:B------:R-:W-:Y:S01]  /*02f0*/  UMOV UR6, 0x1 ;  /* 0x0000000100067882 */ /* 0x000fe20000000000 */
[----:B------:R-:W-:Y:S01]  /*0300*/  UMOV UR9, 0x180 ;  /* 0x0000018000097882 */ /* 0x000fe20000000000 */
[----:B------:R-:W-:-:S04]  /*0310*/  UIADD3 UR6, -UR6, 0x100000, URZ ;  /* 0x0010000006067890 */ /* 0x000fc8000fffe13f */
[----:B------:R-:W-:Y:S02]  /*0320*/  USHF.L.U32 UR7, UR6, 0xb, URZ ;  /* 0x0000000b06077899 */ /* 0x000fe4000800063f */
[----:B------:R-:W-:Y:S01]  /*0330*/  USHF.L.U32 UR6, UR6, 0x1, URZ ;  /* 0x0000000106067899 */ /* 0x000fe2000800063f */
[----:B------:R-:W-:Y:S01]  /*0340*/  ELECT P0, URZ, PT ;  /* 0x00000000003f782f */ /* 0x000fe20003800000 */
[----:B-1----:R-:W-:Y:S02]  /*0350*/  ULEA UR8, UR5, UR4, 0x18 ;  /* 0x0000000405087291 */ /* 0x002fe4000f8ec03f */
[----:B------:R-:W-:-:S04]  /*0360*/  UIADD3 UR4, -UR9, 0x100000, URZ ;  /* 0x0010000009047890 */ /* 0x000fc8000fffe13f */
[----:B------:R-:W-:Y:S02]  /*0370*/  USHF.L.U32 UR5, UR4, 0xb, URZ ;  /* 0x0000000b04057899 */ /* 0x000fe4000800063f */
[----:B------:R-:W-:Y:S01]  /*0380*/  USHF.L.U32 UR4, UR4, 0x1, URZ ;  /* 0x0000000104047899 */ /* 0x000fe2000800063f */
[----:B------:R-:W1:Y:S03]  /*0390*/  FENCE.VIEW.ASYNC.S ;  /* 0x00000000000073c6 */ /* 0x000e660000000000 */
[----:B-1----:R1:W4:Y:S08]  /*03a0*/  SYNCS.EXCH.64 URZ, [UR8+0x36410], UR6 ;  /* 0x03641006083f75b2 */ /* 0x0023300008000100 */
[----:B------:R1:W5:Y:S01]  /*03b0*/  SYNCS.EXCH.64 URZ, [UR8+0x36420], UR4 ;  /* 0x03642004083f75b2 */ /* 0x0003620008000100 */
[----:B------:R1:W1:Y:S01]  /*03c0*/  SYNCS.EXCH.64 URZ, [UR8+0x36418], UR6 ;  /* 0x03641806083f75b2 */ /* 0x0002620008000100 */
[----:B------:R1:W1:Y:S01]  /*03d0*/  SYNCS.EXCH.64 URZ, [UR8+0x36428], UR4 ;  /* 0x03642804083f75b2 */ /* 0x0002620008000100 */
[----:B------:R-:W-:Y:S01]  /*03e0*/  NOP ;  /* 0x0000000000007918 */ /* 0x000fe20000000000 */
.L_x_2:
[----:B------:R-:W3:Y:S01]  /*03f0*/  SHFL.IDX PT, R3, R0, RZ, 0x1f ;  /* 0x00001fff00037589 */ /* 0x000ee200000e0000 */
[----:B------:R-:W-:Y:S01]  /*0400*/  NOP ;  /* 0x0000000000007918 */ /* 0x000fe20000000000 */
[----:B---3--:R-:W-:-:S13]  /*0410*/  ISETP.NE.AND P0, PT, R3, RZ, PT ;  /* 0x000000ff0300720c */ /* 0x008fda0003f05270 */
[----:B------:R-:W-:Y:S05]  /*0420*/  @P0 BRA `(.L_x_3) ;  /* 0x0000000000400947 */ /* 0x000fea0003800000 */
[----:B-1----:R-:W1:Y:S01]  /*0430*/  S2UR UR5, SR_CgaCtaId ;  /* 0x00000000000579c3 */ /* 0x002e620000008800 */
[----:B------:R-:W-:Y:S01]  /*0440*/  UMOV UR4, 0x400 ;  /* 0x0000040000047882 */ /* 0x000fe20000000000 */
[----:B------:R-:W-:Y:S01]  /*0450*/  UMOV UR6, 0x1 ;  /* 0x0000000100067882 */ /* 0x000fe20000000000 */
[----:B------:R-:W-:Y:S01]  /*0460*/  UMOV UR7, 0x180 ;  /* 0x0000018000077882 */ /* 0x000fe20000000000 */
[----:B------:R-:W-:Y:S01]  /*0470*/  ELECT P0, URZ, PT ;  /* 0x00000000003f782f */ /* 0x000fe20003800000 */
[----:B-1----:R-:W-:Y:S02]  /*0480*/  ULEA UR8, UR5, UR4, 0x18 ;  /* 0x0000000405087291 */ /* 0x002fe4000f8ec03f */
[----:B------:R-:W-:-:S04]  /*0490*/  UIADD3 UR4, -UR6, 0x100000, URZ ;  /* 0x0010000006047890 */ /* 0x000fc8000fffe13f */
[----:B------:R-:W-:Y:S02]  /*04a0*/  USHF.L.U32 UR5, UR4, 0xb, URZ ;  /* 0x0000000b04057899 */ /* 0x000fe4000800063f */
[----:B------:R-:W-:Y:S02]  /*04b0*/  USHF.L.U32 UR4, UR4, 0x1, URZ ;  /* 0x0000000104047899 */ /* 0x000fe4000800063f */
[----:B------:R-:W-:-:S04]  /*04c0*/  UIADD3 UR6, -UR7, 0x100000, URZ ;  /* 0x0010000007067890 */ /* 0x000fc8000fffe13f */
[----:B------:R-:W-:Y:S02]  /*04d0*/  USHF.L.U32 UR7, UR6, 0xb, URZ ;  /* 0x0000000b06077899 */ /* 0x000fe4000800063f */
[----:B------:R-:W-:Y:S01]  /*04e0*/  USHF.L.U32 UR6, UR6, 0x1, URZ ;  /* 0x0000000106067899 */ /* 0x000fe2000800063f */
[----:B------:R-:W1:Y:S03]  /*04f0*/  FENCE.VIEW.ASYNC.S ;  /* 0x00000000000073c6 */ /* 0x000e660000000000 */
[----:B-1----:R3:W1:Y:S08]  /*0500*/  SYNCS.EXCH.64 URZ, [UR8+0x36430], UR4 ;  /* 0x03643004083f75b2 */ /* 0x0026700008000100 */
[----:B------:R3:W1:Y:S02]  /*0510*/  SYNCS.EXCH.64 URZ, [UR8+0x36438], UR6 ;  /* 0x03643806083f75b2 */ /* 0x0006640008000100 */
[----:B---3--:R-:W-:Y:S01]  /*0520*/  NOP ;  /* 0x0000000000007918 */ /* 0x008fe20000000000 */
.L_x_3:
[----:B------:R-:W-:Y:S01]  /*0530*/  ISETP.NE.AND P0, PT, R2, RZ, PT ;  /* 0x000000ff0200720c */ /* 0x000fe20003f05270 */
[----:B------:R-:W-:Y:S01]  /*0540*/  IMAD.MOV.U32 R17, RZ, RZ, 0x1 ;  /* 0x00000001ff117424 */ /* 0x000fe200078e00ff */
[----:B------:R-:W-:-:S04]  /*0550*/  NOP ;  /* 0x0000000000007918 */ /* 0x000fc80000000000 */
[----:B------:R-:W-:Y:S01]  /*0560*/  SEL R17, R17, 0x2, !P0 ;  /* 0x0000000211117807 */ /* 0x000fe20004000000 */
[----:B-12-45:R-:W-:Y:S06]  /*0570*/  BAR.SYNC.DEFER_BLOCKING 0x0 ;  /* 0x0000000000007b1d */ /* 0x036fec0000010000 */
[----:B------:R-:W-:Y:S05]  /*0580*/  @!P0 BRA `(.L_x_4) ;  /* 0x0000003c00648947 */ /* 0x000fea0003800000 */
.L_x_5:
[----:B------:R-:W-:-:S08]  /*0590*/  NOP ;  /* 0x0000000000007918 */ /* 0x000fd00000000000 */
[----:B------:R-:W1:Y:S02]  /*05a0*/  USETMAXREG.TRY_ALLOC.CTAPOOL UP0, 0xa0 ;  /* 0x000000a0000079c8 */ /* 0x000e640008000600 */
[----:B-1----:R-:W-:-:S13]  /*05b0*/  PLOP3.LUT P0, PT, PT, PT, UP0, 0x80, 0x0 ;  /* 0x000000000000781c */ /* 0x002fda0003f0f008 */
[----:B------:R-:W-:Y:S05]  /*05c0*/  @!P0 BRA `(.L_x_5) ;  /* 0xfffffffc00f08947 */ /* 0x000fea000383ffff */
[----:B------:R-:W-:Y:S01]  /*05d0*/  LOP3.LUT R0, R0, 0x3, RZ, 0xc0, !PT ;  /* 0x0000000300007812 */ /* 0x000fe200078ec0ff */
[----:B------:R-:W1:Y:S01]  /*05e0*/  S2R R2, SR_TID.X ;  /* 0x0000000000027919 */ /* 0x000e620000002100 */
[----:B------:R-:W2:Y:S04]  /*05f0*/  S2UR UR4, SR_CTAID.Z ;  /* 0x00000000000479c3 */ /* 0x000ea80000002700 */
[----:B------:R-:W3:Y:S02]  /*0600*/  SHFL.IDX PT, R0, R0, RZ, 0x1f ;  /* 0x00001fff00007589 */ /* 0x000ee400000e0000 */
[----:B---3--:R-:W-:Y:S02]  /*0610*/  ISETP.NE.AND P0, PT, R0, RZ, PT ;  /* 0x000000ff0000720c */ /* 0x008fe40003f05270 */
[----:B-1----:R-:W-:-:S11]  /*0620*/  SHF.R.U32.HI R2, RZ, 0x7, R2 ;  /* 0x00000007ff027819 */ /* 0x002fd60000011602 */
[----:B------:R-:W-:-:S05]  /*0630*/  @!P0 VIADD R2, R2, 0x9 ;  /* 0x0000000902028836 */ /* 0x000fca0000000000 */
[----:B------:R1:W-:Y:S06]  /*0640*/  @!P0 BAR.ARV R2, 0xa0 ;  /* 0x000280020000851d */ /* 0x0003ec0000002000 */
[----:B--2---:R-:W-:-:S13]  /*0650*/  ISETP.LE.AND P0, PT, RZ, UR4, PT ;  /* 0x00000004ff007c0c */ /* 0x004fda000bf03270 */
[----:B-1----:R-:W-:Y:S05]  /*0660*/  @!P0 EXIT ;  /* 0x000000000000894d */ /* 0x002fea0003800000 */
[----:B------:R-:W1:Y:S01]  /*0670*/  S2UR UR4, SR_CgaCtaId ;  /* 0x00000000000479c3 */ /* 0x000e620000008800 */
[----:B------:R-:W-:Y:S02]  /*0680*/  UMOV UR37, 0x400 ;  /* 0x0000040000257882 */ /* 0x000fe40000000000 */
[----:B-1----:R-:W-:-:S04]  /*0690*/  ULEA UR37, UR4, UR37, 0x18 ;  /* 0x0000002504257291 */ /* 0x002fc8000f8ec03f */
[----:B------:R-:W-:-:S04]  /*06a0*/  UIADD3 UR36, UR37, 0x30400, URZ ;  /* 0x0003040025247890 */ /* 0x000fc8000fffe03f */
[----:B------:R-:W-:-:S06]  /*06b0*/  ULOP3.LUT UP0, URZ, UR36, 0x1bf, URZ, 0xc0, !UPT ;  /* 0x000001bf243f7892 */ /* 0x000fcc000f80c03f */
[----:B------:R-:W-:-:S13]  /*06c0*/  PLOP3.LUT P0, PT, PT, PT, UP0, 0x80, 0x0 ;  /* 0x000000000000781c */ /* 0x000fda0003f0f008 */
[----:B------:R-:W-:Y:S05]  /*06d0*/  @!P0 BRA `(.L_x_6) ;  /* 0x00000000007c8947 */ /* 0x000fea0003800000 */
[----:B------:R-:W-:Y:S01]  /*06e0*/  MOV R2, 0x0 ;  /* 0x0000000000027802 */ /* 0x000fe20000000f00 */
[----:B------:R-:W-:Y:S01]  /*06f0*/  ULDC.64 UR4, c[0x4][0x80] ;  /* 0x0100200000047ab9 */ /* 0x000fe20000000a00 */
[----:B------:R-:W-:Y:S01]  /*0700*/  ULDC.64 UR6, c[0x4][0x8] ;  /* 0x0100020000067ab9 */ /* 0x000fe20000000a00 */
[----:B------:R-:W-:Y:S01]  /*0710*/  IMAD.U32 R4, RZ, RZ, UR4 ;  /* 0x00000004ff047e24 */ /* 0x000fe2000f8e00ff */
[----:B------:R1:W2:Y:S01]  /*0720*/  LDC.64 R14, c[0x4][R2] ;  /* 0x01000000020e7b82 */ /* 0x0002a20000000a00 */
[----:B------:R-:W-:Y:S01]  /*0730*/  IMAD.U32 R5, RZ, RZ, UR5 ;  /* 0x00000005ff057e24 */ /* 0x000fe2000f8e00ff */
[----:B------:R-:W-:Y:S01]  /*0740*/  ULDC.64 UR4, c[0x4][0x88] ;  /* 0x0100220000047ab9 */ /* 0x000fe20000000a00 */
[----:B------:R-:W-:Y:S02]  /*0750*/  IMAD.U32 R10, RZ, RZ, UR6 ;  /* 0x00000006ff0a7e24 */ /* 0x000fe4000f8e00ff */
[----:B------:R-:W-:Y:S02]  /*0760*/  IMAD.U32 R6, RZ, RZ, UR4 ;  /* 0x00000004ff067e24 */ /* 0x000fe4000f8e00ff */
[----:B------:R-:W-:-:S02]  /*0770*/  IMAD.U32 R7, RZ, RZ, UR5 ;  /* 0x00000005ff077e24 */ /* 0x000fc4000f8e00ff */
[----:B------:R-:W-:Y:S02]  /*0780*/  IMAD.U32 R11, RZ, RZ, UR7 ;  /* 0x00000007ff0b7e24 */ /* 0x000fe4000f8e00ff */
[----:B------:R-:W-:Y:S02]  /*0790*/  IMAD.MOV.U32 R8, RZ, RZ, 0x70 ;  /* 0x00000070ff087424 */ /* 0x000fe400078e00ff */
[----:B------:R-:W-:Y:S02]  /*07a0*/  IMAD.MOV.U32 R12, RZ, RZ, 0x1 ;  /* 0x00000001ff0c7424 */ /* 0x000fe400078e00ff */
[----:B-1----:R-:W-:-:S07]  /*07b0*/  IMAD.MOV.U32 R13, RZ, RZ, RZ ;  /* 0x000000ffff0d7224 */ /* 0x002fce00078e00ff */
[----:B------:R-:W-:-:S07]  /*07c0*/  LEPC R20, `(.L_x_7) ;  /* 0x000000001014794e */ /* 0x000fce0000000000 */
[----:B--2---:R-:W-:Y:S05]  /*07d0*/  CALL.ABS.NOINC R14 ;  /* 0x000000000e007343 */ /* 0x004fea0003c00000 */
.L_x_7:
[----:B------:R-:W1:Y:S01]  /*07e0*/  LDC.64 R2, c[0x4][R2] ;  /* 0x0100000002027b82 */ /* 0x000e620000000a00 */
[----:B------:R-:W-:Y:S01]  /*07f0*/  ULDC.64 UR4, c[0x4][0x80] ;  /* 0x0100200000047ab9 */ /* 0x000fe20000000a00 */
[----:B------:R-:W-:Y:S01]  /*0800*/  ULDC.64 UR6, c[0x4][0x88] ;  /* 0x0100220000067ab9 */ /* 0x000fe20000000a00 */
[----:B------:R-:W-:Y:S02]  /*0810*/  IMAD.U32 R4, RZ, RZ, UR4 ;  /* 0x00000004ff047e24 */ /* 0x000fe4000f8e00ff */
        /* <DEDUP_REMOVED lines=8> */
[----:B------:R-:W-:-:S07]  /*08a0*/  IMAD.MOV.U32 R13, RZ, RZ, RZ ;  /* 0x000000ffff0d7224 */ /* 0x000fce00078e00ff */
[----:B------:R-:W-:-:S07]  /*08b0*/  LEPC R20, `(.L_x_6) ;  /* 0x000000001014794e */ /* 0x000fce0000000000 */
[----:B-1----:R-:W-:Y:S05]  /*08c0*/  CALL.ABS.NOINC R2 ;  /* 0x0000000002007343 */ /* 0x002fea0003c00000 */
.L_x_6:
[----:B------:R-:W-:-:S04]  /*08d0*/  IMAD.U32 R19, RZ, RZ, UR37 ;  /* 0x00000025ff137e24 */ /* 0x000fc8000f8e00ff */
[----:B------:R-:W-:-:S05]  /*08e0*/  VIADD R18, R19, 0x33400 ;  /* 0x0003340013127836 */ /* 0x000fca0000000000 */
[----:B------:R-:W-:-:S13]  /*08f0*/  LOP3.LUT P0, RZ, R18, 0x1bf, RZ, 0xc0, !PT ;  /* 0x000001bf12ff7812 */ /* 0x000fda000780c0ff */
        /* <DEDUP_REMOVED lines=17> */
.L_x_9:
        /* <DEDUP_REMOVED lines=15> */
.L_x_8:
[----:B------:R-:W1:Y:S01]  /*0b00*/  S2R R2, SR_TID.X ;  /* 0x0000000000027919 */ /* 0x000e620000002100 */
[----:B------:R-:W-:Y:S01]  /*0b10*/  UMOV UR4, 0xffffffff ;  /* 0xffffffff00047882 */ /* 0x000fe20000000000 */
[----:B-1----:R-:W-:-:S05]  /*0b20*/  VIADD R0, R2, 0xffffff80 ;  /* 0xffffff8002007836 */ /* 0x002fca0000000000 */
[----:B------:R-:W-:-:S04]  /*0b30*/  SHF.R.S32.HI R3, RZ, 0x1f, R0 ;  /* 0x0000001fff037819 */ /* 0x000fc80000011400 */
[----:B------:R-:W-:-:S04]  /*0b40*/  LEA.HI R2, R3, R0, RZ, 0x7 ;  /* 0x0000000003027211 */ /* 0x000fc800078f38ff */
[----:B------:R-:W-:Y:S01]  /*0b50*/  SHF.R.S32.HI R13, RZ, 0x7, R2 ;  /* 0x00000007ff0d7819 */ /* 0x000fe20000011402 */
[----:B------:R-:W-:Y:S06]  /*0b60*/  BRA.DIV UR4, `(.L_x_10) ;  /* 0x0000006a041c7947 */ /* 0x000fec000b800000 */
[----:B------:R1:W2:Y:S02]  /*0b70*/  SHFL.IDX PT, R14, R13, RZ, 0x1f ;  /* 0x00001fff0d0e7589 */ /* 0x0002a400000e0000 */
.L_x_94:
[----:B------:R-:W-:Y:S02]  /*0b80*/  SHF.L.U32 R12, RZ, 0x1f, RZ ;  /* 0x0000001fff0c7819 */ /* 0x000fe400000006ff */
[----:B------:R-:W-:Y:S01]  /*0b90*/  LOP3.LUT R5, R2, 0xffffff80, RZ, 0xc0, !PT ;  /* 0xffffff8002057812 */ /* 0x000fe200078ec0ff */
[----:B--2---:R-:W-:Y:S01]  /*0ba0*/  IMAD.HI R2, R14, 0x55555556, RZ ;  /* 0x555555560e027827 */ /* 0x004fe200078e02ff */
[----:B------:R-:W2:Y:S01]  /*0bb0*/  SYNCS.PHASECHK.TRANS64.TRYWAIT P0, [UR37+0x36400], R12 ;  /* 0x0364000cff0075a7 */ /* 0x000ea20008000165 */
[CC--:B------:R-:W-:Y:S02]  /*0bc0*/  LEA.HI R6, R3.reuse, R0.reuse, RZ, 0x5 ;  /* 0x0000000003067211 */ /* 0x0c0fe400078f28ff */
[----:B------:R-:W-:Y:S01]  /*0bd0*/  IMAD.IADD R4, R0, 0x1, -R5 ;  /* 0x0000000100047824 */ /* 0x000fe200078e0a05 */
[----:B------:R-:W-:Y:S02]  /*0be0*/  LEA.HI R3, R3, R0, RZ, 0x4 ;  /* 0x0000000003037211 */ /* 0x000fe400078f20ff */
[----:B------:R-:W-:-:S02]  /*0bf0*/  LEA.HI R5, R2, R2, RZ, 0x1 ;  /* 0x0000000202057211 */ /* 0x000fc400078f08ff */
[----:B------:R-:W-:Y:S02]  /*0c00*/  SHF.R.S32.HI R9, RZ, 0x1f, R4 ;  /* 0x0000001fff097819 */ /* 0x000fe40000011404 */
[----:B------:R-:W-:Y:S01]  /*0c10*/  SHF.R.S32.HI R152, RZ, 0x5, R6 ;  /* 0x00000005ff987819 */ /* 0x000fe20000011406 */
[----:B------:R-:W-:Y:S01]  /*0c20*/  IMAD R5, R5, -0x3, R14 ;  /* 0xfffffffd05057824 */ /* 0x000fe200078e020e */
[----:B------:R-:W-:Y:S02]  /*0c30*/  LEA.HI R8, R9, R4, RZ, 0x2 ;  /* 0x0000000409087211 */ /* 0x000fe400078f10ff */
[----:B------:R-:W-:Y:S02]  /*0c40*/  SHF.R.S32.HI R7, RZ, 0x1f, R6 ;  /* 0x0000001fff077819 */ /* 0x000fe40000011406 */
[----:B------:R-:W-:Y:S02]  /*0c50*/  SHF.R.S32.HI R2, RZ, 0x4, R3 ;  /* 0x00000004ff027819 */ /* 0x000fe40000011403 */
[----:B------:R-:W-:-:S02]  /*0c60*/  SHF.R.S32.HI R10, RZ, 0x2, R8 ;  /* 0x00000002ff0a7819 */ /* 0x000fc40000011408 */
[----:B------:R-:W-:Y:S02]  /*0c70*/  SHF.R.S32.HI R11, RZ, 0x1f, R8 ;  /* 0x0000001fff0b7819 */ /* 0x000fe40000011408 */
[----:B------:R-:W-:Y:S02]  /*0c80*/  LEA.HI R6, R3, R2, RZ, 0x1 ;  /* 0x0000000203067211 */ /* 0x000fe400078f08ff */
[----:B------:R-:W-:Y:S02]  /*0c90*/  LEA.HI R7, R7, R152, RZ, 0x2 ;  /* 0x0000009807077211 */ /* 0x000fe400078f10ff */
[----:B------:R-:W-:Y:S02]  /*0ca0*/  LEA.HI R11, R11, R10, RZ, 0x3 ;  /* 0x0000000a0b0b7211 */ /* 0x000fe400078f18ff */
[----:B------:R-:W-:Y:S02]  /*0cb0*/  LOP3.LUT R153, R6, 0xfffffffe, RZ, 0xc0, !PT ;  /* 0xfffffffe06997812 */ /* 0x000fe400078ec0ff */
[----:B------:R-:W-:-:S02]  /*0cc0*/  LOP3.LUT R7, R7, 0xfffffffc, RZ, 0xc0, !PT ;  /* 0xfffffffc07077812 */ /* 0x000fc400078ec0ff */
[----:B------:R-:W-:Y:S01]  /*0cd0*/  LOP3.LUT R11, R11, 0xfffffff8, RZ, 0xc0, !PT ;  /* 0xfffffff80b0b7812 */ /* 0x000fe200078ec0ff */
[----:B------:R-:W-:Y:S01]  /*0ce0*/  IMAD.IADD R153, R2, 0x1, -R153 ;  /* 0x0000000102997824 */ /* 0x000fe200078e0a99 */
[----:B------:R-:W-:Y:S01]  /*0cf0*/  LEA.HI R9, R9, R4, RZ, 0x5 ;  /* 0x0000000409097211 */ /* 0x000fe200078f28ff */
[----:B------:R-:W-:Y:S02]  /*0d00*/  IMAD.IADD R152, R152, 0x1, -R7 ;  /* 0x0000000198987824 */ /* 0x000fe400078e0a07 */
[----:B------:R-:W-:Y:S01]  /*0d10*/  IMAD.IADD R16, R10, 0x1, -R11 ;  /* 0x000000010a107824 */ /* 0x000fe200078e0a0b */
[----:B------:R-:W-:Y:S01]  /*0d20*/  SHF.R.S32.HI R9, RZ, 0x5, R9 ;  /* 0x00000005ff097819 */ /* 0x000fe20000011409 */
[----:B--2---:R-:W-:Y:S06]  /*0d30*/  @P0 BRA `(.L_x_11) ;  /* 0x0000000000080947 */ /* 0x004fec0003800000 */
[----:B------:R-:W2:Y:S02]  /*0d40*/  SYNCS.PHASECHK.TRANS64.TRYWAIT P0, [UR37+0x36400], R12 ;  /* 0x0364000cff0075a7 */ /* 0x000ea40008000165 */
[----:B--2---:R-:W-:Y:S05]  /*0d50*/  @!P0 BRA `(.L_x_12) ;  /* 0x0000006400bc8947 */ /* 0x004fea0003800000 */
.L_x_11:
[----:B--2---:R-:W2:Y:S01]  /*0d60*/  LDC R12, c[0x0][0x280] ;  /* 0x0000a000ff0c7b82 */ /* 0x004ea20000000800 */
[----:B------:R-:W-:Y:S01]  /*0d70*/  IMAD R16, R9, 0x10, R16 ;  /* 0x0000001009107824 */ /* 0x000fe200078e0210 */
[----:B------:R-:W-:Y:S02]  /*0d80*/  CS2R R118, SRZ ;  /* 0x0000000000767805 */ /* 0x000fe4000001ff00 */
[----:B------:R-:W-:Y:S02]  /*0d90*/  CS2R R116, SRZ ;  /* 0x0000000000747805 */ /* 0x000fe4000001ff00 */
[----:B------:R-:W-:Y:S02]  /*0da0*/  CS2R R114, SRZ ;  /* 0x0000000000727805 */ /* 0x000fe4000001ff00 */
[----:B------:R-:W-:Y:S02]  /*0db0*/  CS2R R112, SRZ ;  /* 0x0000000000707805 */ /* 0x000fe4000001ff00 */
[----:B------:R-:W-:-:S02]  /*0dc0*/  CS2R R110, SRZ ;  /* 0x00000000006e7805 */ /* 0x000fc4000001ff00 */
[----:B------:R-:W-:Y:S02]  /*0dd0*/  CS2R R108, SRZ ;  /* 0x00000000006c7805 */ /* 0x000fe4000001ff00 */
        /* <DEDUP_REMOVED lines=16> */
[----:B--2---:R-:W-:-:S02]  /*0ee0*/  ISETP.GE.AND P0, PT, R12, 0x1, PT ;  /* 0x000000010c00780c */ /* 0x004fc40003f06270 */
        /* <DEDUP_REMOVED lines=25> */
[----:B------:R-:W-:Y:S01]  /*1080*/  CS2R R24, SRZ ;  /* 0x0000000000187805 */ /* 0x000fe2000001ff00 */
[----:B------:R-:W-:Y:S06]  /*1090*/  @!P0 BRA `(.L_x_13) ;  /* 0x0000002000948947 */ /* 0x000fec0003800000 */
[----:B------:R-:W-:Y:S01]  /*10a0*/  LOP3.LUT R3, R3, 0xfffffff0, RZ, 0xc0, !PT ;  /* 0xfffffff003037812 */ /* 0x000fe200078ec0ff */
[----:B------:R-:W2:Y:S01]  /*10b0*/  S2R R11, SR_CTAID.X ;  /* 0x00000000000b7919 */ /* 0x000ea20000002500 */
[----:B------:R-:W-:Y:S01]  /*10c0*/  LOP3.LUT R9, R8, 0xfffffffc, RZ, 0xc0, !PT ;  /* 0xfffffffc08097812 */ /* 0x000fe200078ec0ff */
[----:B------:R-:W2:Y:S01]  /*10d0*/  LDC R20, c[0x0][0x290] ;  /* 0x0000a400ff147b82 */ /* 0x000ea20000000800 */
[----:B------:R-:W-:-:S04]  /*10e0*/  IMAD.HI R10, R13, 0x55555556, RZ ;  /* 0x555555560d0a7827 */ /* 0x000fc800078e02ff */
[----:B------:R-:W-:Y:S01]  /*10f0*/  IMAD.IADD R3, R0, 0x1, -R3 ;  /* 0x0000000100037824 */ /* 0x000fe200078e0a03 */
[----:B------:R-:W-:Y:S01]  /*1100*/  LEA.HI R10, R10, R10, RZ, 0x1 ;  /* 0x0000000a0a0a7211 */ /* 0x000fe200078f08ff */
[----:B------:R-:W-:Y:S02]  /*1110*/  IMAD R14, R13, 0x400, R4 ;  /* 0x000004000d0e7824 */ /* 0x000fe400078e0204 */
[----:B------:R-:W-:Y:S01]  /*1120*/  IMAD.MOV.U32 R15, RZ, RZ, 0x20 ;  /* 0x00000020ff0f7424 */ /* 0x000fe200078e00ff */
[----:B------:R-:W-:Y:S01]  /*1130*/  LEA.HI R0, R3, R3, RZ, 0x1 ;  /* 0x0000000303007211 */ /* 0x000fe200078f08ff */
[----:B------:R-:W-:Y:S01]  /*1140*/  IMAD R10, R10, -0x3, R13 ;  /* 0xfffffffd0a0a7824 */ /* 0x000fe200078e020d */
[----:B------:R-:W-:Y:S01]  /*1150*/  SHF.R.S32.HI R6, RZ, 0x1f, R3 ;  /* 0x0000001fff067819 */ /* 0x000fe20000011403 */
[----:B------:R-:W-:Y:S01]  /*1160*/  IMAD.MOV.U32 R119, RZ, RZ, RZ ;  /* 0x000000ffff777224 */ /* 0x000fe200078e00ff */
[--C-:B------:R-:W-:Y:S02]  /*1170*/  SHF.R.S32.HI R2, RZ, 0x1, R0.reuse ;  /* 0x00000001ff027819 */ /* 0x100fe40000011400 */
[----:B------:R-:W-:-:S02]  /*1180*/  SHF.R.S32.HI R7, RZ, 0x1f, R0 ;  /* 0x0000001fff077819 */ /* 0x000fc40000011400 */
[----:B------:R-:W-:Y:S02]  /*1190*/  LEA.HI R8, R6, R3, RZ, 0x3 ;  /* 0x0000000306087211 */ /* 0x000fe400078f18ff */
[----:B------:R-:W-:Y:S02]  /*11a0*/  LEA.HI R7, R7, R2, RZ, 0x2 ;  /* 0x0000000207077211 */ /* 0x000fe400078f10ff */
[----:B------:R-:W-:Y:S01]  /*11b0*/  LOP3.LUT R0, R0, 0x7fffffe, RZ, 0xc0, !PT ;  /* 0x07fffffe00007812 */ /* 0x000fe200078ec0ff */
[----:B------:R-:W-:Y:S01]  /*11c0*/  IMAD.SHL.U32 R8, R8, 0x20, RZ ;  /* 0x0000002008087824 */ /* 0x000fe200078e00ff */
[----:B------:R-:W-:-:S03]  /*11d0*/  LOP3.LUT R7, R7, 0xfffffffc, RZ, 0xc0, !PT ;  /* 0xfffffffc07077812 */ /* 0x000fc600078ec0ff */
[----:B------:R-:W-:Y:S01]  /*11e0*/  IMAD.IADD R6, R3, 0x1, -R0 ;  /* 0x0000000103067824 */ /* 0x000fe200078e0a00 */
[----:B------:R-:W-:Y:S01]  /*11f0*/  LOP3.LUT R8, R8, 0x7fffff00, RZ, 0xc0, !PT ;  /* 0x7fffff0008087812 */ /* 0x000fe200078ec0ff */
[----:B------:R-:W-:Y:S02]  /*1200*/  IMAD.IADD R7, R2, 0x1, -R7 ;  /* 0x0000000102077824 */ /* 0x000fe400078e0a07 */
[----:B------:R-:W-:Y:S02]  /*1210*/  IMAD.SHL.U32 R3, R153, 0x8, RZ ;  /* 0x0000000899037824 */ /* 0x000fe400078e00ff */
[C---:B------:R-:W-:Y:S01]  /*1220*/  IMAD.SHL.U32 R0, R7.reuse, 0x40, RZ ;  /* 0x0000004007007824 */ /* 0x040fe200078e00ff */
[----:B------:R-:W-:Y:S01]  /*1230*/  LOP3.LUT P0, RZ, R7, 0x2, RZ, 0xc0, !PT ;  /* 0x0000000207ff7812 */ /* 0x000fe2000780c0ff */
[----:B-1----:R-:W-:Y:S02]  /*1240*/  IMAD R13, R13, 0x800, R8 ;  /* 0x000008000d0d7824 */ /* 0x002fe400078e0208 */
[----:B------:R-:W-:Y:S01]  /*1250*/  IMAD.IADD R2, R4, 0x1, -R9 ;  /* 0x0000000104027824 */ /* 0x000fe200078e0a09 */
[----:B------:R-:W-:Y:S01]  /*1260*/  LOP3.LUT R0, R0, 0xc0, RZ, 0xc0, !PT ;  /* 0x000000c000007812 */ /* 0x000fe200078ec0ff */
[----:B------:R-:W-:Y:S01]  /*1270*/  IMAD R13, R6, 0x20, R13 ;  /* 0x00000020060d7824 */ /* 0x000fe200078e020d */
[----:B------:R-:W-:Y:S01]  /*1280*/  SEL R15, R15, 0xffffffe0, !P0 ;  /* 0xffffffe00f0f7807 */ /* 0x000fe20004000000 */
[----:B------:R-:W-:Y:S01]  /*1290*/  VIADD R4, R12, 0x3f ;  /* 0x0000003f0c047836 */ /* 0x000fe20000000000 */
[----:B------:R-:W-:Y:S01]  /*12a0*/  LOP3.LUT R3, R0, 0x8, R3, 0xf8, !PT ;  /* 0x0000000800037812 */ /* 0x000fe200078ef803 */
[----:B------:R-:W-:Y:S01]  /*12b0*/  IMAD R13, R152, 0x200, R13 ;  /* 0x00000200980d7824 */ /* 0x000fe200078e020d */
[----:B------:R-:W-:Y:S01]  /*12c0*/  SHF.R.U32.HI R0, RZ, 0x3, R0 ;  /* 0x00000003ff007819 */ /* 0x000fe20000011600 */
[----:B--2---:R-:W-:Y:S01]  /*12d0*/  IMAD R9, R11, -0x60, R20 ;  /* 0xffffffa00b097824 */ /* 0x004fe200078e0214 */
[----:B------:R-:W-:-:S02]  /*12e0*/  SHF.R.S32.HI R11, RZ, 0x1f, R4 ;  /* 0x0000001fff0b7819 */ /* 0x000fc40000011404 */
[----:B------:R-:W-:Y:S02]  /*12f0*/  CS2R R6, SRZ ;  /* 0x0000000000067805 */ /* 0x000fe4000001ff00 */
[----:B------:R-:W-:Y:S01]  /*1300*/  LOP3.LUT R0, R3, R0, RZ, 0x3c, !PT ;  /* 0x0000000003007212 */ /* 0x000fe200078e3cff */
[----:B------:R-:W-:Y:S01]  /*1310*/  IMAD R9, R10, -0x20, R9 ;  /* 0xffffffe00a097824 */ /* 0x000fe200078e0209 */
[----:B------:R-:W-:Y:S01]  /*1320*/  LEA.HI R11, R11, R4, RZ, 0x6 ;  /* 0x000000040b0b7211 */ /* 0x000fe200078f30ff */
[----:B------:R-:W-:Y:S02]  /*1330*/  IMAD.SHL.U32 R4, R14, 0x4, RZ ;  /* 0x000000040e047824 */ /* 0x000fe400078e00ff */
[----:B------:R-:W-:Y:S01]  /*1340*/  IMAD.IADD R0, R0, 0x1, R13 ;  /* 0x0000000100007824 */ /* 0x000fe200078e020d */
[----:B------:R-:W-:Y:S01]  /*1350*/  LOP3.LUT R13, R17, 0x1, RZ, 0xfc, !PT ;  /* 0x00000001110d7812 */ /* 0x000fe200078efcff */
[----:B------:R-:W-:Y:S01]  /*1360*/  IMAD R2, R2, -0x2, R9 ;  /* 0xfffffffe02027824 */ /* 0x000fe200078e0209 */
[----:B------:R-:W-:Y:S01]  /*1370*/  SHF.R.S32.HI R17, RZ, 0x6, R11 ;  /* 0x00000006ff117819 */ /* 0x000fe2000001140b */
[----:B------:R-:W-:Y:S01]  /*1380*/  IMAD.MOV.U32 R12, RZ, RZ, RZ ;  /* 0x000000ffff0c7224 */ /* 0x000fe200078e00ff */
[----:B------:R-:W-:Y:S01]  /*1390*/  LEA R14, R0, UR37, 0x1 ;  /* 0x00000025000e7c11 */ /* 0x000fe2000f8e08ff */
[----:B------:R-:W-:Y:S01]  /*13a0*/  IMAD.MOV.U32 R3, RZ, RZ, RZ ;  /* 0x000000ffff037224 */ /* 0x000fe200078e00ff */
[----:B------:R-:W-:-:S02]  /*13b0*/  LEA R0, R4, UR37, 0x2 ;  /* 0x0000002504007c11 */ /* 0x000fc4000f8e10ff */
[----:B------:R-:W-:-:S07]  /*13c0*/  IADD3 R15, R15, 0x30400, R14 ;  /* 0x000304000f0f7810 */ /* 0x000fce0007ffe00e */
.L_x_24:
[----:B------:R-:W-:Y:S01]  /*13d0*/  ISETP.NE.AND P0, PT, R13, 0x3, PT ;  /* 0x000000030d00780c */ /* 0x000fe20003f05270 */
[----:B------:R-:W-:-:S12]  /*13e0*/  YIELD ;  /* 0x0000000000007946 */ /* 0x000fd80003800000 */
[----:B--2---:R-:W-:Y:S05]  /*13f0*/  @!P0 BRA `(.L_x_14) ;  /* 0x0000000000048947 */ /* 0x004fea0003800000 */
[----:B------:R-:W-:Y:S01]  /*1400*/  BPT.TRAP 0x1 ;  /* 0x000000040000795c */ /* 0x000fe20000300000 */
.L_x_14:
[----:B------:R-:W-:Y:S02]  /*1410*/  LEA R4, R3, UR37, 0x3 ;  /* 0x0000002503047c11 */ /* 0x000fe4000f8e18ff */
[----:B------:R-:W-:-:S04]  /*1420*/  SHF.L.U32 R9, R12, 0x1f, RZ ;  /* 0x0000001f0c097819 */ /* 0x000fc800000006ff */
[----:B------:R1:W2:Y:S01]  /*1430*/  SYNCS.PHASECHK.TRANS64.TRYWAIT P1, [R4+URZ+0x36410], R9 ;  /* 0x03641009040075a7 */ /* 0x0002a2000802017f */
[----:B------:R-:W-:Y:S05]  /*1440*/  @!P0 BRA `(.L_x_15) ;  /* 0x0000000000048947 */ /* 0x000fea0003800000 */
[----:B------:R-:W-:Y:S01]  /*1450*/  BPT.TRAP 0x1 ;  /* 0x000000040000795c */ /* 0x000fe20000300000 */
.L_x_15:
[----:B--2---:R-:W-:Y:S05]  /*1460*/  @P1 BRA `(.L_x_16) ;  /* 0x0000000000081947 */ /* 0x004fea0003800000 */
[----:B------:R-:W2:Y:S02]  /*1470*/  SYNCS.PHASECHK.TRANS64.TRYWAIT P1, [R4+URZ+0x36410], R9 ;  /* 0x03641009040075a7 */ /* 0x000ea4000802017f */
[----:B--2---:R-:W-:Y:S05]  /*1480*/  @!P1 BRA `(.L_x_17) ;  /* 0x0000006000049947 */ /* 0x004fea0003800000 */
.L_x_16:
[----:B------:R-:W-:Y:S05]  /*1490*/  WARPSYNC.ALL ;  /* 0x0000000000007948 */ /* 0x000fea0003800000 */
[----:B------:R-:W-:Y:S01]  /*14a0*/  R2UR UR6, R5 ;  /* 0x00000000050672ca */ /* 0x000fe200000e0000 */
[----:B------:R-:W-:Y:S01]  /*14b0*/  UIADD3 UR4, UR37, 0x1e000, URZ ;  /* 0x0001e00025047890 */ /* 0x000fe2000fffe03f */
[C---:B------:R-:W-:Y:S01]  /*14c0*/  R2UR UR7, R3.reuse ;  /* 0x00000000030772ca */ /* 0x040fe200000e0000 */
[----:B------:R-:W-:Y:S01]  /*14d0*/  WARPGROUP.ARRIVE ;  /* 0x00000000000079c5 */ /* 0x000fe20000000000 */
[----:B------:R-:W-:Y:S01]  /*14e0*/  UMOV UR13, 0x40000040 ;  /* 0x40000040000d7882 */ /* 0x000fe20000000000 */
[----:B------:R-:W-:Y:S01]  /*14f0*/  USHF.R.U32.HI UR5, URZ, 0x4, UR4 ;  /* 0x000000043f057899 */ /* 0x000fe20008011604 */
[----:B------:R-:W-:Y:S01]  /*1500*/  IMAD R8, R3, 0x40, R16 ;  /* 0x0000004003087824 */ /* 0x000fe200078e0210 */
[----:B------:R-:W-:Y:S01]  /*1510*/  UMOV UR15, 0x40000040 ;  /* 0x40000040000f7882 */ /* 0x000fe20000000000 */
[----:B------:R-:W-:Y:S01]  /*1520*/  UMOV UR9, 0x40000040 ;  /* 0x4000004000097882 */ /* 0x000fe20000000000 */
[----:B------:R-:W-:Y:S01]  /*1530*/  ULOP3.LUT UR5, UR5, 0x3fff, URZ, 0xc0, !UPT ;  /* 0x00003fff05057892 */ /* 0x000fe2000f8ec03f */
[----:B------:R-:W-:Y:S01]  /*1540*/  UMOV UR11, 0x40000040 ;  /* 0x40000040000b7882 */ /* 0x000fe20000000000 */
[----:B------:R-:W-:-:S02]  /*1550*/  LEA R8, R8, UR37, 0x2 ;  /* 0x0000002508087c11 */ /* 0x000fc4000f8e10ff */
[----:B------:R-:W-:Y:S02]  /*1560*/  ULEA UR4, UR6, UR37, 0xc ;  /* 0x0000002506047291 */ /* 0x000fe4000f8e603f */
[----:B------:R-:W-:Y:S02]  /*1570*/  ULOP3.LUT UR5, UR5, 0x10000, URZ, 0xfc, !UPT ;  /* 0x0001000005057892 */ /* 0x000fe4000f8efc3f */
[----:B------:R-:W-:-:S04]  /*1580*/  USHF.R.U32.HI UR6, URZ, 0x4, UR4 ;  /* 0x000000043f067899 */ /* 0x000fc80008011604 */
[----:B------:R-:W-:Y:S02]  /*1590*/  ULOP3.LUT UR8, UR6, 0x3fff, URZ, 0xc0, !UPT ;  /* 0x00003fff06087892 */ /* 0x000fe4000f8ec03f */
[----:B------:R-:W-:Y:S02]  /*15a0*/  UIMAD UR6, UR7, 0x600, UR5 ;  /* 0x00000600070678a4 */ /* 0x000fe4000f8e0205 */
[----:B------:R-:W-:-:S04]  /*15b0*/  ULOP3.LUT UR8, UR8, 0x10000, URZ, 0xfc, !UPT ;  /* 0x0001000008087892 */ /* 0x000fc8000f8efc3f */
[----:B------:R-:W-:Y:S01]  /*15c0*/  UIADD3 UR10, UR8, 0x606, URZ ;  /* 0x00000606080a7890 */ /* 0x000fe2000fffe03f */
[----:B------:R-:W-:Y:S02]  /*15d0*/  UMOV UR12, UR6 ;  /* 0x00000006000c7c82 */ /* 0x000fe40008000000 */
[----:B------:R-:W-:Y:S02]  /*15e0*/  UMOV UR14, UR8 ;  /* 0x00000008000e7c82 */ /* 0x000fe40008000000 */
[----:B------:R-:W-:Y:S01]  /*15f0*/  HGMMA.64x32x16.F32 R136, gdesc[UR12], RZ, !UPT, gsb0 ;  /* 0x006000000c8879f0 */ /* 0x000fe2000c0008ff */
[----:B------:R-:W-:Y:S02]  /*1600*/  UIADD3 UR12, UR6, 0x2, URZ ;  /* 0x00000002060c7890 */ /* 0x000fe4000fffe03f */
[----:B------:R-:W-:Y:S01]  /*1610*/  UIADD3 UR14, UR8, 0x2, URZ ;  /* 0x00000002080e7890 */ /* 0x000fe2000fffe03f */
[----:B------:R-:W-:Y:S01]  /*1620*/  UMOV UR13, 0x40000040 ;  /* 0x40000040000d7882 */ /* 0x000fe20000000000 */
[----:B------:R-:W-:Y:S01]  /*1630*/  UMOV UR15, 0x40000040 ;  /* 0x40000040000f7882 */ /* 0x000fe20000000000 */
[----:B------:R-:W-:-:S02]  /*1640*/  WARPGROUP.DEPBAR.LE gsb0, 0x0 ;  /* 0x00008000000079c5 */ /* 0x000fc40000010000 */
[----:B------:R-:W-:-:S06]  /*1650*/  WARPGROUP.ARRIVE ;  /* 0x00000000000079c5 */ /* 0x000fcc0000000000 */
[----:B------:R-:W-:Y:S01]  /*1660*/  HGMMA.64x32x16.F32 R136, gdesc[UR12], R136, gsb0 ;  /* 0x006000000c8879f0 */ /* 0x000fe20008000888 */
[----:B------:R-:W-:Y:S02]  /*1670*/  UIADD3 UR12, UR6, 0x4, URZ ;  /* 0x00000004060c7890 */ /* 0x000fe4000fffe03f */
[----:B------:R-:W-:Y:S01]  /*1680*/  UIADD3 UR14, UR8, 0x4, URZ ;  /* 0x00000004080e7890 */ /* 0x000fe2000fffe03f */
[----:B------:R-:W-:Y:S01]  /*1690*/  UMOV UR13, 0x40000040 ;  /* 0x40000040000d7882 */ /* 0x000fe20000000000 */
[----:B------:R-:W-:Y:S01]  /*16a0*/  UMOV UR15, 0x40000040 ;  /* 0x40000040000f7882 */ /* 0x000fe20000000000 */
[----:B------:R-:W-:Y:S02]  /*16b0*/  WARPGROUP.DEPBAR.LE gsb0, 0x0 ;  /* 0x00008000000079c5 */ /* 0x000fe40000010000 */
        /* <DEDUP_REMOVED lines=55> */
[----:B------:R-:W-:-:S07]  /*1a30*/  UIADD3 UR6, UR6, 0x406, URZ ;  /* 0x0000040606067890 */ /* 0x000fce000fffe03f */
[----:B------:R-:W-:Y:S01]  /*1a40*/  UMOV UR8, UR6 ;  /* 0x0000000600087c82 */ /* 0x000fe20008000000 */
[----:B------:R-:W-:Y:S02]  /*1a50*/  WARPGROUP.DEPBAR.LE gsb0, 0x0 ;  /* 0x00008000000079c5 */ /* 0x000fe40000010000 */
[----:B------:R-:W-:-:S06]  /*1a60*/  WARPGROUP.ARRIVE ;  /* 0x00000000000079c5 */ /* 0x000fcc0000000000 */
[----:B------:R-:W-:Y:S03]  /*1a70*/  HGMMA.64x32x16.F32 R136, gdesc[UR12], R136, gsb0 ;  /* 0x006000000c8879f0 */ /* 0x000fe60008000888 */
[----:B------:R-:W-:Y:S02]  /*1a80*/  WARPGROUP.DEPBAR.LE gsb0, 0x0 ;  /* 0x00008000000079c5 */ /* 0x000fe40000010000 */
[----:B------:R-:W-:-:S06]  /*1a90*/  WARPGROUP.ARRIVE ;  /* 0x00000000000079c5 */ /* 0x000fcc0000000000 */
[----:B------:R-:W-:Y:S03]  /*1aa0*/  HGMMA.64x32x16.F32 R136, gdesc[UR8], R136, gsb0 ;  /* 0x00600000088879f0 */ /* 0x000fe60008000888 */
[----:B------:R-:W-:Y:S02]  /*1ab0*/  WARPGROUP.DEPBAR.LE gsb0, 0x0 ;  /* 0x00008000000079c5 */ /* 0x000fe40000010000 */
[----:B------:R3:W4:Y:S04]  /*1ac0*/  LDS R21, [R8+0x30000] ;  /* 0x0300000008157984 */ /* 0x0007280000000800 */
[----:B------:R3:W5:Y:S01]  /*1ad0*/  LDS R20, [R8+0x30020] ;  /* 0x0300200008147984 */ /* 0x0007620000000800 */
[----:B------:R-:W-:Y:S05]  /*1ae0*/  @!P0 BRA `(.L_x_18) ;  /* 0x0000000000048947 */ /* 0x000fea0003800000 */
[----:B------:R-:W-:Y:S01]  /*1af0*/  BPT.TRAP 0x1 ;  /* 0x000000040000795c */ /* 0x000fe20000300000 */
.L_x_18:
[----:B---3--:R-:W-:-:S04]  /*1b00*/  SHF.L.U32 R8, R7, 0x1f, RZ ;  /* 0x0000001f07087819 */ /* 0x008fc800000006ff */
[----:B------:R3:W1:Y:S01]  /*1b10*/  SYNCS.PHASECHK.TRANS64.TRYWAIT P1, [UR37+0x36430], R8 ;  /* 0x03643008ff0075a7 */ /* 0x0006620008020165 */
[----:B------:R-:W-:Y:S05]  /*1b20*/  @!P0 BRA `(.L_x_19) ;  /* 0x0000000000048947 */ /* 0x000fea0003800000 */
[----:B------:R-:W-:Y:S01]  /*1b30*/  BPT.TRAP 0x1 ;  /* 0x000000040000795c */ /* 0x000fe20000300000 */
.L_x_19:
[----:B-1----:R-:W-:Y:S05]  /*1b40*/  @P1 BRA `(.L_x_20) ;  /* 0x0000000000081947 */ /* 0x002fea0003800000 */
[----:B------:R-:W1:Y:S02]  /*1b50*/  SYNCS.PHASECHK.TRANS64.TRYWAIT P1, [UR37+0x36430], R8 ;  /* 0x03643008ff0075a7 */ /* 0x000e640008020165 */
[----:B-1----:R-:W-:Y:S05]  /*1b60*/  @!P1 BRA `(.L_x_21) ;  /* 0x0000005800609947 */ /* 0x002fea0003800000 */
.L_x_20:
[----:B------:R-:W-:Y:S01]  /*1b70*/  UIADD3 UR5, UR37, 0x2a000, URZ ;  /* 0x0002a00025057890 */ /* 0x000fe2000fffe03f */
[----:B------:R-:W-:Y:S01]  /*1b80*/  WARPGROUP.ARRIVE ;  /* 0x00000000000079c5 */ /* 0x000fe20000000000 */
[----:B------:R-:W-:Y:S01]  /*1b90*/  UIADD3 UR4, UR4, 0x9000, URZ ;  /* 0x0000900004047890 */ /* 0x000fe2000fffe03f */
[C---:B------:R-:W-:Y:S01]  /*1ba0*/  ISETP.GT.AND P1, PT, R2.reuse, RZ, PT ;  /* 0x000000ff0200720c */ /* 0x040fe20003f24270 */
[----:B------:R-:W-:Y:S01]  /*1bb0*/  USHF.R.U32.HI UR6, URZ, 0x4, UR5 ;  /* 0x000000043f067899 */ /* 0x000fe20008011605 */
[----:B------:R-:W-:Y:S01]  /*1bc0*/  ISETP.GT.AND P2, PT, R2, 0x1, PT ;  /* 0x000000010200780c */ /* 0x000fe20003f44270 */
[----:B------:R-:W-:Y:S01]  /*1bd0*/  USHF.R.U32.HI UR4, URZ, 0x4, UR4 ;  /* 0x000000043f047899 */ /* 0x000fe20008011604 */
[----:B--2---:R-:W-:Y:S01]  /*1be0*/  FSEL R9, R138, -INF , P1 ;  /* 0xff8000008a097808 */ /* 0x004fe20000800000 */
[----:B------:R-:W-:Y:S01]  /*1bf0*/  ULOP3.LUT UR7, UR6, 0x3fff, URZ, 0xc0, !UPT ;  /* 0x00003fff06077892 */ /* 0x000fe2000f8ec03f */
[----:B---3--:R-:W-:Y:S01]  /*1c00*/  FSEL R8, R137, -INF , P2 ;  /* 0xff80000089087808 */ /* 0x008fe20001000000 */
[----:B------:R-:W-:Y:S01]  /*1c10*/  ULOP3.LUT UR6, UR4, 0x3fff, URZ, 0xc0, !UPT ;  /* 0x00003fff04067892 */ /* 0x000fe2000f8ec03f */
[C---:B------:R-:W-:Y:S01]  /*1c20*/  ISETP.GT.AND P3, PT, R2.reuse, 0x8, PT ;  /* 0x000000080200780c */ /* 0x040fe20003f64270 */
[----:B------:R-:W-:Y:S01]  /*1c30*/  ULOP3.LUT UR4, UR7, 0x10000, URZ, 0xfc, !UPT ;  /* 0x0001000007047892 */ /* 0x000fe2000f8efc3f */
[----:B------:R-:W-:Y:S01]  /*1c40*/  ISETP.GT.AND P4, PT, R2, 0x9, PT ;  /* 0x000000090200780c */ /* 0x000fe20003f84270 */
[----:B------:R-:W-:Y:S01]  /*1c50*/  ULOP3.LUT UR6, UR6, 0x10000, URZ, 0xfc, !UPT ;  /* 0x0001000006067892 */ /* 0x000fe2000f8efc3f */
[----:B------:R-:W-:Y:S01]  /*1c60*/  FSEL R136, R136, -INF , P1 ;  /* 0xff80000088887808 */ /* 0x000fe20000800000 */
[----:B------:R-:W-:Y:S01]  /*1c70*/  UMOV UR9, 0x40000040 ;  /* 0x4000004000097882 */ /* 0x000fe20000000000 */
[----:B------:R-:W-:Y:S01]  /*1c80*/  UMOV UR11, 0x40000040 ;  /* 0x40000040000b7882 */ /* 0x000fe20000000000 */
[----:B------:R-:W-:Y:S01]  /*1c90*/  ULDC UR7, c[0x0][0x744] ;  /* 0x0001d10000077ab9 */ /* 0x000fe20000000800 */
[----:B------:R-:W-:Y:S01]  /*1ca0*/  UMOV UR8, UR4 ;  /* 0x0000000400087c82 */ /* 0x000fe20008000000 */
[--C-:B-----5:R-:W-:Y:S01]  /*1cb0*/  FFMA.FTZ R138, R9, UR7, -R20.reuse ;  /* 0x00000007098a7c23 */ /* 0x120fe20008010814 */
[----:B------:R-:W-:Y:S01]  /*1cc0*/  UMOV UR10, UR6 ;  /* 0x00000006000a7c82 */ /* 0x000fe20008000000 */
[----:B------:R-:W-:Y:S01]  /*1cd0*/  FSEL R140, R140, -INF , P3 ;  /* 0xff8000008c8c7808 */ /* 0x000fe20001800000 */
[----:B------:R-:W-:Y:S01]  /*1ce0*/  HGMMA.64x32x16.F32 R120, gdesc[UR8], RZ, !UPT, gsb0 ;  /* 0x00600000087879f0 */ /* 0x000fe2000c0008ff */
[----:B------:R-:W-:Y:S01]  /*1cf0*/  UIADD3 UR10, UR6, 0x2, URZ ;  /* 0x00000002060a7890 */ /* 0x000fe2000fffe03f */
[----:B------:R-:W-:Y:S01]  /*1d00*/  FSEL R139, R139, -INF , P2 ;  /* 0xff8000008b8b7808 */ /* 0x000fe20001000000 */
[----:B------:R-:W-:Y:S01]  /*1d10*/  UIADD3 UR8, UR4, 0x2, URZ ;  /* 0x0000000204087890 */ /* 0x000fe2000fffe03f */
[----:B------:R-:W-:Y:S01]  /*1d20*/  FSEL R9, R142, -INF , P3 ;  /* 0xff8000008e097808 */ /* 0x000fe20001800000 */
[----:B------:R-:W-:Y:S01]  /*1d30*/  UMOV UR11, 0x40000040 ;  /* 0x40000040000b7882 */ /* 0x000fe20000000000 */
[----:B------:R-:W-:Y:S01]  /*1d40*/  UMOV UR9, 0x40000040 ;  /* 0x4000004000097882 */ /* 0x000fe20000000000 */
[----:B------:R-:W-:Y:S01]  /*1d50*/  FSEL R11, R143, -INF , P4 ;  /* 0xff8000008f0b7808 */ /* 0x000fe20002000000 */
[--C-:B----4-:R-:W-:Y:S01]  /*1d60*/  FFMA.FTZ R23, R8, UR7, -R21.reuse ;  /* 0x0000000708177c23 */ /* 0x110fe20008010815 */
[----:B------:R-:W-:Y:S01]  /*1d70*/  FSEL R8, R141, -INF , P4 ;  /* 0xff8000008d087808 */ /* 0x000fe20002000000 */
[--C-:B------:R-:W-:Y:S01]  /*1d80*/  FFMA.FTZ R22, R136, UR7, -R21.reuse ;  /* 0x0000000788167c23 */ /* 0x100fe20008010815 */
[----:B------:R-:W-:Y:S01]  /*1d90*/  LEA R155, R16, UR37, 0x2 ;  /* 0x00000025109b7c11 */ /* 0x000fe2000f8e10ff */
[--C-:B------:R-:W-:Y:S01]  /*1da0*/  FFMA.FTZ R136, R140, UR7, -R21.reuse ;  /* 0x000000078c887c23 */ /* 0x100fe20008010815 */
[--C-:B------:R-:W-:Y:S01]  /*1db0*/  FFMA.FTZ R139, R139, UR7, -R20.reuse ;  /* 0x000000078b8b7c23 */ /* 0x100fe20008010814 */
[--C-:B------:R-:W-:Y:S01]  /*1dc0*/  FFMA.FTZ R143, R9, UR7, -R20.reuse ;  /* 0x00000007098f7c23 */ /* 0x100fe20008010814 */
[----:B------:R-:W-:Y:S01]  /*1dd0*/  FFMA.FTZ R142, R11, UR7, -R20 ;  /* 0x000000070b8e7c23 */ /* 0x000fe20008010814 */
[----:B------:R-:W-:Y:S01]  /*1de0*/  FFMA.FTZ R8, R8, UR7, -R21 ;  /* 0x0000000708087c23 */ /* 0x000fe20008010815 */
[----:B------:R-:W-:Y:S01]  /*1df0*/  MUFU.EX2 R22, R22 ;  /* 0x0000001600167308 */ /* 0x000fe20000000800 */
[----:B------:R-:W-:-:S02]  /*1e00*/  ISETP.GT.AND P1, PT, R2, 0x10, PT ;  /* 0x000000100200780c */ /* 0x000fc40003f24270 */
[C---:B------:R-:W-:Y:S02]  /*1e10*/  ISETP.GT.AND P2, PT, R2.reuse, 0x11, PT ;  /* 0x000000110200780c */ /* 0x040fe40003f44270 */
[C---:B------:R-:W-:Y:S02]  /*1e20*/  ISETP.GT.AND P3, PT, R2.reuse, 0x18, PT ;  /* 0x000000180200780c */ /* 0x040fe40003f64270 */
[----:B------:R-:W-:Y:S01]  /*1e30*/  ISETP.GT.AND P4, PT, R2, 0x19, PT ;  /* 0x000000190200780c */ /* 0x000fe20003f84270 */
[----:B------:R-:W1:Y:S01]  /*1e40*/  MUFU.EX2 R23, R23 ;  /* 0x0000001700177308 */ /* 0x000e620000000800 */
[----:B------:R-:W-:Y:S02]  /*1e50*/  FSEL R144, R144, -INF , P1 ;  /* 0xff80000090907808 */ /* 0x000fe40000800000 */
[----:B------:R-:W-:Y:S02]  /*1e60*/  FSEL R154, R145, -INF , P2 ;  /* 0xff800000919a7808 */ /* 0x000fe40001000000 */
[----:B------:R-:W-:Y:S01]  /*1e70*/  FSEL R148, R148, -INF , P3 ;  /* 0xff80000094947808 */ /* 0x000fe20001800000 */
[--C-:B------:R-:W-:Y:S01]  /*1e80*/  FFMA.FTZ R144, R144, UR7, -R21.reuse ;  /* 0x0000000790907c23 */ /* 0x100fe20008010815 */
[----:B------:R-:W-:Y:S01]  /*1e90*/  FSEL R145, R150, -INF , P3 ;  /* 0xff80000096917808 */ /* 0x000fe20001800000 */
[----:B------:R-:W-:Y:S01]  /*1ea0*/  MUFU.EX2 R136, R136 ;  /* 0x0000008800887308 */ /* 0x000fe20000000800 */
[----:B------:R-:W-:Y:S01]  /*1eb0*/  FSEL R147, R147, -INF , P2 ;  /* 0xff80000093937808 */ /* 0x000fe20001000000 */
[----:B------:R-:W-:Y:S01]  /*1ec0*/  FFMA.FTZ R154, R154, UR7, -R21 ;  /* 0x000000079a9a7c23 */ /* 0x000fe20008010815 */
[----:B------:R-:W-:-:S05]  /*1ed0*/  FSEL R151, R151, -INF , P4 ;  /* 0xff80000097977808 */ /* 0x000fca0002000000 */
[----:B------:R1:W2:Y:S08]  /*1ee0*/  MUFU.EX2 R137, R8 ;  /* 0x0000000800897308 */ /* 0x0002b00000000800 */
[----:B------:R-:W-:Y:S01]  /*1ef0*/  MUFU.EX2 R138, R138 ;  /* 0x0000008a008a7308 */ /* 0x000fe20000000800 */
[----:B-1----:R-:W-:-:S07]  /*1f00*/  F2FP.F16.F32.PACK_AB R8, R23, R22 ;  /* 0x000000161708723e */ /* 0x002fce00000000ff */
[----:B------:R-:W1:Y:S01]  /*1f10*/  MUFU.EX2 R139, R139 ;  /* 0x0000008b008b7308 */ /* 0x000e620000000800 */
[----:B--2---:R-:W-:Y:S01]  /*1f20*/  F2FP.F16.F32.PACK_AB R10, R137, R136 ;  /* 0x00000088890a723e */ /* 0x004fe200000000ff */
[----:B------:R-:W-:Y:S02]  /*1f30*/  WARPGROUP.DEPBAR.LE gsb0, 0x0 ;  /* 0x00008000000079c5 */ /* 0x000fe40000010000 */
[----:B------:R-:W-:-:S04]  /*1f40*/  WARPGROUP.ARRIVE ;  /* 0x00000000000079c5 */ /* 0x000fc80000000000 */
[----:B------:R-:W-:Y:S02]  /*1f50*/  MUFU.EX2 R143, R143 ;  /* 0x0000008f008f7308 */ /* 0x000fe40000000800 */
[----:B------:R-:W-:Y:S01]  /*1f60*/  HGMMA.64x32x16.F32 R120, gdesc[UR8], R120, gsb0 ;  /* 0x00600000087879f0 */ /* 0x000fe20008000878 */
[----:B------:R-:W-:Y:S02]  /*1f70*/  UIADD3 UR10, UR6, 0x4, URZ ;  /* 0x00000004060a7890 */ /* 0x000fe4000fffe03f */
[----:B------:R-:W-:Y:S01]  /*1f80*/  UIADD3 UR8, UR4, 0x4, URZ ;  /* 0x0000000404087890 */ /* 0x000fe2000fffe03f */
[----:B------:R-:W-:Y:S01]  /*1f90*/  UMOV UR11, 0x40000040 ;  /* 0x40000040000b7882 */ /* 0x000fe20000000000 */
[----:B------:R-:W-:Y:S01]  /*1fa0*/  UMOV UR9, 0x40000040 ;  /* 0x4000004000097882 */ /* 0x000fe20000000000 */
[----:B------:R-:W2:Y:S01]  /*1fb0*/  MUFU.EX2 R142, R142 ;  /* 0x0000008e008e7308 */ /* 0x000ea20000000800 */
[----:B-1----:R-:W-:-:S07]  /*1fc0*/  F2FP.F16.F32.PACK_AB R9, R139, R138 ;  /* 0x0000008a8b09723e */ /* 0x002fce00000000ff */
[----:B------:R-:W1:Y:S01]  /*1fd0*/  MUFU.EX2 R144, R144 ;  /* 0x0000009000907308 */ /* 0x000e620000000800 */
[----:B--2---:R-:W-:Y:S01]  /*1fe0*/  F2FP.F16.F32.PACK_AB R11, R142, R143 ;  /* 0x0000008f8e0b723e */ /* 0x004fe200000000ff */
        /* <DEDUP_REMOVED lines=63> */
[----:B------:R-:W-:-:S04]  /*23e0*/  USHF.R.U32.HI UR4, URZ, 0x4, UR36 ;  /* 0x000000043f047899 */ /* 0x000fc80008011624 */
[----:B------:R-:W-:Y:S01]  /*23f0*/  ULOP3.LUT UR4, UR4, 0x3fff, URZ, 0xc0, !UPT ;  /* 0x00003fff04047892 */ /* 0x000fe2000f8ec03f */
[----:B------:R-:W-:Y:S02]  /*2400*/  WARPGROUP.DEPBAR.LE gsb0, 0x0 ;  /* 0x00008000000079c5 */ /* 0x000fe40000010000 */
[----:B------:R-:W-:-:S06]  /*2410*/  WARPGROUP.ARRIVE ;  /* 0x00000000000079c5 */ /* 0x000fcc0000000000 */
[----:B------:R-:W-:Y:S01]  /*2420*/  HGMMA.64x32x16.F32 R120, gdesc[UR8], R120, gsb0 ;  /* 0x00600000087879f0 */ /* 0x000fe20008000878 */
[----:B------:R-:W-:Y:S01]  /*2430*/  R2UR UR10, R5 ;  /* 0x00000000050a72ca */ /* 0x000fe200000e0000 */
[----:B------:R-:W-:Y:S01]  /*2440*/  ULOP3.LUT UR9, UR4, 0x1000000, URZ, 0xfc, !UPT ;  /* 0x0100000004097892 */ /* 0x000fe2000f8efc3f */
[----:B------:R-:W-:-:S06]  /*2450*/  UMOV UR11, 0x40000040 ;  /* 0x40000040000b7882 */ /* 0x000fcc0000000000 */
[----:B------:R-:W-:-:S05]  /*2460*/  UMOV UR6, UR9 ;  /* 0x0000000900067c82 */ /* 0x000fca0008000000 */
[----:B------:R-:W-:-:S04]  /*2470*/  ULEA UR5, UR10, UR5, 0xd ;  /* 0x000000050a057291 */ /* 0x000fc8000f8e683f */
[----:B------:R-:W-:-:S04]  /*2480*/  USHF.R.U32.HI UR5, URZ, 0x4, UR5 ;  /* 0x000000043f057899 */ /* 0x000fc80008011605 */
[----:B------:R-:W-:-:S03]  /*2490*/  ULOP3.LUT UR8, UR5, 0x3fff, URZ, 0xc0, !UPT ;  /* 0x00003fff05087892 */ /* 0x000fc6000f8ec03f */
[----:B------:R-:W-:-:S04]  /*24a0*/  UMOV UR5, 0x40000040 ;  /* 0x4000004000057882 */ /* 0x000fc80000000000 */
[----:B------:R-:W-:Y:S01]  /*24b0*/  UMOV UR4, UR8 ;  /* 0x0000000800047c82 */ /* 0x000fe20008000000 */
[----:B------:R-:W-:Y:S02]  /*24c0*/  WARPGROUP.DEPBAR.LE gsb0, 0x0 ;  /* 0x00008000000079c5 */ /* 0x000fe40000010000 */
[----:B------:R-:W2:Y:S04]  /*24d0*/  LDS R141, [R155+0x30200] ;  /* 0x030200009b8d7984 */ /* 0x000ea80000000800 */
[----:B------:R-:W3:Y:S01]  /*24e0*/  LDS R140, [R155+0x30220] ;  /* 0x030220009b8c7984 */ /* 0x000ee20000000800 */
[----:B------:R-:W-:Y:S06]  /*24f0*/  BAR.SYNC.DEFER_BLOCKING 0x9, 0x180 ;  /* 0x0246000000007b1d */ /* 0x000fec0000010000 */
[----:B------:R4:W-:Y:S01]  /*2500*/  STSM.16.M88.4 [R14+0x30400], R8 ;  /* 0x030400080e007844 */ /* 0x0009e20000000200 */
[--C-:B--2---:R-:W-:Y:S01]  /*2510*/  FADD.FTZ R150, R125, -R141.reuse ;  /* 0x8000008d7d967221 */ /* 0x104fe20000010000 */
[----:B------:R-:W-:-:S03]  /*2520*/  FADD.FTZ R125, R132, -R141 ;  /* 0x8000008d847d7221 */ /* 0x000fc60000010000 */
[----:B------:R-:W-:Y:S01]  /*2530*/  FMUL.FTZ R137, R137, R150 ;  /* 0x0000009689897220 */ /* 0x000fe20000410000 */
[----:B----4-:R-:W-:Y:S01]  /*2540*/  FSEL R8, R149, -INF , P4 ;  /* 0xff80000095087808 */ /* 0x010fe20002000000 */
[--C-:B------:R-:W-:Y:S01]  /*2550*/  FFMA.FTZ R10, R148, UR7, -R21.reuse ;  /* 0x00000007940a7c23 */ /* 0x100fe20008010815 */
[----:B------:R-:W-:Y:S01]  /*2560*/  FSEL R11, R146, -INF , P1 ;  /* 0xff800000920b7808 */ /* 0x000fe20000800000 */
[--C-:B------:R-:W-:Y:S01]  /*2570*/  FFMA.FTZ R146, R145, UR7, -R20.reuse ;  /* 0x0000000791927c23 */ /* 0x100fe20008010814 */
[--C-:B------:R-:W-:Y:S01]  /*2580*/  FFMA.FTZ R145, R151, UR7, -R20.reuse ;  /* 0x0000000797917c23 */ /* 0x100fe20008010814 */
[----:B------:R-:W-:Y:S01]  /*2590*/  FFMA.FTZ R21, R8, UR7, -R21 ;  /* 0x0000000708157c23 */ /* 0x000fe20008010815 */
[----:B------:R-:W2:Y:S01]  /*25a0*/  MUFU.EX2 R9, R154 ;  /* 0x0000009a00097308 */ /* 0x000ea20000000800 */
[--C-:B------:R-:W-:Y:S01]  /*25b0*/  FFMA.FTZ R8, R11, UR7, -R20.reuse ;  /* 0x000000070b087c23 */ /* 0x100fe20008010814 */
[----:B------:R-:W-:Y:S01]  /*25c0*/  FFMA.FTZ R11, R147, UR7, -R20 ;  /* 0x00000007930b7c23 */ /* 0x000fe20008010814 */
[--C-:B------:R-:W-:Y:S01]  /*25d0*/  FADD.FTZ R149, R124, -R141.reuse ;  /* 0x8000008d7c957221 */ /* 0x100fe20000010000 */
[--C-:B------:R-:W-:Y:S01]  /*25e0*/  FADD.FTZ R148, R121, -R141.reuse ;  /* 0x8000008d79947221 */ /* 0x100fe20000010000 */
[--C-:B------:R-:W-:Y:S01]  /*25f0*/  FADD.FTZ R124, R133, -R141.reuse ;  /* 0x8000008d857c7221 */ /* 0x100fe20000010000 */
[--C-:B------:R-:W-:Y:S01]  /*2600*/  FADD.FTZ R121, R128, -R141.reuse ;  /* 0x8000008d80797221 */ /* 0x100fe20000010000 */
[--C-:B---3--:R-:W-:Y:S01]  /*2610*/  FADD.FTZ R133, R122, -R140.reuse ;  /* 0x8000008c7a857221 */ /* 0x108fe20000010000 */
[----:B------:R-:W3:Y:S01]  /*2620*/  MUFU.EX2 R10, R10 ;  /* 0x0000000a000a7308 */ /* 0x000ee20000000800 */
[--C-:B------:R-:W-:Y:S01]  /*2630*/  FADD.FTZ R147, R120, -R141.reuse ;  /* 0x8000008d78937221 */ /* 0x100fe20000010000 */
[--C-:B------:R-:W-:Y:S01]  /*2640*/  FADD.FTZ R122, R123, -R140.reuse ;  /* 0x8000008c7b7a7221 */ /* 0x100fe20000010000 */
[--C-:B------:R-:W-:Y:S01]  /*2650*/  FADD.FTZ R128, R126, -R140.reuse ;  /* 0x8000008c7e807221 */ /* 0x100fe20000010000 */
[----:B------:R-:W-:Y:S01]  /*2660*/  FADD.FTZ R120, R129, -R141 ;  /* 0x8000008d81787221 */ /* 0x000fe20000010000 */
[--C-:B------:R-:W-:Y:S01]  /*2670*/  FADD.FTZ R123, R127, -R140.reuse ;  /* 0x8000008c7f7b7221 */ /* 0x100fe20000010000 */
[--C-:B------:R-:W-:Y:S01]  /*2680*/  FADD.FTZ R126, R131, -R140.reuse ;  /* 0x8000008c837e7221 */ /* 0x100fe20000010000 */
[----:B------:R-:W-:Y:S01]  /*2690*/  FMUL.FTZ R143, R143, R128 ;  /* 0x000000808f8f7220 */ /* 0x000fe20000410000 */
[----:B------:R-:W4:Y:S01]  /*26a0*/  MUFU.EX2 R21, R21 ;  /* 0x0000001500157308 */ /* 0x000f220000000800 */
[----:B------:R-:W-:Y:S01]  /*26b0*/  FMUL.FTZ R139, R139, R122 ;  /* 0x0000007a8b8b7220 */ /* 0x000fe20000410000 */
[----:B------:R-:W-:Y:S01]  /*26c0*/  FMUL.FTZ R142, R142, R123 ;  /* 0x0000007b8e8e7220 */ /* 0x000fe20000410000 */
[----:B-1----:R-:W-:Y:S01]  /*26d0*/  FMUL.FTZ R128, R144, R121 ;  /* 0x0000007990807220 */ /* 0x002fe20000410000 */
[C---:B--2---:R-:W-:Y:S01]  /*26e0*/  FMUL.FTZ R131, R9.reuse, R120 ;  /* 0x0000007809837220 */ /* 0x044fe20000410000 */
[----:B------:R-:W-:Y:S01]  /*26f0*/  F2FP.F16.F32.PACK_AB R120, R9, R144 ;  /* 0x000000900978723e */ /* 0x000fe200000000ff */
[--C-:B------:R-:W-:Y:S01]  /*2700*/  FADD.FTZ R127, R130, -R140.reuse ;  /* 0x8000008c827f7221 */ /* 0x100fe20000010000 */
[--C-:B------:R-:W-:Y:S01]  /*2710*/  FADD.FTZ R129, R134, -R140.reuse ;  /* 0x8000008c86817221 */ /* 0x100fe20000010000 */
[----:B------:R-:W1:Y:S01]  /*2720*/  MUFU.EX2 R8, R8 ;  /* 0x0000000800087308 */ /* 0x000e620000000800 */
[----:B------:R-:W-:Y:S01]  /*2730*/  FADD.FTZ R140, R135, -R140 ;  /* 0x8000008c878c7221 */ /* 0x000fe20000010000 */
[----:B------:R-:W-:Y:S01]  /*2740*/  FMUL.FTZ R22, R22, R147 ;  /* 0x0000009316167220 */ /* 0x000fe20000410000 */
[----:B------:R-:W-:Y:S01]  /*2750*/  FMUL.FTZ R23, R23, R148 ;  /* 0x0000009417177220 */ /* 0x000fe20000410000 */
[----:B------:R-:W-:Y:S01]  /*2760*/  FMUL.FTZ R136, R136, R149 ;  /* 0x0000009588887220 */ /* 0x000fe20000410000 */
[----:B------:R-:W-:Y:S01]  /*2770*/  FMUL.FTZ R138, R138, R133 ;  /* 0x000000858a8a7220 */ /* 0x000fe20000410000 */
[----:B---3--:R-:W-:Y:S01]  /*2780*/  FMUL.FTZ R125, R10, R125 ;  /* 0x0000007d0a7d7220 */ /* 0x008fe20000410000 */
[----:B------:R-:W-:Y:S01]  /*2790*/  UMOV UR7, 0x80000020 ;  /* 0x8000002000077882 */ /* 0x000fe20000000000 */
[----:B------:R-:W2:Y:S01]  /*27a0*/  MUFU.EX2 R11, R11 ;  /* 0x0000000b000b7308 */ /* 0x000ea20000000800 */
[C---:B----4-:R-:W-:Y:S01]  /*27b0*/  F2FP.F16.F32.PACK_AB R122, R21.reuse, R10 ;  /* 0x0000000a157a723e */ /* 0x050fe200000000ff */
[----:B------:R-:W-:Y:S01]  /*27c0*/  FMUL.FTZ R124, R21, R124 ;  /* 0x0000007c157c7220 */ /* 0x000fe20000410000 */
[----:B------:R-:W-:-:S02]  /*27d0*/  F2FP.F16.F32.PACK_AB R10, R137, R136 ;  /* 0x00000088890a723e */ /* 0x000fc400000000ff */
[----:B------:R-:W-:-:S03]  /*27e0*/  F2FP.F16.F32.PACK_AB R9, R139, R138 ;  /* 0x0000008a8b09723e */ /* 0x000fc600000000ff */
[----:B------:R-:W3:Y:S01]  /*27f0*/  MUFU.EX2 R20, R146 ;  /* 0x0000009200147308 */ /* 0x000ee20000000800 */
[----:B-1----:R-:W-:-:S07]  /*2800*/  FMUL.FTZ R21, R8, R127 ;  /* 0x0000007f08157220 */ /* 0x002fce0000410000 */
[----:B------:R-:W1:Y:S01]  /*2810*/  MUFU.EX2 R145, R145 ;  /* 0x0000009100917308 */ /* 0x000e620000000800 */
[C---:B--2---:R-:W-:Y:S01]  /*2820*/  F2FP.F16.F32.PACK_AB R121, R11.reuse, R8 ;  /* 0x000000080b79723e */ /* 0x044fe200000000ff */
[----:B------:R-:W-:Y:S01]  /*2830*/  FMUL.FTZ R126, R11, R126 ;  /* 0x0000007e0b7e7220 */ /* 0x000fe20000410000 */
[----:B------:R-:W-:Y:S02]  /*2840*/  F2FP.F16.F32.PACK_AB R8, R23, R22 ;  /* 0x000000161708723e */ /* 0x000fe400000000ff */
[----:B------:R-:W-:Y:S02]  /*2850*/  F2FP.F16.F32.PACK_AB R11, R142, R143 ;  /* 0x0000008f8e0b723e */ /* 0x000fe400000000ff */
[----:B------:R-:W-:Y:S01]  /*2860*/  F2FP.F16.F32.PACK_AB R22, R124, R125 ;  /* 0x0000007d7c16723e */ /* 0x000fe200000000ff */
[----:B---3--:R-:W-:Y:S01]  /*2870*/  FMUL.FTZ R129, R20, R129 ;  /* 0x0000008114817220 */ /* 0x008fe20000410000 */
[----:B------:R-:W-:Y:S02]  /*2880*/  F2FP.F16.F32.PACK_AB R21, R126, R21 ;  /* 0x000000157e15723e */ /* 0x000fe400000000ff */
[C---:B-1----:R-:W-:Y:S01]  /*2890*/  F2FP.F16.F32.PACK_AB R123, R145.reuse, R20 ;  /* 0x00000014917b723e */ /* 0x042fe200000000ff */
[----:B------:R-:W-:Y:S01]  /*28a0*/  FMUL.FTZ R140, R145, R140 ;  /* 0x0000008c918c7220 */ /* 0x000fe20000410000 */
[----:B------:R-:W-:-:S03]  /*28b0*/  F2FP.F16.F32.PACK_AB R20, R131, R128 ;  /* 0x000000808314723e */ /* 0x000fc600000000ff */
[----:B------:R1:W-:Y:S01]  /*28c0*/  STSM.16.M88.4 [R15], R120 ;  /* 0x000000780f007844 */ /* 0x0003e20000000200 */
[----:B------:R-:W-:Y:S01]  /*28d0*/  F2FP.F16.F32.PACK_AB R23, R140, R129 ;  /* 0x000000818c17723e */ /* 0x000fe200000000ff */
[----:B------:R-:W-:Y:S01]  /*28e0*/  @!PT LDS RZ, [RZ] ;  /* 0x00000000fffff984 */ /* 0x000fe20000000800 */
[----:B------:R-:W-:Y:S01]  /*28f0*/  @!PT LDS RZ, [RZ] ;  /* 0x00000000fffff984 */ /* 0x000fe20000000800 */
[----:B------:R-:W-:Y:S01]  /*2900*/  @!PT LDS RZ, [RZ] ;  /* 0x00000000fffff984 */ /* 0x000fe20000000800 */
[----:B------:R-:W-:Y:S01]  /*2910*/  @!PT LDS RZ, [RZ] ;  /* 0x00000000fffff984 */ /* 0x000fe20000000800 */
[----:B------:R2:W-:Y:S06]  /*2920*/  MEMBAR.ALL.CTA ;  /* 0x0000000000007992 */ /* 0x0005ec0000008000 */
[----:B--2---:R-:W2:Y:S02]  /*2930*/  FENCE.VIEW.ASYNC.S ;  /* 0x00000000000073c6 */ /* 0x004ea40000000000 */
[----:B--2---:R-:W-:Y:S06]  /*2940*/  BAR.SYNC.DEFER_BLOCKING 0x9, 0x180 ;  /* 0x0246000000007b1d */ /* 0x004fec0000010000 */
[----:B------:R2:W-:Y:S04]  /*2950*/  STSM.16.M88.4 [R14+0x33400], R8 ;  /* 0x033400080e007844 */ /* 0x0005e80000000200 */
[----:B------:R2:W-:Y:S01]  /*2960*/  STSM.16.M88.4 [R15+0x3000], R20 ;  /* 0x003000140f007844 */ /* 0x0005e20000000200 */
[----:B------:R-:W-:-:S06]  /*2970*/  WARPGROUP.ARRIVE ;  /* 0x00000000000079c5 */ /* 0x000fcc0000000000 */
[----:B------:R-:W-:Y:S01]  /*2980*/  HGMMA.64x96x16.F32 R24, gdesc[UR4].tnspA.tnspB, R24, gsb0 ;  /* 0x61600000041879f0 */ /* 0x000fe20008000818 */
[----:B------:R-:W-:Y:S02]  /*2990*/  UIADD3 UR6, UR9, 0x40, URZ ;  /* 0x0000004009067890 */ /* 0x000fe4000fffe03f */
[----:B------:R-:W-:Y:S01]  /*29a0*/  UIADD3 UR4, UR8, 0x80, URZ ;  /* 0x0000008008047890 */ /* 0x000fe2000fffe03f */
[----:B------:R-:W-:Y:S01]  /*29b0*/  UMOV UR7, 0x80000020 ;  /* 0x8000002000077882 */ /* 0x000fe20000000000 */
[----:B------:R-:W-:Y:S01]  /*29c0*/  UMOV UR5, 0x40000040 ;  /* 0x4000004000057882 */ /* 0x000fe20000000000 */
[----:B------:R-:W-:Y:S02]  /*29d0*/  WARPGROUP.DEPBAR.LE gsb0, 0x0 ;  /* 0x00008000000079c5 */ /* 0x000fe40000010000 */
        /* <DEDUP_REMOVED lines=9> */
[----:B------:R-:W-:Y:S01]  /*2a70*/  R2UR UR5, R18 ;  /* 0x00000000120572ca */ /* 0x000fe200000e0000 */
[----:B------:R-:W-:Y:S02]  /*2a80*/  UIMAD UR4, UR10, 0x3000, UR37 ;  /* 0x000030000a0478a4 */ /* 0x000fe4000f8e0225 */
[----:B------:R-:W-:Y:S01]  /*2a90*/  UIADD3 UR6, UR9, 0xc0, URZ ;  /* 0x000000c009067890 */ /* 0x000fe2000fffe03f */
[----:B------:R-:W-:Y:S02]  /*2aa0*/  UMOV UR7, 0x80000020 ;  /* 0x8000002000077882 */ /* 0x000fe40000000000 */
[----:B------:R-:W-:-:S07]  /*2ab0*/  UMOV UR9, 0x80000020 ;  /* 0x8000002000097882 */ /* 0x000fce0000000000 */
[----:B------:R-:W-:-:S04]  /*2ac0*/  USHF.R.U32.HI UR5, URZ, 0x4, UR5 ;  /* 0x000000043f057899 */ /* 0x000fc80008011605 */
[----:B------:R-:W-:Y:S02]  /*2ad0*/  ULOP3.LUT UR12, UR5, 0x3fff, URZ, 0xc0, !UPT ;  /* 0x00003fff050c7892 */ /* 0x000fe4000f8ec03f */
[----:B------:R-:W-:Y:S02]  /*2ae0*/  USHF.R.U32.HI UR5, URZ, 0x4, UR4 ;  /* 0x000000043f057899 */ /* 0x000fe40008011604 */
[----:B------:R-:W-:Y:S02]  /*2af0*/  UIADD3 UR4, UR8, 0x180, URZ ;  /* 0x0000018008047890 */ /* 0x000fe4000fffe03f */
[----:B------:R-:W-:Y:S02]  /*2b00*/  ULOP3.LUT UR10, UR5, 0x3fff, URZ, 0xc0, !UPT ;  /* 0x00003fff050a7892 */ /* 0x000fe4000f8ec03f */
[----:B------:R-:W-:Y:S01]  /*2b10*/  ULOP3.LUT UR13, UR12, 0x10000, URZ, 0xfc, !UPT ;  /* 0x000100000c0d7892 */ /* 0x000fe2000f8efc3f */
[----:B------:R-:W-:-:S06]  /*2b20*/  UMOV UR5, 0x40000040 ;  /* 0x4000004000057882 */ /* 0x000fcc0000000000 */
[----:B------:R-:W-:Y:S01]  /*2b30*/  UMOV UR8, UR13 ;  /* 0x0000000d00087c82 */ /* 0x000fe20008000000 */
        /* <DEDUP_REMOVED lines=8> */
[----:B------:R-:W-:Y:S01]  /*2bc0*/  @!PT LDS RZ, [RZ] ;  /* 0x00000000fffff984 */ /* 0x000fe20000000800 */
[----:B------:R-:W-:Y:S01]  /*2bd0*/  @!PT LDS RZ, [RZ] ;  /* 0x00000000fffff984 */ /* 0x000fe20000000800 */
[----:B------:R-:W-:Y:S01]  /*2be0*/  @!PT LDS RZ, [RZ] ;  /* 0x00000000fffff984 */ /* 0x000fe20000000800 */
[----:B------:R-:W-:Y:S01]  /*2bf0*/  @!PT LDS RZ, [RZ] ;  /* 0x00000000fffff984 */ /* 0x000fe20000000800 */
[----:B------:R3:W-:Y:S06]  /*2c00*/  MEMBAR.ALL.CTA ;  /* 0x0000000000007992 */ /* 0x0007ec0000008000 */
[----:B---3--:R-:W3:Y:S02]  /*2c10*/  FENCE.VIEW.ASYNC.S ;  /* 0x00000000000073c6 */ /* 0x008ee40000000000 */
[----:B---3--:R-:W-:Y:S06]  /*2c20*/  BAR.SYNC.DEFER_BLOCKING 0x9, 0x180 ;  /* 0x0246000000007b1d */ /* 0x008fec0000010000 */
[----:B-1----:R-:W-:-:S06]  /*2c30*/  WARPGROUP.ARRIVE ;  /* 0x00000000000079c5 */ /* 0x002fcc0000000000 */
[----:B------:R-:W-:Y:S03]  /*2c40*/  HGMMA.64x64x16.F32 R120, gdesc[UR8].tnspB, RZ, !UPT, gsb0 ;  /* 0x40e00000087879f0 */ /* 0x000fe6000c0008ff */
[----:B------:R-:W-:Y:S02]  /*2c50*/  WARPGROUP.DEPBAR.LE gsb0, 0x0 ;  /* 0x00008000000079c5 */ /* 0x000fe40000010000 */
[----:B------:R-:W-:-:S06]  /*2c60*/  WARPGROUP.ARRIVE ;  /* 0x00000000000079c5 */ /* 0x000fcc0000000000 */
[----:B------:R-:W-:Y:S01]  /*2c70*/  HGMMA.64x64x16.F32 R120, gdesc[UR4].tnspB, R120, gsb0 ;  /* 0x40e00000047879f0 */ /* 0x000fe20008000878 */
[----:B------:R-:W-:Y:S02]  /*2c80*/  UIADD3 UR6, UR10, 0x100, URZ ;  /* 0x000001000a067890 */ /* 0x000fe4000fffe03f */
[----:B------:R-:W-:Y:S01]  /*2c90*/  UIADD3 UR4, UR13, 0x100, URZ ;  /* 0x000001000d047890 */ /* 0x000fe2000fffe03f */
[----:B------:R-:W-:Y:S01]  /*2ca0*/  UMOV UR7, 0x40000040 ;  /* 0x4000004000077882 */ /* 0x000fe20000000000 */
[----:B------:R-:W-:Y:S01]  /*2cb0*/  UMOV UR5, 0x80000020 ;  /* 0x8000002000057882 */ /* 0x000fe20000000000 */
        /* <DEDUP_REMOVED lines=23> */
[----:B------:R-:W-:Y:S03]  /*2e30*/  HGMMA.64x64x16.F32 R120, gdesc[UR4].tnspB, R120, gsb0 ;  /* 0x40e00000047879f0 */ /* 0x000fe60008000878 */
[----:B------:R-:W-:Y:S02]  /*2e40*/  WARPGROUP.DEPBAR.LE gsb0, 0x0 ;  /* 0x00008000000079c5 */ /* 0x000fe40000010000 */
[----:B--2---:R-:W-:Y:S05]  /*2e50*/  @!P0 BRA `(.L_x_22) ;  /* 0x0000000000048947 */ /* 0x004fea0003800000 */
[----:B------:R-:W-:Y:S01]  /*2e60*/  BPT.TRAP 0x1 ;  /* 0x000000040000795c */ /* 0x000fe20000300000 */
.L_x_22:
[----:B------:R-:W-:Y:S01]  /*2e70*/  LEA R8, R5, UR37, 0xd ;  /* 0x0000002505087c11 */ /* 0x000fe2000f8e68ff */
[----:B------:R-:W-:Y:S01]  /*2e80*/  UIADD3 UR4, UR37, 0x36438, URZ ;  /* 0x0003643825047890 */ /* 0x000fe2000fffe03f */
[----:B------:R-:W1:Y:S01]  /*2e90*/  S2R R9, SR_TID.X ;  /* 0x0000000000097919 */ /* 0x000e620000002100 */
[----:B------:R-:W-:Y:S02]  /*2ea0*/  ULOP3.LUT UR12, UR12, 0x1000000, URZ, 0xfc, !UPT ;  /* 0x010000000c0c7892 */ /* 0x000fe4000f8efc3f */
[----:B------:R-:W-:Y:S01]  /*2eb0*/  VIADD R8, R8, 0x1e000 ;  /* 0x0001e00008087836 */ /* 0x000fe20000000000 */
[----:B------:R-:W-:Y:S01]  /*2ec0*/  UPRMT UR4, URZ, 0x654, UR4 ;  /* 0x000006543f047896 */ /* 0x000fe20008000004 */
[----:B------:R-:W-:Y:S01]  /*2ed0*/  UMOV UR7, 0x80000020 ;  /* 0x8000002000077882 */ /* 0x000fe20000000000 */
[----:B------:R-:W-:Y:S02]  /*2ee0*/  UMOV UR5, 0x40000040 ;  /* 0x4000004000057882 */ /* 0x000fe40000000000 */
[----:B------:R-:W-:Y:S01]  /*2ef0*/  SHF.R.U32.HI R8, RZ, 0x4, R8 ;  /* 0x00000004ff087819 */ /* 0x000fe20000011608 */
[----:B------:R-:W-:-:S03]  /*2f00*/  UMOV UR6, UR12 ;  /* 0x0000000c00067c82 */ /* 0x000fc60008000000 */
[----:B------:R-:W-:Y:S01]  /*2f10*/  LOP3.LUT R8, R8, 0x3fff, RZ, 0xc0, !PT ;  /* 0x00003fff08087812 */ /* 0x000fe200078ec0ff */
[----:B------:R-:W-:Y:S01]  /*2f20*/  SYNCS.ARRIVE.TRANS64.RED.A1T0 RZ, [UR4], RZ ;  /* 0x000000ffffff79a7 */ /* 0x000fe20008100404 */
[----:B------:R-:W-:-:S03]  /*2f30*/  WARPGROUP.ARRIVE ;  /* 0x00000000000079c5 */ /* 0x000fc60000000000 */
[----:B------:R-:W-:-:S05]  /*2f40*/  IMAD R8, R3, 0x600, R8 ;  /* 0x0000060003087824 */ /* 0x000fca00078e0208 */
[----:B------:R-:W-:Y:S02]  /*2f50*/  R2UR UR8, R8 ;  /* 0x00000000080872ca */ /* 0x000fe400000e0000 */
[----:B-1----:R-:W-:-:S11]  /*2f60*/  SHF.R.U32.HI R10, RZ, 0x7, R9 ;  /* 0x00000007ff0a7819 */ /* 0x002fd60000011609 */
[----:B------:R-:W-:Y:S02]  /*2f70*/  UMOV UR4, UR8 ;  /* 0x0000000800047c82 */ /* 0x000fe40008000000 */
[----:B------:R-:W-:Y:S01]  /*2f80*/  HGMMA.64x96x16.F32 R72, gdesc[UR4].tnspA.tnspB, R72, gsb0 ;  /* 0x61600000044879f0 */ /* 0x000fe20008000848 */
[----:B------:R-:W-:Y:S01]  /*2f90*/  UIADD3 UR6, UR12, 0x40, URZ ;  /* 0x000000400c067890 */ /* 0x000fe2000fffe03f */
[C---:B------:R-:W-:Y:S01]  /*2fa0*/  VIADD R9, R10.reuse, 0x9 ;  /* 0x000000090a097836 */ /* 0x040fe20000000000 */
[----:B------:R-:W-:Y:S01]  /*2fb0*/  UIADD3 UR4, UR8, 0x80, URZ ;  /* 0x0000008008047890 */ /* 0x000fe2000fffe03f */
[----:B------:R-:W-:Y:S01]  /*2fc0*/  VIADD R8, R10, 0xc ;  /* 0x0000000c0a087836 */ /* 0x000fe20000000000 */
        /* <DEDUP_REMOVED lines=18> */
[----:B------:R-:W-:Y:S03]  /*30f0*/  HGMMA.64x96x16.F32 R72, gdesc[UR4].tnspA.tnspB, R72, gsb0 ;  /* 0x61600000044879f0 */ /* 0x000fe60008000848 */
[----:B------:R-:W-:Y:S02]  /*3100*/  WARPGROUP.DEPBAR.LE gsb0, 0x0 ;  /* 0x00008000000079c5 */ /* 0x000fe40000010000 */
[----:B------:R1:W-:Y:S06]  /*3110*/  BAR.SYNC.DEFER_BLOCKING R9, 0xa0 ;  /* 0x000280090000751d */ /* 0x0003ec0000010000 */
[----:B------:R1:W-:Y:S04]  /*3120*/  STS.128 [R0+0x12000], R120 ;  /* 0x0120007800007388 */ /* 0x0003e80000000c00 */
[----:B------:R1:W-:Y:S04]  /*3130*/  STS.128 [R0+0x12800], R124 ;  /* 0x0128007c00007388 */ /* 0x0003e80000000c00 */
[----:B------:R1:W-:Y:S04]  /*3140*/  STS.128 [R0+0x13000], R128 ;  /* 0x0130008000007388 */ /* 0x0003e80000000c00 */
[----:B------:R1:W-:Y:S04]  /*3150*/  STS.128 [R0+0x13800], R132 ;  /* 0x0138008400007388 */ /* 0x0003e80000000c00 */
[----:B------:R1:W-:Y:S04]  /*3160*/  STS.128 [R0+0x14000], R136 ;  /* 0x0140008800007388 */ /* 0x0003e80000000c00 */
[----:B------:R1:W-:Y:S04]  /*3170*/  STS.128 [R0+0x14800], R140 ;  /* 0x0148008c00007388 */ /* 0x0003e80000000c00 */
[----:B------:R1:W-:Y:S04]  /*3180*/  STS.128 [R0+0x15000], R144 ;  /* 0x0150009000007388 */ /* 0x0003e80000000c00 */
[----:B------:R1:W-:Y:S01]  /*3190*/  STS.128 [R0+0x15800], R148 ;  /* 0x0158009400007388 */ /* 0x0003e20000000c00 */
[----:B------:R-:W-:Y:S01]  /*31a0*/  @!PT LDS RZ, [RZ] ;  /* 0x00000000fffff984 */ /* 0x000fe20000000800 */
[----:B------:R-:W-:Y:S01]  /*31b0*/  @!PT LDS RZ, [RZ] ;  /* 0x00000000fffff984 */ /* 0x000fe20000000800 */
[----:B------:R-:W-:Y:S01]  /*31c0*/  @!PT LDS RZ, [RZ] ;  /* 0x00000000fffff984 */ /* 0x000fe20000000800 */
[----:B------:R-:W-:Y:S01]  /*31d0*/  @!PT LDS RZ, [RZ] ;  /* 0x00000000fffff984 */ /* 0x000fe20000000800 */
[----:B------:R2:W-:Y:S06]  /*31e0*/  MEMBAR.ALL.CTA ;  /* 0x0000000000007992 */ /* 0x0005ec0000008000 */
[----:B--2---:R-:W2:Y:S02]  /*31f0*/  FENCE.VIEW.ASYNC.S ;  /* 0x00000000000073c6 */ /* 0x004ea40000000000 */
[----:B--2---:R1:W-:Y:S06]  /*3200*/  BAR.ARV R8, 0xa0 ;  /* 0x000280080000751d */ /* 0x0043ec0000002000 */
[----:B------:R-:W-:Y:S05]  /*3210*/  @!P0 BRA `(.L_x_23) ;  /* 0x0000000000048947 */ /* 0x000fea0003800000 */
[----:B------:R-:W-:Y:S01]  /*3220*/  BPT.TRAP 0x1 ;  /* 0x000000040000795c */ /* 0x000fe20000300000 */
.L_x_23:
[----:B------:R-:W-:Y:S01]  /*3230*/  VIADD R6, R6, 0x1 ;  /* 0x0000000106067836 */ /* 0x000fe20000000000 */
[----:B------:R-:W-:Y:S01]  /*3240*/  LOP3.LUT R7, R7, 0x1, RZ, 0x3c, !PT ;  /* 0x0000000107077812 */ /* 0x000fe200078e3cff */
[----:B------:R-:W-:Y:S02]  /*3250*/  VIADD R3, R3, 0x1 ;  /* 0x0000000103037836 */ /* 0x000fe40000000000 */
[----:B------:R-:W-:Y:S01]  /*3260*/  VIADD R4, R4, 0x36420 ;  /* 0x0003642004047836 */ /* 0x000fe20000000000 */
[----:B------:R-:W-:Y:S02]  /*3270*/  ISETP.GE.AND P1, PT, R6, R17, PT ;  /* 0x000000110600720c */ /* 0x000fe40003f26270 */
[----:B------:R-:W-:Y:S02]  /*3280*/  ISETP.NE.AND P0, PT, R3, 0x2, PT ;  /* 0x000000020300780c */ /* 0x000fe40003f05270 */
[----:B------:R-:W-:Y:S02]  /*3290*/  PRMT R4, RZ, 0x654, R4 ;  /* 0x00000654ff047816 */ /* 0x000fe40000000004 */
[----:B-1----:R-:W-:-:S02]  /*32a0*/  SEL R9, RZ, 0x1, P0 ;  /* 0x00000001ff097807 */ /* 0x002fc40000000000 */
[----:B------:R2:W-:Y:S01]  /*32b0*/  SYNCS.ARRIVE.TRANS64.RED.A1T0 RZ, [R4+URZ], RZ ;  /* 0x000000ff04ff79a7 */ /* 0x0005e2000810043f */
[----:B------:R-:W-:Y:S02]  /*32c0*/  SEL R3, R3, RZ, P0 ;  /* 0x000000ff03037207 */ /* 0x000fe40000000000 */
[----:B------:R-:W-:Y:S02]  /*32d0*/  LOP3.LUT R12, R12, R9, RZ, 0x3c, !PT ;  /* 0x000000090c0c7212 */ /* 0x000fe400078e3cff */
[----:B------:R-:W-:Y:S05]  /*32e0*/  @!P1 BRA `(.L_x_24) ;  /* 0xffffffe000389947 */ /* 0x000fea000383ffff */
.L_x_13:
[----:B------:R-:W-:Y:S01]  /*32f0*/  IMAD.U32 R2, RZ, RZ, UR37 ;  /* 0x00000025ff027e24 */ /* 0x000fe2000f8e00ff */
[----:B------:R-:W-:Y:S02]  /*3300*/  ULDC UR4, c[0x0][0x740] ;  /* 0x0001d00000047ab9 */ /* 0x000fe40000000800 */
[----:B------:R-:W-:Y:S01]  /*3310*/  FMUL.FTZ R72, R72, UR4 ;  /* 0x0000000448487c20 */ /* 0x000fe20008410000 */
[----:B------:R-:W-:Y:S01]  /*3320*/  FMUL.FTZ R73, R73, UR4 ;  /* 0x0000000449497c20 */ /* 0x000fe20008410000 */
[----:B------:R-:W-:Y:S01]  /*3330*/  LOP3.LUT P0, RZ, R2, 0x3ff, RZ, 0xc0, !PT ;  /* 0x000003ff02ff7812 */ /* 0x000fe2000780c0ff */
[----:B------:R-:W-:Y:S01]  /*3340*/  FMUL.FTZ R74, R74, UR4 ;  /* 0x000000044a4a7c20 */ /* 0x000fe20008410000 */
        /* <DEDUP_REMOVED lines=45> */
[----:B------:R-:W-:Y:S06]  /*3620*/  @!P0 BRA `(.L_x_25) ;  /* 0x0000000000408947 */ /* 0x000fec0003800000 */
[----:B------:R-:W-:Y:S01]  /*3630*/  MOV R14, 0x0 ;  /* 0x00000000000e7802 */ /* 0x000fe20000000f00 */
[----:B------:R-:W-:Y:S01]  /*3640*/  ULDC.64 UR4, c[0x4][0x80] ;  /* 0x0100200000047ab9 */ /* 0x000fe20000000a00 */
[----:B------:R-:W-:Y:S01]  /*3650*/  ULDC.64 UR6, c[0x4][0x88] ;  /* 0x0100220000067ab9 */ /* 0x000fe20000000a00 */
[----:B--2---:R-:W-:Y:S02]  /*3660*/  IMAD.U32 R4, RZ, RZ, UR4 ;  /* 0x00000004ff047e24 */ /* 0x004fe4000f8e00ff */
[----:B------:R-:W-:Y:S01]  /*3670*/  IMAD.U32 R5, RZ, RZ, UR5 ;  /* 0x00000005ff057e24 */ /* 0x000fe2000f8e00ff */
[----:B------:R-:W2:Y:S01]  /*3680*/  LDC.64 R14, c[0x4][R14] ;  /* 0x010000000e0e7b82 */ /* 0x000ea20000000a00 */
[----:B------:R-:W-:Y:S01]  /*3690*/  ULDC.64 UR4, c[0x4][0x18] ;  /* 0x0100060000047ab9 */ /* 0x000fe20000000a00 */
[----:B------:R-:W-:Y:S02]  /*36a0*/  IMAD.U32 R6, RZ, RZ, UR6 ;  /* 0x00000006ff067e24 */ /* 0x000fe4000f8e00ff */
[----:B------:R-:W-:-:S02]  /*36b0*/  IMAD.U32 R7, RZ, RZ, UR7 ;  /* 0x00000007ff077e24 */ /* 0x000fc4000f8e00ff */
[----:B------:R-:W-:Y:S02]  /*36c0*/  IMAD.U32 R10, RZ, RZ, UR4 ;  /* 0x00000004ff0a7e24 */ /* 0x000fe4000f8e00ff */
[----:B------:R-:W-:Y:S02]  /*36d0*/  IMAD.U32 R11, RZ, RZ, UR5 ;  /* 0x00000005ff0b7e24 */ /* 0x000fe4000f8e00ff */
[----:B------:R-:W-:Y:S02]  /*36e0*/  IMAD.MOV.U32 R8, RZ, RZ, 0x70 ;  /* 0x00000070ff087424 */ /* 0x000fe400078e00ff */
[----:B------:R-:W-:Y:S02]  /*36f0*/  IMAD.MOV.U32 R12, RZ, RZ, 0x1 ;  /* 0x00000001ff0c7424 */ /* 0x000fe400078e00ff */
[----:B-1----:R-:W-:-:S07]  /*3700*/  IMAD.MOV.U32 R13, RZ, RZ, RZ ;  /* 0x000000ffff0d7224 */ /* 0x002fce00078e00ff */
[----:B------:R-:W-:-:S07]  /*3710*/  LEPC R20, `(.L_x_25) ;  /* 0x000000001014794e */ /* 0x000fce0000000000 */
[----:B--2---:R-:W-:Y:S05]  /*3720*/  CALL.ABS.NOINC R14 ;  /* 0x000000000e007343 */ /* 0x004fea0003c00000 */
.L_x_25:
[----:B------:R-:W-:-:S06]  /*3730*/  UIADD3 UR4, UR37, 0x9000, URZ ;  /* 0x0000900025047890 */ /* 0x000fcc000fffe03f */
[----:B------:R-:W-:-:S05]  /*3740*/  IMAD.U32 R16, RZ, RZ, UR4 ;  /* 0x00000004ff107e24 */ /* 0x000fca000f8e00ff */
[----:B------:R-:W-:-:S13]  /*3750*/  LOP3.LUT P0, RZ, R16, 0x3ff, RZ, 0xc0, !PT ;  /* 0x000003ff10ff7812 */ /* 0x000fda000780c0ff */
[----:B------:R-:W-:Y:S05]  /*3760*/  @!P0 BRA `(.L_x_26) ;  /* 0x0000000000408947 */ /* 0x000fea0003800000 */
        /* <DEDUP_REMOVED lines=16> */
.L_x_26:
        /* <DEDUP_REMOVED lines=18> */
.L_x_27:
        /* <DEDUP_REMOVED lines=18> */
.L_x_28:
[----:B------:R-:W2:Y:S01]  /*3ab0*/  S2R R0, SR_TID.X ;  /* 0x0000000000007919 */ /* 0x000ea20000002100 */
[----:B------:R-:W-:Y:S01]  /*3ac0*/  IMAD.SHL.U32 R3, R152, 0x10, RZ ;  /* 0x0000001098037824 */ /* 0x000fe200078e00ff */
[----:B------:R-:W-:Y:S05]  /*3ad0*/  WARPSYNC.ALL ;  /* 0x0000000000007948 */ /* 0x000fea0003800000 */
[----:B------:R-:W-:Y:S01]  /*3ae0*/  BAR.SYNC.DEFER_BLOCKING 0x1, 0x180 ;  /* 0x0046000000007b1d */ /* 0x000fe20000010000 */
[----:B------:R-:W-:Y:S02]  /*3af0*/  F2FP.F16.F32.PACK_AB R24, R25, R24 ;  /* 0x000000181918723e */ /* 0x000fe400000000ff */
[----:B------:R-:W-:-:S02]  /*3b00*/  F2FP.F16.F32.PACK_AB R25, R27, R26 ;  /* 0x0000001a1b19723e */ /* 0x000fc400000000ff */
[----:B------:R-:W-:Y:S02]  /*3b10*/  F2FP.F16.F32.PACK_AB R32, R33, R32 ;  /* 0x000000202120723e */ /* 0x000fe400000000ff */
[----:B------:R-:W-:Y:S02]  /*3b20*/  F2FP.F16.F32.PACK_AB R26, R29, R28 ;  /* 0x0000001c1d1a723e */ /* 0x000fe400000000ff */
[----:B------:R-:W-:Y:S02]  /*3b30*/  F2FP.F16.F32.PACK_AB R27, R31, R30 ;  /* 0x0000001e1f1b723e */ /* 0x000fe400000000ff */
[----:B------:R-:W-:Y:S02]  /*3b40*/  F2FP.F16.F32.PACK_AB R33, R35, R34 ;  /* 0x000000222321723e */ /* 0x000fe400000000ff */
[----:B------:R-:W-:Y:S02]  /*3b50*/  F2FP.F16.F32.PACK_AB R40, R41, R40 ;  /* 0x000000282928723e */ /* 0x000fe400000000ff */
[----:B------:R-:W-:-:S02]  /*3b60*/  F2FP.F16.F32.PACK_AB R34, R37, R36 ;  /* 0x000000242522723e */ /* 0x000fc400000000ff */
[----:B------:R-:W-:Y:S02]  /*3b70*/  F2FP.F16.F32.PACK_AB R35, R39, R38 ;  /* 0x000000262723723e */ /* 0x000fe400000000ff */
[----:B------:R-:W-:Y:S02]  /*3b80*/  F2FP.F16.F32.PACK_AB R41, R43, R42 ;  /* 0x0000002a2b29723e */ /* 0x000fe400000000ff */
[----:B------:R-:W-:Y:S02]  /*3b90*/  F2FP.F16.F32.PACK_AB R48, R49, R48 ;  /* 0x000000303130723e */ /* 0x000fe400000000ff */
[----:B------:R-:W-:Y:S01]  /*3ba0*/  F2FP.F16.F32.PACK_AB R42, R45, R44 ;  /* 0x0000002c2d2a723e */ /* 0x000fe200000000ff */
[----:B--2---:R-:W-:Y:S01]  /*3bb0*/  VIADD R4, R0, 0xffffff80 ;  /* 0xffffff8000047836 */ /* 0x004fe20000000000 */
[----:B------:R-:W-:Y:S02]  /*3bc0*/  F2FP.F16.F32.PACK_AB R43, R47, R46 ;  /* 0x0000002e2f2b723e */ /* 0x000fe400000000ff */
[----:B------:R-:W-:Y:S01]  /*3bd0*/  F2FP.F16.F32.PACK_AB R49, R51, R50 ;  /* 0x000000323331723e */ /* 0x000fe200000000ff */
[----:B------:R-:W-:Y:S01]  /*3be0*/  IMAD.SHL.U32 R0, R4, 0x40, RZ ;  /* 0x0000004004007824 */ /* 0x000fe200078e00ff */
[----:B------:R-:W-:-:S02]  /*3bf0*/  SHF.R.S32.HI R7, RZ, 0x1f, R4 ;  /* 0x0000001fff077819 */ /* 0x000fc40000011404 */
[----:B------:R-:W-:Y:S02]  /*3c00*/  F2FP.F16.F32.PACK_AB R56, R57, R56 ;  /* 0x000000383938723e */ /* 0x000fe400000000ff */
[----:B------:R-:W-:Y:S02]  /*3c10*/  LOP3.LUT R2, R0, 0x1c0, RZ, 0xc0, !PT ;  /* 0x000001c000027812 */ /* 0x000fe400078ec0ff */
[CC--:B------:R-:W-:Y:S02]  /*3c20*/  LEA.HI R5, R7.reuse, R4.reuse, RZ, 0x7 ;  /* 0x0000000407057211 */ /* 0x0c0fe400078f38ff */
[----:B------:R-:W-:Y:S02]  /*3c30*/  LEA.HI R0, R7, R4, RZ, 0x3 ;  /* 0x0000000407007211 */ /* 0x000fe400078f18ff */
[----:B------:R-:W-:Y:S02]  /*3c40*/  LOP3.LUT R3, R2, 0x30, R3, 0xf8, !PT ;  /* 0x0000003002037812 */ /* 0x000fe400078ef803 */
[----:B------:R-:W-:-:S02]  /*3c50*/  SHF.R.S32.HI R6, RZ, 0x7, R5 ;  /* 0x00000007ff067819 */ /* 0x000fc40000011405 */
[----:B------:R-:W-:Y:S02]  /*3c60*/  SHF.R.U32.HI R5, RZ, 0x3, R2 ;  /* 0x00000003ff057819 */ /* 0x000fe40000011602 */
[----:B------:R-:W-:Y:S01]  /*3c70*/  LOP3.LUT R0, R3, 0x8, R0, 0xf8, !PT ;  /* 0x0000000803007812 */ /* 0x000fe200078ef800 */
[----:B------:R-:W-:Y:S01]  /*3c80*/  IMAD R153, R6, 0xc, R153 ;  /* 0x0000000c06997824 */ /* 0x000fe200078e0299 */
[----:B------:R-:W-:Y:S02]  /*3c90*/  LEA.HI R4, R7, R4, RZ, 0x5 ;  /* 0x0000000407047211 */ /* 0x000fe400078f28ff */
[----:B------:R-:W-:Y:S02]  /*3ca0*/  LOP3.LUT R0, R0, R5, RZ, 0x3c, !PT ;  /* 0x0000000500007212 */ /* 0x000fe400078e3cff */
[----:B------:R-:W-:Y:S02]  /*3cb0*/  SHF.R.S32.HI R2, RZ, 0x5, R4 ;  /* 0x00000005ff027819 */ /* 0x000fe40000011404 */
[----:B------:R-:W-:Y:S01]  /*3cc0*/  F2FP.F16.F32.PACK_AB R50, R53, R52 ;  /* 0x000000343532723e */ /* 0x000fe200000000ff */
[----:B------:R-:W-:Y:S01]  /*3cd0*/  IMAD.U32 R0, R153, 0x200, R0 ;  /* 0x0000020099007824 */ /* 0x000fe200078e0000 */
[----:B------:R-:W-:-:S02]  /*3ce0*/  F2FP.F16.F32.PACK_AB R51, R55, R54 ;  /* 0x000000363733723e */ /* 0x000fc400000000ff */
[----:B------:R-:W-:Y:S01]  /*3cf0*/  F2FP.F16.F32.PACK_AB R57, R59, R58 ;  /* 0x0000003a3b39723e */ /* 0x000fe200000000ff */
[----:B------:R-:W2:Y:S01]  /*3d00*/  SHFL.IDX PT, R2, R2, RZ, 0x1f ;  /* 0x00001fff02027589 */ /* 0x000ea200000e0000 */
[----:B------:R-:W-:Y:S02]  /*3d10*/  LEA R0, R0, UR37, 0x1 ;  /* 0x0000002500007c11 */ /* 0x000fe4000f8e08ff */
[----:B------:R-:W-:Y:S02]  /*3d20*/  F2FP.F16.F32.PACK_AB R64, R65, R64 ;  /* 0x000000404140723e */ /* 0x000fe400000000ff */
[----:B------:R-:W-:Y:S01]  /*3d30*/  F2FP.F16.F32.PACK_AB R58, R61, R60 ;  /* 0x0000003c3d3a723e */ /* 0x000fe200000000ff */
[----:B------:R3:W-:Y:S01]  /*3d40*/  STSM.16.MT88.4 [R0+0x9000], R24 ;  /* 0x0090001800007844 */ /* 0x0007e20000004200 */
[----:B------:R-:W-:Y:S02]  /*3d50*/  F2FP.F16.F32.PACK_AB R59, R63, R62 ;  /* 0x0000003e3f3b723e */ /* 0x000fe400000000ff */
[----:B------:R-:W-:Y:S01]  /*3d60*/  F2FP.F16.F32.PACK_AB R65, R67, R66 ;  /* 0x000000424341723e */ /* 0x000fe200000000ff */
[----:B------:R3:W-:Y:S01]  /*3d70*/  STSM.16.MT88.4 [R0+0x9800], R32 ;  /* 0x0098002000007844 */ /* 0x0007e20000004200 */
[----:B------:R-:W-:-:S02]  /*3d80*/  F2FP.F16.F32.PACK_AB R72, R73, R72 ;  /* 0x000000484948723e */ /* 0x000fc400000000ff */
[----:B------:R-:W-:Y:S01]  /*3d90*/  F2FP.F16.F32.PACK_AB R66, R69, R68 ;  /* 0x000000444542723e */ /* 0x000fe200000000ff */
[----:B------:R3:W-:Y:S01]  /*3da0*/  STSM.16.MT88.4 [R0+0xa000], R40 ;  /* 0x00a0002800007844 */ /* 0x0007e20000004200 */
        /* <DEDUP_REMOVED lines=11> */
[----:B------:R3:W-:Y:S01]  /*3e60*/  STSM.16.MT88.4 [R0], R72 ;  /* 0x0000004800007844 */ /* 0x0007e20000004200 */
[----:B------:R-:W-:Y:S02]  /*3e70*/  F2FP.F16.F32.PACK_AB R83, R87, R86 ;  /* 0x000000565753723e */ /* 0x000fe400000000ff */
[----:B------:R-:W-:Y:S02]  /*3e80*/  F2FP.F16.F32.PACK_AB R89, R91, R90 ;  /* 0x0000005a5b59723e */ /* 0x000fe400000000ff */
[----:B------:R-:W-:Y:S01]  /*3e90*/  F2FP.F16.F32.PACK_AB R96, R97, R96 ;  /* 0x000000606160723e */ /* 0x000fe200000000ff */
[----:B------:R3:W-:Y:S01]  /*3ea0*/  STSM.16.MT88.4 [R0+0x800], R80 ;  /* 0x0008005000007844 */ /* 0x0007e20000004200 */
[----:B------:R-:W-:-:S02]  /*3eb0*/  F2FP.F16.F32.PACK_AB R90, R93, R92 ;  /* 0x0000005c5d5a723e */ /* 0x000fc400000000ff */
[----:B------:R-:W-:Y:S02]  /*3ec0*/  F2FP.F16.F32.PACK_AB R91, R95, R94 ;  /* 0x0000005e5f5b723e */ /* 0x000fe400000000ff */
[----:B------:R-:W-:Y:S02]  /*3ed0*/  F2FP.F16.F32.PACK_AB R97, R99, R98 ;  /* 0x000000626361723e */ /* 0x000fe400000000ff */
[----:B------:R-:W-:Y:S01]  /*3ee0*/  F2FP.F16.F32.PACK_AB R104, R105, R104 ;  /* 0x000000686968723e */ /* 0x000fe200000000ff */
[----:B------:R3:W-:Y:S01]  /*3ef0*/  STSM.16.MT88.4 [R0+0x1000], R88 ;  /* 0x0010005800007844 */ /* 0x0007e20000004200 */
[----:B------:R-:W-:Y:S02]  /*3f00*/  F2FP.F16.F32.PACK_AB R98, R101, R100 ;  /* 0x000000646562723e */ /* 0x000fe400000000ff */
[----:B------:R-:W-:Y:S02]  /*3f10*/  F2FP.F16.F32.PACK_AB R99, R103, R102 ;  /* 0x000000666763723e */ /* 0x000fe400000000ff */
[----:B------:R-:W-:-:S02]  /*3f20*/  F2FP.F16.F32.PACK_AB R105, R107, R106 ;  /* 0x0000006a6b69723e */ /* 0x000fc400000000ff */
[----:B------:R-:W-:Y:S01]  /*3f30*/  F2FP.F16.F32.PACK_AB R112, R113, R112 ;  /* 0x000000707170723e */ /* 0x000fe200000000ff */
[----:B------:R3:W-:Y:S01]  /*3f40*/  STSM.16.MT88.4 [R0+0x1800], R96 ;  /* 0x0018006000007844 */ /* 0x0007e20000004200 */
[----:B------:R-:W-:Y:S02]  /*3f50*/  F2FP.F16.F32.PACK_AB R106, R109, R108 ;  /* 0x0000006c6d6a723e */ /* 0x000fe400000000ff */
[----:B------:R-:W-:Y:S02]  /*3f60*/  F2FP.F16.F32.PACK_AB R107, R111, R110 ;  /* 0x0000006e6f6b723e */ /* 0x000fe400000000ff */
[----:B------:R-:W-:Y:S02]  /*3f70*/  F2FP.F16.F32.PACK_AB R113, R115, R114 ;  /* 0x000000727371723e */ /* 0x000fe400000000ff */
[----:B------:R-:W-:Y:S01]  /*3f80*/  F2FP.F16.F32.PACK_AB R114, R117, R116 ;  /* 0x000000747572723e */ /* 0x000fe200000000ff */
[----:B------:R3:W-:Y:S01]  /*3f90*/  STSM.16.MT88.4 [R0+0x2000], R104 ;  /* 0x0020006800007844 */ /* 0x0007e20000004200 */
[----:B------:R-:W-:-:S02]  /*3fa0*/  F2FP.F16.F32.PACK_AB R115, R119, R118 ;  /* 0x000000767773723e */ /* 0x000fc400000000ff */
[----:B--2---:R-:W-:-:S03]  /*3fb0*/  ISETP.NE.AND P0, PT, R2, 0xb, PT ;  /* 0x0000000b0200780c */ /* 0x004fc60003f05270 */
[----:B------:R3:W-:Y:S01]  /*3fc0*/  STSM.16.MT88.4 [R0+0x2800], R112 ;  /* 0x0028007000007844 */ /* 0x0007e20000004200 */
[----:B------:R-:W-:Y:S01]  /*3fd0*/  @!PT LDS RZ, [RZ] ;  /* 0x00000000fffff984 */ /* 0x000fe20000000800 */
[----:B------:R-:W-:Y:S01]  /*3fe0*/  @!PT LDS RZ, [RZ] ;  /* 0x00000000fffff984 */ /* 0x000fe20000000800 */
[----:B------:R-:W-:Y:S01]  /*3ff0*/  @!PT LDS RZ, [RZ] ;  /* 0x00000000fffff984 */ /* 0x000fe20000000800 */
[----:B------:R2:W-:Y:S06]  /*4000*/  MEMBAR.ALL.CTA ;  /* 0x0000000000007992 */ /* 0x0005ec0000008000 */
[----:B--2---:R-:W2:Y:S02]  /*4010*/  FENCE.VIEW.ASYNC.S ;  /* 0x00000000000073c6 */ /* 0x004ea40000000000 */
[----:B--2---:R-:W-:Y:S06]  /*4020*/  BAR.ARV 0x1, 0x1a0 ;  /* 0x0046800000007b1d */ /* 0x004fec0000002000 */
[----:B------:R-:W-:Y:S05]  /*4030*/  @P0 BRA `(.L_x_29) ;  /* 0x0000000000b00947 */ /* 0x000fea0003800000 */
[----:B------:R-:W-:Y:S01]  /*4040*/  BAR.SYNC.DEFER_BLOCKING 0x1, 0x1a0 ;  /* 0x0046800000007b1d */ /* 0x000fe20000010000 */
[----:B------:R-:W-:-:S05]  /*4050*/  ELECT P0, URZ, PT ;  /* 0x00000000003f782f */ /* 0x000fca0003800000 */
[----:B------:R-:W-:Y:S08]  /*4060*/  BSSY B0, `(.L_x_29) ;  /* 0x0000029000007945 */ /* 0x000ff00003800000 */
[----:B------:R-:W-:Y:S05]  /*4070*/  @!P0 BRA `(.L_x_30) ;  /* 0x00000000009c8947 */ /* 0x000fea0003800000 */
[----:B------:R-:W2:Y:S01]  /*4080*/  S2UR UR10, SR_CTAID.X ;  /* 0x00000000000a79c3 */ /* 0x000ea20000002500 */
[----:B------:R-:W-:Y:S01]  /*4090*/  ULDC.64 UR6, c[0x0][0x198] ;  /* 0x0000660000067ab9 */ /* 0x000fe20000000a00 */
[----:B------:R-:W-:Y:S02]  /*40a0*/  UIADD3 UR8, UR37, 0x9000, URZ ;  /* 0x0000900025087890 */ /* 0x000fe4000fffe03f */
[----:B------:R-:W-:Y:S02]  /*40b0*/  UIADD3 UR4, UP0, UR6, 0x770, URZ ;  /* 0x0000077006047890 */ /* 0x000fe4000ff1e03f */
[----:B------:R-:W-:Y:S02]  /*40c0*/  UIADD3 UR40, UR37, 0xc000, URZ ;  /* 0x0000c00025287890 */ /* 0x000fe4000fffe03f */
[----:B------:R-:W4:Y:S01]  /*40d0*/  S2UR UR11, SR_CTAID.Y ;  /* 0x00000000000b79c3 */ /* 0x000f220000002600 */
[----:B------:R-:W-:Y:S02]  /*40e0*/  UIADD3.X UR5, URZ, UR7, URZ, UP0, !UPT ;  /* 0x000000073f057290 */ /* 0x000fe400087fe43f */
[----:B------:R-:W-:-:S02]  /*40f0*/  UIADD3 UR6, UP0, UR6, 0x670, URZ ;  /* 0x0000067006067890 */ /* 0x000fc4000ff1e03f */
[----:B------:R-:W-:Y:S02]  /*4100*/  UIADD3 UR32, UR37, 0xf000, URZ ;  /* 0x0000f00025207890 */ /* 0x000fe4000fffe03f */
[----:B------:R-:W-:Y:S01]  /*4110*/  UIADD3.X UR7, URZ, UR7, URZ, UP0, !UPT ;  /* 0x000000073f077290 */ /* 0x000fe200087fe43f */
[----:B------:R-:W5:Y:S01]  /*4120*/  S2UR UR12, SR_CTAID.Z ;  /* 0x00000000000c79c3 */ /* 0x000f620000002700 */
[----:B------:R-:W-:Y:S02]  /*4130*/  UIADD3 UR24, UR37, 0x3000, URZ ;  /* 0x0000300025187890 */ /* 0x000fe4000fffe03f */
[----:B------:R-:W-:Y:S01]  /*4140*/  UIADD3 UR16, UR37, 0x6000, URZ ;  /* 0x0000600025107890 */ /* 0x000fe2000fffe03f */
[----:B------:R-:W-:Y:S01]  /*4150*/  UMOV UR9, URZ ;  /* 0x0000003f00097c82 */ /* 0x000fe20008000000 */
[----:B------:R-:W-:Y:S01]  /*4160*/  UMOV UR41, 0x40 ;  /* 0x0000004000297882 */ /* 0x000fe20000000000 */
[----:B------:R-:W-:Y:S01]  /*4170*/  UMOV UR33, 0x80 ;  /* 0x0000008000217882 */ /* 0x000fe20000000000 */
[----:B--2---:R-:W-:Y:S01]  /*4180*/  UIMAD UR10, UR10, 0x60, URZ ;  /* 0x000000600a0a78a4 */ /* 0x004fe2000f8e023f */
[----:B------:R-:W-:Y:S01]  /*4190*/  UMOV UR25, 0x40 ;  /* 0x0000004000197882 */ /* 0x000fe20000000000 */
[----:B------:R-:W-:-:S05]  /*41a0*/  UMOV UR17, 0x80 ;  /* 0x0000008000117882 */ /* 0x000fca0000000000 */
[----:B------:R-:W-:Y:S01]  /*41b0*/  UMOV UR42, UR10 ;  /* 0x0000000a002a7c82 */ /* 0x000fe20008000000 */
[----:B----4-:R-:W-:Y:S01]  /*41c0*/  UMOV UR43, UR11 ;  /* 0x0000000b002b7c82 */ /* 0x010fe20008000000 */
[----:B------:R-:W-:Y:S01]  /*41d0*/  UMOV UR35, UR11 ;  /* 0x0000000b00237c82 */ /* 0x000fe20008000000 */
[----:B------:R-:W-:Y:S01]  /*41e0*/  UMOV UR34, UR10 ;  /* 0x0000000a00227c82 */ /* 0x000fe20008000000 */
[----:B------:R-:W-:Y:S01]  /*41f0*/  UMOV UR27, UR11 ;  /* 0x0000000b001b7c82 */ /* 0x000fe20008000000 */
[----:B------:R-:W-:Y:S01]  /*4200*/  UMOV UR26, UR10 ;  /* 0x0000000a001a7c82 */ /* 0x000fe20008000000 */
[----:B------:R-:W-:Y:S01]  /*4210*/  UMOV UR19, UR11 ;  /* 0x0000000b00137c82 */ /* 0x000fe20008000000 */
[----:B------:R-:W-:Y:S01]  /*4220*/  UMOV UR18, UR10 ;  /* 0x0000000a00127c82 */ /* 0x000fe20008000000 */
[----:B-----5:R-:W-:Y:S01]  /*4230*/  UMOV UR44, UR12 ;  /* 0x0000000c002c7c82 */ /* 0x020fe20008000000 */
[----:B------:R2:W-:Y:S01]  /*4240*/  UTMASTG.4D [UR8], [UR4] ;  /* 0x00000008040073b5 */ /* 0x0005e20008018000 */
[----:B------:R-:W-:Y:S01]  /*4250*/  UMOV UR36, UR12 ;  /* 0x0000000c00247c82 */ /* 0x000fe20008000000 */
[----:B------:R-:W-:Y:S01]  /*4260*/  UMOV UR28, UR12 ;  /* 0x0000000c001c7c82 */ /* 0x000fe20008000000 */
[----:B------:R-:W-:Y:S01]  /*4270*/  UMOV UR20, UR12 ;  /* 0x0000000c00147c82 */ /* 0x000fe20008000000 */
[----:B------:R4:W-:Y:S01]  /*4280*/  UTMASTG.4D [UR40], [UR4] ;  /* 0x00000028040073b5 */ /* 0x0009e20008018000 */
[----:B------:R4:W-:Y:S01]  /*4290*/  UTMASTG.4D [UR32], [UR4] ;  /* 0x00000020040073b5 */ /* 0x0009e20008018000 */
[----:B--2---:R-:W-:-:S02]  /*42a0*/  UMOV UR8, UR37 ;  /* 0x0000002500087c82 */ /* 0x004fc40008000000 */
[----:B------:R4:W-:Y:S01]  /*42b0*/  UTMASTG.4D [UR8], [UR6] ;  /* 0x00000008060073b5 */ /* 0x0009e20008018000 */
[----:B------:R4:W-:Y:S01]  /*42c0*/  UTMASTG.4D [UR24], [UR6] ;  /* 0x00000018060073b5 */ /* 0x0009e20008018000 */
[----:B------:R4:W-:Y:S02]  /*42d0*/  UTMASTG.4D [UR16], [UR6] ;  /* 0x00000010060073b5 */ /* 0x0009e40008018000 */
[----:B----4-:R0:W-:Y:S02]  /*42e0*/  UTMACMDFLUSH ;  /* 0x00000000000079b7 */ /* 0x0101e40000000000 */
.L_x_30:
[----:B------:R-:W-:Y:S05]  /*42f0*/  BSYNC B0 ;  /* 0x0000000000007941 */ /* 0x000fea0003800000 */
.L_x_29:
[----:B------:R-:W-:-:S04]  /*4300*/  DEPBAR.LE SB0, 0x0 ;  /* 0x000080000000791a */ /* 0x000fc80000000000 */
[----:B------:R-:W-:Y:S05]  /*4310*/  EXIT ;  /* 0x000000000000794d */ /* 0x000fea0003800000 */
.L_x_4:
[----:B------:R-:W-:-:S08]  /*4320*/  NOP ;  /* 0x0000000000007918 */ /* 0x000fd00000000000 */
[----:B------:R-:W1:-:S00]  /*4330*/  USETMAXREG.DEALLOC.CTAPOOL 0x20 ;  /* 0x00000020000079c8 */ /* 0x000e4000080e0500 */
[----:B-1----:R-:W-:Y:S01]  /*4340*/  LOP3.LUT R0, R0, 0x3, RZ, 0xc0, !PT ;  /* 0x0000000300007812 */ /* 0x002fe200078ec0ff */
[----:B------:R-:W-:-:S05]  /*4350*/  IMAD.MOV.U32 R2, RZ, RZ, RZ ;  /* 0x000000ffff027224 */ /* 0x000fca00078e00ff */
[----:B------:R-:W1:Y:S02]  /*4360*/  SHFL.IDX PT, R0, R0, RZ, 0x1f ;  /* 0x00001fff00007589 */ /* 0x000e6400000e0000 */
[----:B-1----:R-:W-:-:S13]  /*4370*/  ISETP.NE.AND P0, PT, R0, RZ, PT ;  /* 0x000000ff0000720c */ /* 0x002fda0003f05270 */
[----:B------:R-:W-:Y:S05]  /*4380*/  @!P0 BRA `(.L_x_31) ;  /* 0x0000000c00b88947 */ /* 0x000fea0003800000 */
[----:B------:R-:W-:-:S13]  /*4390*/  ISETP.NE.AND P0, PT, R0, 0x1, PT ;  /* 0x000000010000780c */ /* 0x000fda0003f05270 */
[----:B------:R-:W-:Y:S05]  /*43a0*/  @P0 EXIT ;  /* 0x000000000000094d */ /* 0x000fea0003800000 */
[----:B------:R-:W1:Y:S02]  /*43b0*/  S2UR UR12, SR_CTAID.Z ;  /* 0x00000000000c79c3 */ /* 0x000e640000002700 */
[----:B-1----:R-:W-:-:S13]  /*43c0*/  ISETP.LE.AND P0, PT, RZ, UR12, PT ;  /* 0x0000000cff007c0c */ /* 0x002fda000bf03270 */
[----:B------:R-:W-:Y:S05]  /*43d0*/  @!P0 EXIT ;  /* 0x000000000000894d */ /* 0x000fea0003800000 */
[----:B------:R-:W1:Y:S01]  /*43e0*/  S2UR UR7, SR_CTAID.Y ;  /* 0x00000000000779c3 */ /* 0x000e620000002600 */
[----:B------:R-:W-:Y:S01]  /*43f0*/  ULDC.64 UR8, c[0x0][0x2d8] ;  /* 0x0000b60000087ab9 */ /* 0x000fe20000000a00 */
[----:B------:R-:W-:Y:S01]  /*4400*/  ULDC.64 UR10, c[0x0][0x2e0] ;  /* 0x0000b800000a7ab9 */ /* 0x000fe20000000a00 */
[----:B------:R-:W-:-:S05]  /*4410*/  ELECT P0, URZ, PT ;  /* 0x00000000003f782f */ /* 0x000fca0003800000 */
[----:B------:R-:W2:Y:S01]  /*4420*/  LDC R2, c[0x0][0x280] ;  /* 0x0000a000ff027b82 */ /* 0x000ea20000000800 */
[----:B-1----:R-:W-:-:S04]  /*4430*/  USHF.R.S32.HI UR4, URZ, 0x1f, UR7 ;  /* 0x0000001f3f047899 */ /* 0x002fc80008011407 */
[----:B------:R-:W-:Y:S02]  /*4440*/  UIMAD UR6, UR4, UR8, URZ ;  /* 0x00000008040672a4 */ /* 0x000fe4000f8e023f */
[----:B------:R-:W-:Y:S01]  /*4450*/  UIMAD.WIDE.U32 UR4, UR7, UR8, URZ ;  /* 0x00000008070472a5 */ /* 0x000fe2000f8e003f */
[----:B--2---:R-:W-:Y:S01]  /*4460*/  ISETP.GE.AND P1, PT, R2, 0x1, PT ;  /* 0x000000010200780c */ /* 0x004fe20003f26270 */
[----:B------:R-:W-:Y:S02]  /*4470*/  UIMAD UR7, UR7, UR9, UR6 ;  /* 0x00000009070772a4 */ /* 0x000fe4000f8e0206 */
[----:B------:R-:W-:Y:S02]  /*4480*/  USHF.R.S32.HI UR6, URZ, 0x1f, UR12 ;  /* 0x0000001f3f067899 */ /* 0x000fe4000801140c */
[----:B------:R-:W-:Y:S02]  /*4490*/  UIADD3 UR5, UR5, UR7, URZ ;  /* 0x0000000705057290 */ /* 0x000fe4000fffe03f */
[----:B------:R-:W-:-:S04]  /*44a0*/  UIMAD UR6, UR6, UR10, URZ ;  /* 0x0000000a060672a4 */ /* 0x000fc8000f8e023f */
[----:B------:R-:W-:Y:S02]  /*44b0*/  UIMAD UR8, UR12, UR11, UR6 ;  /* 0x0000000b0c0872a4 */ /* 0x000fe4000f8e0206 */
[----:B------:R-:W-:Y:S01]  /*44c0*/  UIMAD.WIDE.U32 UR6, UR12, UR10, UR4 ;  /* 0x0000000a0c0672a5 */ /* 0x000fe2000f8e0004 */
[----:B------:R-:W-:Y:S11]  /*44d0*/  @!P1 EXIT ;  /* 0x000000000000994d */ /* 0x000ff60003800000 */
[C---:B------:R-:W-:Y:S01]  /*44e0*/  VIADD R0, R2.reuse, 0x3f ;  /* 0x0000003f02007836 */ /* 0x040fe20000000000 */
[----:B------:R-:W-:Y:S01]  /*44f0*/  ISETP.GE.AND P1, PT, R2, 0x41, PT ;  /* 0x000000410200780c */ /* 0x000fe20003f26270 */
[----:B------:R-:W-:Y:S01]  /*4500*/  UIADD3 UR8, UR7, UR8, URZ ;  /* 0x0000000807087290 */ /* 0x000fe2000fffe03f */
[----:B------:R-:W-:Y:S02]  /*4510*/  UMOV UR4, URZ ;  /* 0x0000003f00047c82 */ /* 0x000fe40008000000 */
[----:B------:R-:W-:-:S04]  /*4520*/  SHF.R.S32.HI R3, RZ, 0x1f, R0 ;  /* 0x0000001fff037819 */ /* 0x000fc80000011400 */
[----:B------:R-:W-:-:S04]  /*4530*/  LEA.HI R3, R3, R0, RZ, 0x6 ;  /* 0x0000000003037211 */ /* 0x000fc800078f30ff */
[----:B------:R-:W-:-:S04]  /*4540*/  SHF.R.S32.HI R0, RZ, 0x6, R3 ;  /* 0x00000006ff007819 */ /* 0x000fc80000011403 */
[----:B------:R-:W-:-:S04]  /*4550*/  VIMNMX R0, R0, 0x1, !PT ;  /* 0x0000000100007848 */ /* 0x000fc80007fe0100 */
[----:B------:R-:W-:Y:S01]  /*4560*/  LOP3.LUT R3, R0, 0x1, RZ, 0xc0, !PT ;  /* 0x0000000100037812 */ /* 0x000fe200078ec0ff */
[----:B------:R-:W-:Y:S06]  /*4570*/  @!P1 BRA `(.L_x_32) ;  /* 0x0000000800209947 */ /* 0x000fec0003800000 */
[----:B------:R-:W-:Y:S01]  /*4580*/  ULDC.64 UR20, c[0x0][0x2c0] ;  /* 0x0000b00000147ab9 */ /* 0x000fe20000000a00 */
[----:B------:R-:W-:Y:S01]  /*4590*/  IMAD.IADD R0, R0, 0x1, -R3 ;  /* 0x0000000100007824 */ /* 0x000fe200078e0a03 */
[----:B------:R-:W-:Y:S01]  /*45a0*/  ULEA UR20, UP0, UR6, UR20, 0x2 ;  /* 0x0000001406147291 */ /* 0x000fe2000f80103f */
[----:B------:R-:W-:Y:S01]  /*45b0*/  UMOV UR4, URZ ;  /* 0x0000003f00047c82 */ /* 0x000fe20008000000 */
[----:B------:R-:W-:Y:S02]  /*45c0*/  UMOV UR5, URZ ;  /* 0x0000003f00057c82 */ /* 0x000fe40008000000 */
[----:B------:R-:W-:Y:S02]  /*45d0*/  ULEA.HI.X UR21, UR6, UR21, UR8, 0x2, UP0 ;  /* 0x0000001506157291 */ /* 0x000fe400080f1408 */
[----:B------:R-:W-:Y:S02]  /*45e0*/  UIADD3 UR12, UP0, UR20, 0x4000, URZ ;  /* 0x00004000140c7890 */ /* 0x000fe4000ff1e03f */
[----:B------:R-:W-:-:S02]  /*45f0*/  UIADD3 UR14, UP1, UR20, 0x8000, URZ ;  /* 0x00008000140e7890 */ /* 0x000fc4000ff3e03f */
[----:B------:R-:W-:Y:S02]  /*4600*/  UIADD3 UR16, UP2, UR20, 0xc000, URZ ;  /* 0x0000c00014107890 */ /* 0x000fe4000ff5e03f */
[----:B------:R-:W-:Y:S02]  /*4610*/  UIADD3 UR18, UP3, UR20, 0x10000, URZ ;  /* 0x0001000014127890 */ /* 0x000fe4000ff7e03f */
[----:B------:R-:W-:Y:S02]  /*4620*/  UIADD3 UR20, UP4, UR20, 0x14000, URZ ;  /* 0x0001400014147890 */ /* 0x000fe4000ff9e03f */
[----:B------:R-:W-:Y:S02]  /*4630*/  UIADD3.X UR13, URZ, UR21, URZ, UP0, !UPT ;  /* 0x000000153f0d7290 */ /* 0x000fe400087fe43f */
[----:B------:R-:W-:Y:S02]  /*4640*/  UIADD3.X UR15, URZ, UR21, URZ, UP1, !UPT ;  /* 0x000000153f0f7290 */ /* 0x000fe40008ffe43f */
[----:B------:R-:W-:-:S02]  /*4650*/  UIADD3.X UR17, URZ, UR21, URZ, UP2, !UPT ;  /* 0x000000153f117290 */ /* 0x000fc400097fe43f */
[----:B------:R-:W-:Y:S02]  /*4660*/  UIADD3.X UR19, URZ, UR21, URZ, UP3, !UPT ;  /* 0x000000153f137290 */ /* 0x000fe40009ffe43f */
[----:B------:R-:W-:Y:S01]  /*4670*/  UIADD3.X UR21, URZ, UR21, URZ, UP4, !UPT ;  /* 0x000000153f157290 */ /* 0x000fe2000a7fe43f */
[----:B------:R-:W-:-:S11]  /*4680*/  ULDC.64 UR24, c[0x0][0x2c0] ;  /* 0x0000b00000187ab9 */ /* 0x000fd60000000a00 */
.L_x_53:
[----:B------:R-:W-:Y:S01]  /*4690*/  UIMAD UR10, UR4, 0x6000, URZ ;  /* 0x00006000040a78a4 */ /* 0x000fe2000f8e023f */
[----:B------:R-:W-:Y:S01]  /*46a0*/  BAR.SYNC.DEFER_BLOCKING 0xd, 0xa0 ;  /* 0x0342800000007b1d */ /* 0x000fe20000010000 */
[----:B------:R-:W-:Y:S02]  /*46b0*/  UIMAD UR9, UR5, 0x3000, URZ ;  /* 0x00003000050978a4 */ /* 0x000fe4000f8e023f */
[----:B------:R-:W-:Y:S02]  /*46c0*/  UIMAD.WIDE UR28, UR10, 0x4, UR12 ;  /* 0x000000040a1c78a5 */ /* 0x000fe4000f8e020c */
[----:B------:R-:W-:Y:S01]  /*46d0*/  UIMAD.WIDE UR26, UR10, 0x4, UR14 ;  /* 0x000000040a1a78a5 */ /* 0x000fe2000f8e020e */
[----:B------:R-:W-:Y:S01]  /*46e0*/  BSSY B0, `(.L_x_33) ;  /* 0x0000012000007945 */ /* 0x000fe20003800000 */
[----:B------:R-:W-:Y:S02]  /*46f0*/  UIMAD.WIDE UR30, UR10, 0x4, UR16 ;  /* 0x000000040a1e78a5 */ /* 0x000fe4000f8e0210 */
[----:B------:R-:W-:-:S02]  /*4700*/  UIMAD.WIDE UR32, UR10, 0x4, UR18 ;  /* 0x000000040a2078a5 */ /* 0x000fc4000f8e0212 */
[----:B------:R-:W-:Y:S01]  /*4710*/  UIMAD.WIDE UR10, UR10, 0x4, UR20 ;  /* 0x000000040a0a78a5 */ /* 0x000fe2000f8e0214 */
[----:B------:R-:W-:Y:S11]  /*4720*/  @!P0 BRA `(.L_x_34) ;  /* 0x0000000000348947 */ /* 0x000ff60003800000 */
[----:B------:R-:W1:Y:S01]  /*4730*/  S2UR UR23, SR_CgaCtaId ;  /* 0x00000000001779c3 */ /* 0x000e620000008800 */
[----:B------:R-:W-:Y:S01]  /*4740*/  UIADD3 UR34, UP0, UR9, UR6, URZ ;  /* 0x0000000609227290 */ /* 0x000fe2000ff1e03f */
[----:B------:R-:W-:-:S03]  /*4750*/  UMOV UR22, 0x400 ;  /* 0x0000040000167882 */ /* 0x000fc60000000000 */
[----:B------:R-:W-:Y:S02]  /*4760*/  ULEA.HI.X.SX32 UR35, UR9, UR8, 0x1, UP0 ;  /* 0x0000000809237291 */ /* 0x000fe400080f0e3f */
[----:B------:R-:W-:-:S04]  /*4770*/  ULEA UR36, UP0, UR34, UR24, 0x2 ;  /* 0x0000001822247291 */ /* 0x000fc8000f80103f */
[----:B------:R-:W-:-:S03]  /*4780*/  ULEA.HI.X UR37, UR34, UR25, UR35, 0x2, UP0 ;  /* 0x0000001922257291 */ /* 0x000fc600080f1423 */
[----:B------:R-:W-:Y:S01]  /*4790*/  UMOV UR34, 0x0 ;  /* 0x0000000000227882 */ /* 0x000fe20000000000 */
[----:B------:R-:W-:Y:S01]  /*47a0*/  UMOV UR35, 0x14f00000 ;  /* 0x14f0000000237882 */ /* 0x000fe20000000000 */
[----:B-1----:R-:W-:-:S03]  /*47b0*/  ULEA UR22, UR23, UR22, 0x18 ;  /* 0x0000001617167291 */ /* 0x002fc6000f8ec03f */
[----:B------:R-:W-:Y:S01]  /*47c0*/  UMOV UR23, 0x400 ;  /* 0x0000040000177882 */ /* 0x000fe20000000000 */
[----:B------:R-:W-:-:S09]  /*47d0*/  UIADD3 UR22, UR22, 0x12000, URZ ;  /* 0x0001200016167890 */ /* 0x000fd2000fffe03f */
[----:B------:R1:W-:Y:S02]  /*47e0*/  UBLKRED.G.S.ADD.F32.RN [UR36], [UR22], UR23, desc[UR34] ;  /* 0x00002224160073bb */ /* 0x0003e400080a1417 */
[----:B-1----:R0:W-:Y:S02]  /*47f0*/  UTMACMDFLUSH ;  /* 0x00000000000079b7 */ /* 0x0021e40000000000 */
.L_x_34:
[----:B------:R-:W-:Y:S05]  /*4800*/  BSYNC B0 ;  /* 0x0000000000007941 */ /* 0x000fea0003800000 */
.L_x_33:
[----:B------:R-:W-:Y:S06]  /*4810*/  BAR.SYNC.DEFER_BLOCKING 0xe, 0xa0 ;  /* 0x0382800000007b1d */ /* 0x000fec0000010000 */
[----:B------:R-:W-:Y:S04]  /*4820*/  BSSY B0, `(.L_x_35) ;  /* 0x000000b000007945 */ /* 0x000fe80003800000 */
[----:B------:R-:W-:Y:S05]  /*4830*/  @!P0 BRA `(.L_x_36) ;  /* 0x0000000000248947 */ /* 0x000fea0003800000 */
[----:B------:R-:W1:Y:S01]  /*4840*/  S2UR UR23, SR_CgaCtaId ;  /* 0x00000000001779c3 */ /* 0x000e620000008800 */
[----:B------:R-:W-:Y:S01]  /*4850*/  UMOV UR22, 0x400 ;  /* 0x0000040000167882 */ /* 0x000fe20000000000 */
[----:B------:R-:W-:Y:S01]  /*4860*/  UMOV UR34, 0x0 ;  /* 0x0000000000227882 */ /* 0x000fe20000000000 */
[----:B------:R-:W-:Y:S01]  /*4870*/  UMOV UR35, 0x14f00000 ;  /* 0x14f0000000237882 */ /* 0x000fe20000000000 */
[----:B-1----:R-:W-:-:S03]  /*4880*/  ULEA UR22, UR23, UR22, 0x18 ;  /* 0x0000001617167291 */ /* 0x002fc6000f8ec03f */
[----:B------:R-:W-:Y:S01]  /*4890*/  UMOV UR23, 0x400 ;  /* 0x0000040000177882 */ /* 0x000fe20000000000 */
[----:B------:R-:W-:-:S09]  /*48a0*/  UIADD3 UR22, UR22, 0x16000, URZ ;  /* 0x0001600016167890 */ /* 0x000fd2000fffe03f */
[----:B------:R1:W-:Y:S02]  /*48b0*/  UBLKRED.G.S.ADD.F32.RN [UR28], [UR22], UR23, desc[UR34] ;  /* 0x0000221c160073bb */ /* 0x0003e400080a1417 */
[----:B-1----:R0:W-:Y:S02]  /*48c0*/  UTMACMDFLUSH ;  /* 0x00000000000079b7 */ /* 0x0021e40000000000 */
.L_x_36:
[----:B------:R-:W-:Y:S05]  /*48d0*/  BSYNC B0 ;  /* 0x0000000000007941 */ /* 0x000fea0003800000 */
.L_x_35:
        /* <DEDUP_REMOVED lines=10> */
[----:B------:R1:W-:Y:S01]  /*4980*/  UBLKRED.G.S.ADD.F32.RN [UR26], [UR22], UR23, desc[UR28] ;  /* 0x00001c1a160073bb */ /* 0x0003e200080a1417 */
[----:B------:R0:W-:Y:S01]  /*4990*/  UTMACMDFLUSH ;  /* 0x00000000000079b7 */ /* 0x0001e20000000000 */
[----:B-1----:R-:W-:-:S04]  /*49a0*/  DEPBAR.LE SB0, 0x2 ;  /* 0x000080800000791a */ /* 0x002fc80000000000 */
.L_x_38:
[----:B------:R-:W-:Y:S05]  /*49b0*/  BSYNC B0 ;  /* 0x0000000000007941 */ /* 0x000fea0003800000 */
.L_x_37:
[----:B------:R-:W-:Y:S06]  /*49c0*/  BAR.ARV 0xa, 0xa0 ;  /* 0x0282800000007b1d */ /* 0x000fec0000002000 */
[----:B------:R-:W-:Y:S04]  /*49d0*/  BSSY B0, `(.L_x_39) ;  /* 0x0000003000007945 */ /* 0x000fe80003800000 */
[----:B------:R-:W-:Y:S05]  /*49e0*/  @!P0 BRA `(.L_x_40) ;  /* 0x0000000000048947 */ /* 0x000fea0003800000 */
[----:B------:R-:W-:-:S04]  /*49f0*/  DEPBAR.LE SB0, 0x1 ;  /* 0x000080400000791a */ /* 0x000fc80000000000 */
.L_x_40:
[----:B------:R-:W-:Y:S05]  /*4a00*/  BSYNC B0 ;  /* 0x0000000000007941 */ /* 0x000fea0003800000 */
.L_x_39:
[----:B------:R-:W-:Y:S06]  /*4a10*/  BAR.ARV 0xb, 0xa0 ;  /* 0x02c2800000007b1d */ /* 0x000fec0000002000 */
[----:B------:R-:W-:Y:S04]  /*4a20*/  BSSY B0, `(.L_x_41) ;  /* 0x0000003000007945 */ /* 0x000fe80003800000 */
[----:B------:R-:W-:Y:S05]  /*4a30*/  @!P0 BRA `(.L_x_42) ;  /* 0x0000000000048947 */ /* 0x000fea0003800000 */
[----:B------:R-:W-:-:S04]  /*4a40*/  DEPBAR.LE SB0, 0x0 ;  /* 0x000080000000791a */ /* 0x000fc80000000000 */
.L_x_42:
[----:B------:R-:W-:Y:S05]  /*4a50*/  BSYNC B0 ;  /* 0x0000000000007941 */ /* 0x000fea0003800000 */
.L_x_41:
[----:B------:R-:W-:Y:S06]  /*4a60*/  BAR.ARV 0xc, 0xa0 ;  /* 0x0302800000007b1d */ /* 0x000fec0000002000 */
[----:B------:R-:W-:Y:S02]  /*4a70*/  BSSY B0, `(.L_x_43) ;  /* 0x000000c000007945 */ /* 0x000fe40003800000 */
[----:B------:R-:W-:Y:S06]  /*4a80*/  BAR.SYNC.DEFER_BLOCKING 0xd, 0xa0 ;  /* 0x0342800000007b1d */ /* 0x000fec0000010000 */
        /* <DEDUP_REMOVED lines=10> */
.L_x_44:
[----:B------:R-:W-:Y:S05]  /*4b30*/  BSYNC B0 ;  /* 0x0000000000007941 */ /* 0x000fea0003800000 */
.L_x_43:
        /* <DEDUP_REMOVED lines=12> */
.L_x_46:
[----:B------:R-:W-:Y:S05]  /*4c00*/  BSYNC B0 ;  /* 0x0000000000007941 */ /* 0x000fea0003800000 */
.L_x_45:
        /* <DEDUP_REMOVED lines=13> */
.L_x_48:
[----:B------:R-:W-:Y:S05]  /*4ce0*/  BSYNC B0 ;  /* 0x0000000000007941 */ /* 0x000fea0003800000 */
.L_x_47:
[----:B------:R-:W-:Y:S06]  /*4cf0*/  BAR.ARV 0xa, 0xa0 ;  /* 0x0282800000007b1d */ /* 0x000fec0000002000 */
[----:B------:R-:W-:Y:S04]  /*4d00*/  BSSY B0, `(.L_x_49) ;  /* 0x0000003000007945 */ /* 0x000fe80003800000 */
[----:B------:R-:W-:Y:S05]  /*4d10*/  @!P0 BRA `(.L_x_50) ;  /* 0x0000000000048947 */ /* 0x000fea0003800000 */
[----:B------:R-:W-:-:S04]  /*4d20*/  DEPBAR.LE SB0, 0x1 ;  /* 0x000080400000791a */ /* 0x000fc80000000000 */
.L_x_50:
[----:B------:R-:W-:Y:S05]  /*4d30*/  BSYNC B0 ;  /* 0x0000000000007941 */ /* 0x000fea0003800000 */
.L_x_49:
[----:B------:R-:W-:Y:S01]  /*4d40*/  VIADD R0, R0, 0xfffffffe ;  /* 0xfffffffe00007836 */ /* 0x000fe20000000000 */
[----:B------:R-:W-:Y:S06]  /*4d50*/  BAR.ARV 0xb, 0xa0 ;  /* 0x02c2800000007b1d */ /* 0x000fec0000002000 */
[----:B------:R-:W-:Y:S01]  /*4d60*/  BSSY B0, `(.L_x_51) ;  /* 0x0000004000007945 */ /* 0x000fe20003800000 */
[----:B------:R-:W-:-:S03]  /*4d70*/  ISETP.NE.AND P1, PT, R0, RZ, PT ;  /* 0x000000ff0000720c */ /* 0x000fc60003f25270 */
[----:B------:R-:W-:Y:S10]  /*4d80*/  @!P0 BRA `(.L_x_52) ;  /* 0x0000000000048947 */ /* 0x000ff40003800000 */
[----:B------:R-:W-:-:S04]  /*4d90*/  DEPBAR.LE SB0, 0x0 ;  /* 0x000080000000791a */ /* 0x000fc80000000000 */
.L_x_52:
[----:B------:R-:W-:Y:S05]  /*4da0*/  BSYNC B0 ;  /* 0x0000000000007941 */ /* 0x000fea0003800000 */
.L_x_51:
[----:B------:R-:W-:Y:S06]  /*4db0*/  BAR.ARV 0xc, 0xa0 ;  /* 0x0302800000007b1d */ /* 0x000fec0000002000 */
[----:B------:R-:W-:Y:S02]  /*4dc0*/  UIADD3 UR5, UR5, 0x2, URZ ;  /* 0x0000000205057890 */ /* 0x000fe4000fffe03f */
[----:B------:R-:W-:Y:S01]  /*4dd0*/  UIADD3 UR4, UR4, 0x1, URZ ;  /* 0x0000000104047890 */ /* 0x000fe2000fffe03f */
[----:B------:R-:W-:Y:S11]  /*4de0*/  @P1 BRA `(.L_x_53) ;  /* 0xfffffff800281947 */ /* 0x000ff6000383ffff */
[----:B------:R-:W-:-:S12]  /*4df0*/  UIADD3 UR4, UR9, 0x6000, URZ ;  /* 0x0000600009047890 */ /* 0x000fd8000fffe03f */
.L_x_32:
[----:B------:R-:W-:-:S13]  /*4e00*/  ISETP.NE.AND P1, PT, R3, RZ, PT ;  /* 0x000000ff0300720c */ /* 0x000fda0003f25270 */
[----:B------:R-:W-:Y:S05]  /*4e10*/  @!P1 EXIT ;  /* 0x000000000000994d */ /* 0x000fea0003800000 */
[----:B------:R-:W-:Y:S06]  /*4e20*/  BAR.SYNC.DEFER_BLOCKING 0xd, 0xa0 ;  /* 0x0342800000007b1d */ /* 0x000fec0000010000 */
[----:B------:R-:W-:Y:S04]  /*4e30*/  BSSY B0, `(.L_x_54) ;  /* 0x0000010000007945 */ /* 0x000fe80003800000 */
[----:B------:R-:W-:Y:S05]  /*4e40*/  @!P0 BRA `(.L_x_55) ;  /* 0x0000000000388947 */ /* 0x000fea0003800000 */
[----:B------:R-:W1:Y:S01]  /*4e50*/  S2UR UR9, SR_CgaCtaId ;  /* 0x00000000000979c3 */ /* 0x000e620000008800 */
[----:B------:R-:W-:Y:S01]  /*4e60*/  UIADD3 UR12, UP0, UR4, UR6, URZ ;  /* 0x00000006040c7290 */ /* 0x000fe2000ff1e03f */
[----:B------:R-:W-:Y:S01]  /*4e70*/  UMOV UR5, 0x400 ;  /* 0x0000040000057882 */ /* 0x000fe20000000000 */
[----:B------:R-:W-:Y:S02]  /*4e80*/  ULDC.64 UR10, c[0x0][0x2c0] ;  /* 0x0000b000000a7ab9 */ /* 0x000fe40000000a00 */
        /* <DEDUP_REMOVED lines=10> */
.L_x_55:
[----:B------:R-:W-:Y:S05]  /*4f30*/  BSYNC B0 ;  /* 0x0000000000007941 */ /* 0x000fea0003800000 */
.L_x_54:
[----:B------:R-:W-:Y:S06]  /*4f40*/  BAR.SYNC.DEFER_BLOCKING 0xe, 0xa0 ;  /* 0x0382800000007b1d */ /* 0x000fec0000010000 */
[----:B------:R-:W-:Y:S04]  /*4f50*/  BSSY B0, `(.L_x_56) ;  /* 0x0000011000007945 */ /* 0x000fe80003800000 */
[----:B------:R-:W-:Y:S05]  /*4f60*/  @!P0 BRA `(.L_x_57) ;  /* 0x00000000003c8947 */ /* 0x000fea0003800000 */
[----:B------:R-:W1:Y:S01]  /*4f70*/  S2UR UR12, SR_CgaCtaId ;  /* 0x00000000000c79c3 */ /* 0x000e620000008800 */
[----:B------:R-:W-:Y:S01]  /*4f80*/  UIADD3 UR5, UR4, 0x1000, URZ ;  /* 0x0000100004057890 */ /* 0x000fe2000fffe03f */
[----:B------:R-:W-:Y:S01]  /*4f90*/  UMOV UR9, 0x400 ;  /* 0x0000040000097882 */ /* 0x000fe20000000000 */
[----:B------:R-:W-:Y:S02]  /*4fa0*/  ULDC.64 UR10, c[0x0][0x2c0] ;  /* 0x0000b000000a7ab9 */ /* 0x000fe40000000a00 */
[----:B------:R-:W-:-:S04]  /*4fb0*/  UIADD3 UR13, UP0, UR5, UR6, URZ ;  /* 0x00000006050d7290 */ /* 0x000fc8000ff1e03f */
        /* <DEDUP_REMOVED lines=10> */
.L_x_57:
[----:B------:R-:W-:Y:S05]  /*5060*/  BSYNC B0 ;  /* 0x0000000000007941 */ /* 0x000fea0003800000 */
.L_x_56:
        /* <DEDUP_REMOVED lines=19> */
.L_x_59:
[----:B------:R-:W-:Y:S05]  /*51a0*/  BSYNC B0 ;  /* 0x0000000000007941 */ /* 0x000fea0003800000 */
.L_x_58:
[----:B------:R-:W-:Y:S06]  /*51b0*/  BAR.ARV 0xa, 0xa0 ;  /* 0x0282800000007b1d */ /* 0x000fec0000002000 */
[----:B------:R-:W-:Y:S04]  /*51c0*/  BSSY B0, `(.L_x_60) ;  /* 0x0000003000007945 */ /* 0x000fe80003800000 */
[----:B------:R-:W-:Y:S05]  /*51d0*/  @!P0 BRA `(.L_x_61) ;  /* 0x0000000000048947 */ /* 0x000fea0003800000 */
[----:B------:R-:W-:-:S04]  /*51e0*/  DEPBAR.LE SB0, 0x1 ;  /* 0x000080400000791a */ /* 0x000fc80000000000 */
.L_x_61:
[----:B------:R-:W-:Y:S05]  /*51f0*/  BSYNC B0 ;  /* 0x0000000000007941 */ /* 0x000fea0003800000 */
.L_x_60:
[----:B------:R-:W-:Y:S06]  /*5200*/  BAR.ARV 0xb, 0xa0 ;  /* 0x02c2800000007b1d */ /* 0x000fec0000002000 */
[----:B------:R-:W-:Y:S04]  /*5210*/  BSSY B0, `(.L_x_62) ;  /* 0x0000003000007945 */ /* 0x000fe80003800000 */
[----:B------:R-:W-:Y:S05]  /*5220*/  @!P0 BRA `(.L_x_63) ;  /* 0x0000000000048947 */ /* 0x000fea0003800000 */
[----:B------:R-:W-:-:S04]  /*5230*/  DEPBAR.LE SB0, 0x0 ;  /* 0x000080000000791a */ /* 0x000fc80000000000 */
.L_x_63:
[----:B------:R-:W-:Y:S05]  /*5240*/  BSYNC B0 ;  /* 0x0000000000007941 */ /* 0x000fea0003800000 */
.L_x_62:
[----:B------:R-:W-:Y:S06]  /*5250*/  BAR.ARV 0xc, 0xa0 ;  /* 0x0302800000007b1d */ /* 0x000fec0000002000 */
[----:B------:R-:W-:Y:S05]  /*5260*/  EXIT ;  /* 0x000000000000794d */ /* 0x000fea0003800000 */
.L_x_31:
[----:B------:R-:W1:Y:S01]  /*5270*/  S2UR UR29, SR_CTAID.Z ;  /* 0x00000000001d79c3 */ /* 0x000e620000002700 */
[----:B------:R-:W-:Y:S02]  /*5280*/  IMAD.MOV.U32 R12, RZ, RZ, 0x1 ;  /* 0x00000001ff0c7424 */ /* 0x000fe400078e00ff */
[----:B------:R-:W-:Y:S01]  /*5290*/  IMAD.MOV.U32 R4, RZ, RZ, 0x1 ;  /* 0x00000001ff047424 */ /* 0x000fe200078e00ff */
[----:B-1----:R-:W-:-:S13]  /*52a0*/  ISETP.LE.AND P0, PT, RZ, UR29, PT ;  /* 0x0000001dff007c0c */ /* 0x002fda000bf03270 */
[----:B------:R-:W-:Y:S05]  /*52b0*/  @!P0 BRA `(.L_x_64) ;  /* 0x0000001c00bc8947 */ /* 0x000fea0003800000 */
[----:B------:R-:W1:Y:S01]  /*52c0*/  S2R R13, SR_CTAID.Y ;  /* 0x00000000000d7919 */ /* 0x000e620000002600 */
[----:B------:R-:W2:Y:S01]  /*52d0*/  LDC.64 R8, c[0x0][0x718] ;  /* 0x0001c600ff087b82 */ /* 0x000ea20000000a00 */
[----:B------:R-:W-:Y:S01]  /*52e0*/  ULDC UR4, c[0x0][0x2e8] ;  /* 0x0000ba0000047ab9 */ /* 0x000fe20000000800 */
[----:B------:R-:W-:Y:S01]  /*52f0*/  BSSY B0, `(.L_x_64) ;  /* 0x00001eb000007945 */ /* 0x000fe20003800000 */
[----:B------:R-:W3:Y:S01]  /*5300*/  S2R R11, SR_CTAID.Z ;  /* 0x00000000000b7919 */ /* 0x000ee20000002700 */
[----:B------:R-:W-:-:S04]  /*5310*/  UISETP.NE.AND UP0, UPT, UR4, 0x1, UPT ;  /* 0x000000010400788c */ /* 0x000fc8000bf05270 */
[----:B------:R-:W2:Y:S07]  /*5320*/  S2UR UR28, SR_CTAID.Y ;  /* 0x00000000001c79c3 */ /* 0x000eae0000002600 */
[----:B------:R-:W-:Y:S01]  /*5330*/  @UP0 ULDC UR6, c[0x0][0x2ec] ;  /* 0x0000bb0000060ab9 */ /* 0x000fe20000000800 */
[----:B------:R-:W4:Y:S01]  /*5340*/  LDC.64 R14, c[0x0][0x720] ;  /* 0x0001c800ff0e7b82 */ /* 0x000f220000000a00 */
[----:B------:R-:W-:-:S07]  /*5350*/  @UP0 ULDC UR8, c[0x0][0x2f0] ;  /* 0x0000bc0000080ab9 */ /* 0x000fce0000000800 */
[----:B------:R-:W5:Y:S01]  /*5360*/  LDC.64 R4, c[0x0][0x700] ;  /* 0x0001c000ff047b82 */ /* 0x000f620000000a00 */
[----:B-1----:R-:W-:-:S07]  /*5370*/  SHF.R.S32.HI R13, RZ, 0x1f, R13 ;  /* 0x0000001fff0d7819 */ /* 0x002fce000001140d */
[----:B------:R-:W1:Y:S01]  /*5380*/  LDC.64 R6, c[0x0][0x730] ;  /* 0x0001cc00ff067b82 */ /* 0x000e620000000a00 */
[----:B--2---:R-:W-:Y:S01]  /*5390*/  IMAD.WIDE.U32 R2, R8, UR28, RZ ;  /* 0x0000001c08027c25 */ /* 0x004fe2000f8e00ff */
[----:B------:R-:W-:Y:S01]  /*53a0*/  UIMAD.WIDE.U32 UR6, UR28, UR6, URZ ;  /* 0x000000061c0672a5 */ /* 0x000fe2000f8e003f */
[----:B---3--:R-:W-:Y:S01]  /*53b0*/  SHF.R.S32.HI R11, RZ, 0x1f, R11 ;  /* 0x0000001fff0b7819 */ /* 0x008fe2000001140b */
[----:B------:R-:W-:Y:S01]  /*53c0*/  UMOV UR36, UR28 ;  /* 0x0000001c00247c82 */ /* 0x000fe20008000000 */
[----:B------:R-:W-:Y:S01]  /*53d0*/  IMAD R0, R13, R8, RZ ;  /* 0x000000080d007224 */ /* 0x000fe200078e02ff */
[----:B------:R-:W-:-:S03]  /*53e0*/  @UP0 USHF.R.U32.HI UR36, URZ, UR8, UR7 ;  /* 0x000000083f240299 */ /* 0x000fc60008011607 */
[----:B------:R-:W-:Y:S02]  /*53f0*/  IMAD R9, R9, UR28, R0 ;  /* 0x0000001c09097c24 */ /* 0x000fe4000f8e0200 */
[----:B----4-:R-:W-:Y:S02]  /*5400*/  IMAD R0, R11, R14, RZ ;  /* 0x0000000e0b007224 */ /* 0x010fe400078e02ff */
[----:B------:R-:W-:Y:S02]  /*5410*/  IMAD.IADD R3, R3, 0x1, R9 ;  /* 0x0000000103037824 */ /* 0x000fe400078e0209 */
[----:B------:R-:W2:Y:S01]  /*5420*/  LDC.64 R8, c[0x0][0x738] ;  /* 0x0001ce00ff087b82 */ /* 0x000ea20000000a00 */
[----:B------:R-:W-:Y:S02]  /*5430*/  IMAD R15, R15, UR29, R0 ;  /* 0x0000001d0f0f7c24 */ /* 0x000fe4000f8e0200 */
[----:B------:R-:W-:-:S04]  /*5440*/  IMAD.WIDE.U32 R2, R14, UR29, R2 ;  /* 0x0000001d0e027c25 */ /* 0x000fc8000f8e0002 */
[----:B------:R-:W-:Y:S01]  /*5450*/  IMAD.IADD R0, R3, 0x1, R15 ;  /* 0x0000000103007824 */ /* 0x000fe200078e020f */
[----:B-----5:R-:W-:Y:S01]  /*5460*/  LEA R4, P0, R2, R4, 0x2 ;  /* 0x0000000402047211 */ /* 0x020fe200078010ff */
[----:B-1----:R-:W-:-:S03]  /*5470*/  IMAD R10, R13, R6, RZ ;  /* 0x000000060d0a7224 */ /* 0x002fc600078e02ff */
[----:B------:R-:W-:Y:S02]  /*5480*/  LEA.HI.X R0, R2, R5, R0, 0x2, P0 ;  /* 0x0000000502007211 */ /* 0x000fe400000f1400 */
[----:B------:R-:W-:Y:S01]  /*5490*/  ELECT P0, URZ, PT ;  /* 0x00000000003f782f */ /* 0x000fe20003800000 */
[----:B------:R-:W-:Y:S01]  /*54a0*/  IMAD R3, R7, UR28, R10 ;  /* 0x0000001c07037c24 */ /* 0x000fe2000f8e020a */
[----:B------:R-:W-:Y:S01]  /*54b0*/  R2UR UR4, R4 ;  /* 0x00000000040472ca */ /* 0x000fe200000e0000 */
[----:B------:R-:W-:Y:S01]  /*54c0*/  IMAD.WIDE.U32 R6, R6, UR28, RZ ;  /* 0x0000001c06067c25 */ /* 0x000fe2000f8e00ff */
[----:B------:R-:W-:-:S03]  /*54d0*/  R2UR UR5, R0 ;  /* 0x00000000000572ca */ /* 0x000fc600000e0000 */
[----:B------:R-:W-:Y:S02]  /*54e0*/  IMAD.IADD R7, R7, 0x1, R3 ;  /* 0x0000000107077824 */ /* 0x000fe400078e0203 */
[----:B------:R-:W-:Y:S02]  /*54f0*/  IMAD.MOV.U32 R2, RZ, RZ, RZ ;  /* 0x000000ffff027224 */ /* 0x000fe400078e00ff */
[----:B--2---:R-:W-:Y:S02]  /*5500*/  IMAD R0, R11, R8, RZ ;  /* 0x000000080b007224 */ /* 0x004fe400078e02ff */
[----:B------:R-:W-:-:S04]  /*5510*/  IMAD.WIDE.U32 R6, R8, UR29, R6 ;  /* 0x0000001d08067c25 */ /* 0x000fc8000f8e0006 */
[----:B------:R-:W-:Y:S02]  /*5520*/  IMAD R9, R9, UR29, R0 ;  /* 0x0000001d09097c24 */ /* 0x000fe4000f8e0200 */
[----:B------:R-:W-:Y:S01]  /*5530*/  IMAD.MOV.U32 R4, RZ, RZ, 0x1 ;  /* 0x00000001ff047424 */ /* 0x000fe200078e00ff */
[----:B------:R-:W-:Y:S06]  /*5540*/  @!P0 BRA `(.L_x_65) ;  /* 0x0000001c00148947 */ /* 0x000fec0003800000 */
[----:B------:R-:W1:Y:S01]  /*5550*/  S2R R3, SR_CgaCtaId ;  /* 0x0000000000037919 */ /* 0x000e620000008800 */
[----:B------:R-:W-:Y:S01]  /*5560*/  IMAD.MOV.U32 R10, RZ, RZ, 0x1 ;  /* 0x00000001ff0a7424 */ /* 0x000fe200078e00ff */
[----:B------:R-:W-:Y:S01]  /*5570*/  MOV R0, 0x400 ;  /* 0x0000040000007802 */ /* 0x000fe20000000f00 */
[----:B------:R-:W-:Y:S01]  /*5580*/  IMAD.IADD R11, R7, 0x1, R9 ;  /* 0x00000001070b7824 */ /* 0x000fe200078e0209 */
[----:B------:R-:W2:Y:S02]  /*5590*/  S2R R16, SR_TID.X ;  /* 0x0000000000107919 */ /* 0x000ea40000002100 */
[----:B------:R-:W-:Y:S01]  /*55a0*/  SHF.L.U32 R10, R10, 0x1f, RZ ;  /* 0x0000001f0a0a7819 */ /* 0x000fe200000006ff */
[----:B------:R-:W3:Y:S01]  /*55b0*/  S2R R2, SR_CTAID.X ;  /* 0x0000000000027919 */ /* 0x000ee20000002500 */
[----:B-1----:R-:W-:-:S04]  /*55c0*/  LEA R0, R3, R0, 0x18 ;  /* 0x0000000003007211 */ /* 0x002fc800078ec0ff */
[----:B------:R-:W1:Y:S01]  /*55d0*/  SYNCS.PHASECHK.TRANS64.TRYWAIT P1, [R0+URZ+0x36420], R10 ;  /* 0x0364200a000075a7 */ /* 0x000e62000802017f */
[----:B--2---:R-:W-:Y:S01]  /*55e0*/  LOP3.LUT P0, RZ, R16, 0x7f, RZ, 0xc0, !PT ;  /* 0x0000007f10ff7812 */ /* 0x004fe2000780c0ff */
[----:B-1-3--:R-:W-:-:S12]  /*55f0*/  @!P1 BRA `(.L_x_66) ;  /* 0x0000001c00d09947 */ /* 0x00afd80003800000 */
.L_x_95:
[----:B------:R-:W-:Y:S02]  /*5600*/  IMAD.MOV.U32 R12, RZ, RZ, 0x1 ;  /* 0x00000001ff0c7424 */ /* 0x000fe400078e00ff */
[----:B------:R-:W-:Y:S01]  /*5610*/  IMAD R4, R2, 0x60, RZ ;  /* 0x0000006002047824 */ /* 0x000fe200078e02ff */
[----:B------:R-:W-:Y:S06]  /*5620*/  @P0 BRA `(.L_x_67) ;  /* 0x0000000000180947 */ /* 0x000fec0003800000 */
[----:B------:R-:W2:Y:S01]  /*5630*/  S2R R5, SR_TID.X ;  /* 0x0000000000057919 */ /* 0x000ea20000002100 */
[----:B------:R-:W-:-:S04]  /*5640*/  IMAD.MOV.U32 R3, RZ, RZ, 0x6100 ;  /* 0x00006100ff037424 */ /* 0x000fc800078e00ff */
[----:B------:R3:W-:Y:S01]  /*5650*/  SYNCS.ARRIVE.TRANS64 RZ, [R0+URZ+0x36410], R3 ;  /* 0x0364100300ff79a7 */ /* 0x0007e2000800003f */
[----:B--2---:R-:W-:-:S13]  /*5660*/  LOP3.LUT P1, RZ, R5, 0x1f, RZ, 0xc0, !PT ;  /* 0x0000001f05ff7812 */ /* 0x004fda000782c0ff */
[----:B---3--:R-:W-:Y:S05]  /*5670*/  @!P1 BRA `(.L_x_67) ;  /* 0x0000000000049947 */ /* 0x008fea0003800000 */
[----:B------:R-:W-:Y:S01]  /*5680*/  BPT.TRAP 0x1 ;  /* 0x000000040000795c */ /* 0x000fe20000300000 */
.L_x_67:
[----:B------:R-:W2:Y:S01]  /*5690*/  LDC.64 R8, c[0x0][0x198] ;  /* 0x00006600ff087b82 */ /* 0x000ea20000000a00 */
[----:B------:R-:W-:Y:S01]  /*56a0*/  R2UR UR32, R0 ;  /* 0x00000000002072ca */ /* 0x000fe200000e0000 */
[----:B------:R-:W-:Y:S01]  /*56b0*/  UMOV UR27, URZ ;  /* 0x0000003f001b7c82 */ /* 0x000fe20008000000 */
[----:B------:R-:W-:Y:S01]  /*56c0*/  R2UR UR35, R4 ;  /* 0x00000000042372ca */ /* 0x000fe200000e0000 */
[----:B------:R-:W-:Y:S01]  /*56d0*/  UMOV UR30, 0x0 ;  /* 0x00000000001e7882 */ /* 0x000fe20000000000 */
[----:B------:R-:W-:Y:S01]  /*56e0*/  UMOV UR31, 0x14f00000 ;  /* 0x14f00000001f7882 */ /* 0x000fe20000000000 */
[----:B------:R-:W-:Y:S01]  /*56f0*/  UMOV UR26, URZ ;  /* 0x0000003f001a7c82 */ /* 0x000fe20008000000 */
[----:B------:R-:W-:Y:S01]  /*5700*/  UMOV UR18, 0x40 ;  /* 0x0000004000127882 */ /* 0x000fe20000000000 */
[----:B------:R-:W3:Y:S01]  /*5710*/  LDC R16, c[0x0][0x280] ;  /* 0x0000a000ff107b82 */ /* 0x000ee20000000800 */
[----:B------:R-:W-:Y:S01]  /*5720*/  UMOV UR20, UR28 ;  /* 0x0000001c00147c82 */ /* 0x000fe20008000000 */
[----:B------:R-:W-:Y:S01]  /*5730*/  UMOV UR21, UR29 ;  /* 0x0000001d00157c82 */ /* 0x000fe20008000000 */
[----:B------:R-:W-:Y:S01]  /*5740*/  UMOV UR19, UR27 ;  /* 0x0000001b00137c82 */ /* 0x000fe20008000000 */
[----:B------:R-:W-:Y:S01]  /*5750*/  UMOV UR10, 0x80 ;  /* 0x00000080000a7882 */ /* 0x000fe20000000000 */
[----:B------:R-:W-:Y:S01]  /*5760*/  UMOV UR12, UR28 ;  /* 0x0000001c000c7c82 */ /* 0x000fe20008000000 */
[----:B------:R-:W-:Y:S01]  /*5770*/  UIADD3 UR24, UR32, 0x1e000, URZ ;  /* 0x0001e00020187890 */ /* 0x000fe2000fffe03f */
[----:B------:R-:W-:Y:S01]  /*5780*/  IMAD.MOV.U32 R4, RZ, RZ, 0x1 ;  /* 0x00000001ff047424 */ /* 0x000fe200078e00ff */
[----:B------:R-:W-:-:S02]  /*5790*/  UIADD3 UR25, UR32, 0x36410, URZ ;  /* 0x0003641020197890 */ /* 0x000fc4000fffe03f */
[----:B------:R-:W-:Y:S02]  /*57a0*/  UIADD3 UR16, UR32, 0x20000, URZ ;  /* 0x0002000020107890 */ /* 0x000fe4000fffe03f */
[----:B------:R-:W-:Y:S02]  /*57b0*/  UIADD3 UR8, UR32, 0x22000, URZ ;  /* 0x0002200020087890 */ /* 0x000fe4000fffe03f */
[----:B------:R-:W-:Y:S01]  /*57c0*/  UIADD3 UR40, UR32, 0x30000, URZ ;  /* 0x0003000020287890 */ /* 0x000fe2000fffe03f */
[----:B--2---:R-:W-:Y:S01]  /*57d0*/  IMAD.MOV.U32 R13, RZ, RZ, R8 ;  /* 0x000000ffff0d7224 */ /* 0x004fe200078e0008 */
[----:B------:R-:W-:Y:S01]  /*57e0*/  UIADD3 UR33, UR32, 0x36400, URZ ;  /* 0x0003640020217890 */ /* 0x000fe2000fffe03f */
[----:B------:R-:W-:Y:S01]  /*57f0*/  IMAD.MOV.U32 R14, RZ, RZ, R9 ;  /* 0x000000ffff0e7224 */ /* 0x000fe200078e0009 */
[----:B------:R-:W-:Y:S01]  /*5800*/  UMOV UR17, UR25 ;  /* 0x0000001900117c82 */ /* 0x000fe20008000000 */
[----:B------:R-:W-:Y:S01]  /*5810*/  UMOV UR13, UR29 ;  /* 0x0000001d000d7c82 */ /* 0x000fe20008000000 */
[C---:B------:R-:W-:Y:S01]  /*5820*/  IADD3 R2, P2, R13.reuse, 0x2f0, RZ ;  /* 0x000002f00d027810 */ /* 0x040fe20007f5e0ff */
[----:B------:R-:W-:Y:S01]  /*5830*/  UMOV UR11, UR27 ;  /* 0x0000001b000b7c82 */ /* 0x000fe20008000000 */
[C---:B------:R-:W-:Y:S01]  /*5840*/  IADD3 R5, P3, R13.reuse, 0x3f0, RZ ;  /* 0x000003f00d057810 */ /* 0x040fe20007f7e0ff */
[----:B------:R-:W-:Y:S01]  /*5850*/  UMOV UR9, UR25 ;  /* 0x0000001900097c82 */ /* 0x000fe20008000000 */
[----:B------:R-:W-:Y:S01]  /*5860*/  R2UR UR14, R2 ;  /* 0x00000000020e72ca */ /* 0x000fe200000e0000 */
[----:B------:R-:W-:Y:S01]  /*5870*/  UMOV UR42, 0x10 ;  /* 0x00000010002a7882 */ /* 0x000fe20000000000 */
[----:B------:R-:W-:Y:S01]  /*5880*/  IADD3 R2, P1, R13, 0xf0, RZ ;  /* 0x000000f00d027810 */ /* 0x000fe20007f3e0ff */
[--C-:B------:R-:W-:Y:S01]  /*5890*/  IMAD.X R15, RZ, RZ, R14.reuse, P3 ;  /* 0x000000ffff0f7224 */ /* 0x100fe200018e060e */
[----:B------:R-:W-:Y:S01]  /*58a0*/  R2UR UR6, R5 ;  /* 0x00000000050672ca */ /* 0x000fe200000e0000 */
[--C-:B------:R-:W-:Y:S01]  /*58b0*/  IMAD.X R5, RZ, RZ, R14.reuse, P2 ;  /* 0x000000ffff057224 */ /* 0x100fe200010e060e */
[----:B------:R-:W-:Y:S01]  /*58c0*/  R2UR UR22, R2 ;  /* 0x00000000021672ca */ /* 0x000fe200000e0000 */
[----:B------:R-:W-:Y:S01]  /*58d0*/  IMAD.X R3, RZ, RZ, R14, P1 ;  /* 0x000000ffff037224 */ /* 0x000fe200008e060e */
[----:B------:R-:W-:Y:S01]  /*58e0*/  R2UR UR7, R15 ;  /* 0x000000000f0772ca */ /* 0x000fe200000e0000 */
[----:B------:R-:W-:Y:S01]  /*58f0*/  UMOV UR41, UR25 ;  /* 0x0000001900297c82 */ /* 0x000fe20008000000 */
[----:B------:R-:W-:Y:S01]  /*5900*/  R2UR UR15, R5 ;  /* 0x00000000050f72ca */ /* 0x000fe200000e0000 */
[----:B------:R-:W-:Y:S01]  /*5910*/  IMAD.MOV.U32 R5, RZ, RZ, 0x12000 ;  /* 0x00012000ff057424 */ /* 0x000fe200078e00ff */
[----:B------:R-:W-:Y:S01]  /*5920*/  R2UR UR23, R3 ;  /* 0x00000000031772ca */ /* 0x000fe200000e0000 */
[----:B------:R-:W-:Y:S01]  /*5930*/  UIADD3 UR48, UR32, 0x3000, URZ ;  /* 0x0000300020307890 */ /* 0x000fe2000fffe03f */
[----:B---3--:R-:W-:Y:S01]  /*5940*/  ISETP.GE.AND P1, PT, R16, 0x41, PT ;  /* 0x000000411000780c */ /* 0x008fe20003f26270 */
[----:B------:R-:W-:Y:S01]  /*5950*/  UMOV UR38, 0x0 ;  /* 0x0000000000267882 */ /* 0x000fe20000000000 */
[----:B------:R-:W-:Y:S01]  /*5960*/  UMOV UR39, 0x10000000 ;  /* 0x1000000000277882 */ /* 0x000fe20000000000 */
[----:B------:R-:W-:Y:S01]  /*5970*/  UMOV UR37, UR29 ;  /* 0x0000001d00257c82 */ /* 0x000fe20008000000 */
[----:B------:R-:W-:Y:S01]  /*5980*/  UMOV UR34, UR26 ;  /* 0x0000001a00227c82 */ /* 0x000fe20008000000 */
[----:B------:R-:W-:Y:S01]  /*5990*/  UMOV UR50, 0x40 ;  /* 0x0000004000327882 */ /* 0x000fe20000000000 */
[----:B------:R-:W-:Y:S01]  /*59a0*/  UMOV UR52, UR36 ;  /* 0x0000002400347c82 */ /* 0x000fe20008000000 */
[----:B------:R-:W-:Y:S01]  /*59b0*/  UMOV UR53, UR29 ;  /* 0x0000001d00357c82 */ /* 0x000fe20008000000 */
[----:B------:R-:W-:Y:S01]  /*59c0*/  UMOV UR51, UR35 ;  /* 0x0000002300337c82 */ /* 0x000fe20008000000 */
[----:B------:R-:W-:Y:S01]  /*59d0*/  UMOV UR49, UR33 ;  /* 0x0000002100317c82 */ /* 0x000fe20008000000 */
[----:B------:R-:W-:Y:S01]  /*59e0*/  UMOV UR44, UR36 ;  /* 0x00000024002c7c82 */ /* 0x000fe20008000000 */
[----:B------:R-:W-:Y:S01]  /*59f0*/  UTMALDG.4D [UR24], [UR22], desc[UR30] ;  /* 0x00001e18160075b4 */ /* 0x000fe20008019000 */
[----:B------:R-:W-:Y:S01]  /*5a00*/  UMOV UR45, UR29 ;  /* 0x0000001d002d7c82 */ /* 0x000fe20008000000 */
[----:B------:R-:W-:Y:S01]  /*5a10*/  UMOV UR43, UR35 ;  /* 0x00000023002b7c82 */ /* 0x000fe20008000000 */
[----:B------:R-:W-:Y:S01]  /*5a20*/  IMAD.MOV.U32 R15, RZ, RZ, 0x1 ;  /* 0x00000001ff0f7424 */ /* 0x000fe200078e00ff */
[----:B------:R2:W-:Y:S01]  /*5a30*/  UTMALDG.4D [UR16], [UR22], desc[UR30] ;  /* 0x00001e10160075b4 */ /* 0x0005e20008019000 */
[----:B------:R-:W-:Y:S01]  /*5a40*/  UTMALDG.4D [UR8], [UR22], desc[UR30] ;  /* 0x00001e08160075b4 */ /* 0x000fe20008019000 */
[----:B------:R3:W-:Y:S01]  /*5a50*/  UBLKCP.S.G [UR40], [UR4], UR42 ;  /* 0x00000028040073ba */ /* 0x0007e2000800022a */
[----:B------:R4:W-:Y:S01]  /*5a60*/  SYNCS.ARRIVE.TRANS64 RZ, [R0+URZ+0x36400], R5 ;  /* 0x0364000500ff79a7 */ /* 0x0009e2000800003f */
[----:B------:R5:W-:Y:S01]  /*5a70*/  UTMALDG.4D [UR32], [UR14], desc[UR38] ;  /* 0x000026200e0075b4 */ /* 0x000be20008019000 */
[----:B--2---:R-:W-:Y:S01]  /*5a80*/  UIADD3 UR16, UR32, 0x9000, URZ ;  /* 0x0000900020107890 */ /* 0x004fe2000fffe03f */
[----:B----4-:R-:W-:Y:S01]  /*5a90*/  IMAD.MOV.U32 R5, RZ, RZ, RZ ;  /* 0x000000ffff057224 */ /* 0x010fe200078e00ff */
[----:B------:R-:W-:Y:S01]  /*5aa0*/  UMOV UR20, UR36 ;  /* 0x0000002400147c82 */ /* 0x000fe20008000000 */
[----:B------:R-:W-:Y:S01]  /*5ab0*/  UMOV UR18, UR26 ;  /* 0x0000001a00127c82 */ /* 0x000fe20008000000 */
[----:B------:R-:W-:Y:S01]  /*5ac0*/  UMOV UR19, UR35 ;  /* 0x0000002300137c82 */ /* 0x000fe20008000000 */
[----:B------:R-:W-:Y:S01]  /*5ad0*/  UMOV UR17, UR33 ;  /* 0x0000002100117c82 */ /* 0x000fe20008000000 */
[----:B---3--:R-:W-:Y:S01]  /*5ae0*/  UIADD3 UR40, UR32, 0x6000, URZ ;  /* 0x0000600020287890 */ /* 0x008fe2000fffe03f */
[----:B------:R2:W-:Y:S01]  /*5af0*/  UTMALDG.4D [UR48], [UR14], desc[UR38] ;  /* 0x000026300e0075b4 */ /* 0x0005e20008019000 */
[----:B------:R-:W-:Y:S01]  /*5b00*/  UIADD3 UR8, UR32, 0xc000, URZ ;  /* 0x0000c00020087890 */ /* 0x000fe2000fffe03f */
[----:B------:R-:W-:Y:S01]  /*5b10*/  UMOV UR42, 0x80 ;  /* 0x00000080002a7882 */ /* 0x000fe20000000000 */
[----:B------:R-:W-:Y:S01]  /*5b20*/  UMOV UR41, UR33 ;  /* 0x0000002100297c82 */ /* 0x000fe20008000000 */
[----:B------:R-:W-:Y:S01]  /*5b30*/  UMOV UR10, 0x40 ;  /* 0x00000040000a7882 */ /* 0x000fe20000000000 */
[----:B------:R-:W-:Y:S01]  /*5b40*/  UMOV UR12, UR36 ;  /* 0x00000024000c7c82 */ /* 0x000fe20008000000 */
[----:B------:R-:W-:-:S02]  /*5b50*/  UMOV UR11, UR35 ;  /* 0x00000023000b7c82 */ /* 0x000fc40008000000 */
[----:B------:R2:W-:Y:S01]  /*5b60*/  UTMALDG.4D [UR40], [UR14], desc[UR38] ;  /* 0x000026280e0075b4 */ /* 0x0005e20008019000 */
[----:B------:R-:W-:Y:S01]  /*5b70*/  UMOV UR9, UR33 ;  /* 0x0000002100097c82 */ /* 0x000fe20008000000 */
[----:B------:R2:W-:Y:S01]  /*5b80*/  UTMALDG.4D [UR16], [UR6], desc[UR38] ;  /* 0x00002610060075b4 */ /* 0x0005e20008019000 */
[----:B-----5:R-:W-:Y:S01]  /*5b90*/  UIADD3 UR32, UR32, 0xf000, URZ ;  /* 0x0000f00020207890 */ /* 0x020fe2000fffe03f */
[----:B------:R-:W-:Y:S01]  /*5ba0*/  UMOV UR34, 0x80 ;  /* 0x0000008000227882 */ /* 0x000fe20000000000 */
[----:B------:R2:W-:Y:S07]  /*5bb0*/  UTMALDG.4D [UR8], [UR6], desc[UR38] ;  /* 0x00002608060075b4 */ /* 0x0005ee0008019000 */
[----:B------:R2:W-:Y:S02]  /*5bc0*/  UTMALDG.4D [UR32], [UR6], desc[UR38] ;  /* 0x00002620060075b4 */ /* 0x0005e40008019000 */
[----:B--2---:R-:W-:Y:S05]  /*5bd0*/  @!P1 BRA `(.L_x_68) ;  /* 0x00000010009c9947 */ /* 0x004fea0003800000 */
[----:B------:R-:W2:Y:S01]  /*5be0*/  S2R R18, SR_TID.X ;  /* 0x0000000000127919 */ /* 0x000ea20000002100 */
[C---:B------:R-:W-:Y:S01]  /*5bf0*/  VIADD R4, R16.reuse, 0x3f ;  /* 0x0000003f10047836 */ /* 0x040fe20000000000 */
[----:B------:R-:W-:Y:S01]  /*5c00*/  ISETP.GE.AND P1, PT, R16, 0x81, PT ;  /* 0x000000811000780c */ /* 0x000fe20003f26270 */
[----:B------:R-:W-:Y:S02]  /*5c10*/  IMAD.MOV.U32 R15, RZ, RZ, 0x1 ;  /* 0x00000001ff0f7424 */ /* 0x000fe400078e00ff */
[----:B------:R-:W-:Y:S01]  /*5c20*/  IMAD.MOV.U32 R20, RZ, RZ, RZ ;  /* 0x000000ffff147224 */ /* 0x000fe200078e00ff */
[----:B------:R-:W-:Y:S01]  /*5c30*/  SHF.R.S32.HI R5, RZ, 0x1f, R4 ;  /* 0x0000001fff057819 */ /* 0x000fe20000011404 */
[----:B------:R-:W-:-:S03]  /*5c40*/  IMAD.MOV.U32 R12, RZ, RZ, 0x1 ;  /* 0x00000001ff0c7424 */ /* 0x000fc600078e00ff */
[----:B------:R-:W-:Y:S01]  /*5c50*/  LEA.HI R4, R5, R4, RZ, 0x6 ;  /* 0x0000000405047211 */ /* 0x000fe200078f30ff */
[----:B------:R-:W-:-:S03]  /*5c60*/  IMAD.MOV.U32 R5, RZ, RZ, RZ ;  /* 0x000000ffff057224 */ /* 0x000fc600078e00ff */
[----:B------:R-:W-:-:S04]  /*5c70*/  LEA.HI.SX32 R4, R4, 0xffffffff, 0x1a ;  /* 0xffffffff04047811 */ /* 0x000fc800078fd2ff */
[----:B------:R-:W-:-:S04]  /*5c80*/  VIMNMX R4, R4, 0x1, !PT ;  /* 0x0000000104047848 */ /* 0x000fc80007fe0100 */
[----:B------:R-:W-:Y:S02]  /*5c90*/  LOP3.LUT R21, R4, 0x1, RZ, 0xc0, !PT ;  /* 0x0000000104157812 */ /* 0x000fe400078ec0ff */
[----:B--2---:R-:W-:Y:S01]  /*5ca0*/  LOP3.LUT R16, R18, 0x1f, RZ, 0xc0, !PT ;  /* 0x0000001f12107812 */ /* 0x004fe200078ec0ff */
[----:B------:R-:W-:Y:S06]  /*5cb0*/  @!P1 BRA `(.L_x_69) ;  /* 0x0000000800f49947 */ /* 0x000fec0003800000 */
[----:B------:R-:W-:Y:S02]  /*5cc0*/  IMAD.IADD R22, R4, 0x1, -R21 ;  /* 0x0000000104167824 */ /* 0x000fe400078e0a15 */
[----:B------:R-:W-:Y:S02]  /*5cd0*/  IMAD.MOV.U32 R20, RZ, RZ, RZ ;  /* 0x000000ffff147224 */ /* 0x000fe400078e00ff */
[----:B------:R-:W-:-:S07]  /*5ce0*/  IMAD.MOV.U32 R12, RZ, RZ, 0x1 ;  /* 0x00000001ff0c7424 */ /* 0x000fce00078e00ff */
.L_x_78:
[----:B-1----:R-:W-:-:S05]  /*5cf0*/  IMAD.MOV.U32 R10, RZ, RZ, 0x1 ;  /* 0x00000001ff0a7424 */ /* 0x002fca00078e00ff */
[----:B------:R-:W-:-:S04]  /*5d00*/  SHF.L.U32 R10, R10, 0x1f, RZ ;  /* 0x0000001f0a0a7819 */ /* 0x000fc800000006ff */
[----:B------:R-:W1:Y:S02]  /*5d10*/  SYNCS.PHASECHK.TRANS64.TRYWAIT P1, [R0+URZ+0x36438], R10 ;  /* 0x0364380a000075a7 */ /* 0x000e64000802017f */
[----:B-123--:R-:W-:Y:S05]  /*5d20*/  @!P1 BRA `(.L_x_70) ;  /* 0x0000001800189947 */ /* 0x00efea0003800000 */
.L_x_96:
[----:B------:R-:W-:Y:S05]  /*5d30*/  @P0 BRA `(.L_x_71) ;  /* 0x0000000000140947 */ /* 0x000fea0003800000 */
[----:B------:R-:W-:Y:S01]  /*5d40*/  ISETP.NE.AND P1, PT, R16, RZ, PT ;  /* 0x000000ff1000720c */ /* 0x000fe20003f25270 */
[----:B------:R-:W-:-:S04]  /*5d50*/  IMAD.MOV.U32 R3, RZ, RZ, 0x6100 ;  /* 0x00006100ff037424 */ /* 0x000fc800078e00ff */
[----:B------:R2:W-:Y:S08]  /*5d60*/  SYNCS.ARRIVE.TRANS64 RZ, [R0+URZ+0x36430], R3 ;  /* 0x0364300300ff79a7 */ /* 0x0005f0000800003f */
[----:B------:R-:W-:Y:S05]  /*5d70*/  @!P1 BRA `(.L_x_71) ;  /* 0x0000000000049947 */ /* 0x000fea0003800000 */
[----:B------:R-:W-:Y:S01]  /*5d80*/  BPT.TRAP 0x1 ;  /* 0x000000040000795c */ /* 0x000fe20000300000 */
.L_x_71:
[----:B------:R-:W3:Y:S01]  /*5d90*/  LDC.64 R18, c[0x0][0x728] ;  /* 0x0001ca00ff127b82 */ /* 0x000ee20000000a00 */
[----:B------:R-:W-:Y:S01]  /*5da0*/  IMAD.SHL.U32 R28, R20, 0x40, RZ ;  /* 0x00000040141c7824 */ /* 0x000fe200078e00ff */
[----:B------:R-:W-:Y:S01]  /*5db0*/  UMOV UR14, 0x0 ;  /* 0x00000000000e7882 */ /* 0x000fe20000000000 */
[----:B------:R-:W-:Y:S01]  /*5dc0*/  IMAD.MOV.U32 R13, RZ, RZ, R8 ;  /* 0x000000ffff0d7224 */ /* 0x000fe200078e0008 */
[----:B------:R-:W-:Y:S01]  /*5dd0*/  UMOV UR15, 0x14f00000 ;  /* 0x14f00000000f7882 */ /* 0x000fe20000000000 */
[----:B------:R-:W-:Y:S01]  /*5de0*/  IMAD.MOV.U32 R14, RZ, RZ, R9 ;  /* 0x000000ffff0e7224 */ /* 0x000fe200078e0009 */
[----:B------:R-:W-:Y:S01]  /*5df0*/  IADD3 R2, P1, R28, R6, RZ ;  /* 0x000000061c027210 */ /* 0x000fe20007f3e0ff */
[----:B------:R-:W-:Y:S01]  /*5e00*/  VIADD R23, R0, 0x36430 ;  /* 0x0003643000177836 */ /* 0x000fe20000000000 */
[----:B------:R-:W-:Y:S01]  /*5e10*/  R2UR UR27, R28 ;  /* 0x000000001c1b72ca */ /* 0x000fe200000e0000 */
[----:B------:R-:W-:Y:S01]  /*5e20*/  VIADD R24, R0, 0x2a000 ;  /* 0x0002a00000187836 */ /* 0x000fe20000000000 */
[----:B--2---:R-:W-:Y:S01]  /*5e30*/  LEA.HI.X.SX32 R3, R28, R11, 0x1, P1 ;  /* 0x0000000b1c037211 */ /* 0x004fe200008f0eff */
[C---:B------:R-:W-:Y:S01]  /*5e40*/  VIADD R25, R0.reuse, 0x2c000 ;  /* 0x0002c00000197836 */ /* 0x040fe20000000000 */
[----:B------:R-:W-:Y:S01]  /*5e50*/  R2UR UR25, R23 ;  /* 0x00000000171972ca */ /* 0x000fe200000e0000 */
[----:B------:R-:W-:Y:S01]  /*5e60*/  VIADD R26, R0, 0x2e000 ;  /* 0x0002e000001a7836 */ /* 0x000fe20000000000 */
[----:B------:R-:W-:Y:S01]  /*5e70*/  R2UR UR24, R24 ;  /* 0x00000000181872ca */ /* 0x000fe200000e0000 */
[----:B------:R-:W-:Y:S01]  /*5e80*/  VIADD R27, R0, 0x30200 ;  /* 0x00030200001b7836 */ /* 0x000fe20000000000 */
[----:B------:R-:W-:Y:S01]  /*5e90*/  R2UR UR16, R25 ;  /* 0x00000000191072ca */ /* 0x000fe200000e0000 */
[----:B------:R-:W-:Y:S01]  /*5ea0*/  UMOV UR26, URZ ;  /* 0x0000003f001a7c82 */ /* 0x000fe20008000000 */
[----:B------:R-:W-:Y:S01]  /*5eb0*/  R2UR UR8, R26 ;  /* 0x000000001a0872ca */ /* 0x000fe200000e0000 */
[----:B------:R-:W-:Y:S01]  /*5ec0*/  UMOV UR18, 0x40 ;  /* 0x0000004000127882 */ /* 0x000fe20000000000 */
[----:B------:R-:W-:Y:S01]  /*5ed0*/  R2UR UR32, R27 ;  /* 0x000000001b2072ca */ /* 0x000fe200000e0000 */
[----:B------:R-:W-:Y:S01]  /*5ee0*/  UMOV UR20, UR28 ;  /* 0x0000001c00147c82 */ /* 0x000fe20008000000 */
[----:B------:R-:W-:Y:S01]  /*5ef0*/  UMOV UR21, UR29 ;  /* 0x0000001d00157c82 */ /* 0x000fe20008000000 */
[----:B------:R-:W-:Y:S01]  /*5f00*/  UMOV UR19, UR27 ;  /* 0x0000001b00137c82 */ /* 0x000fe20008000000 */
[C---:B---3--:R-:W-:Y:S01]  /*5f10*/  LEA R4, P1, R2.reuse, R18, 0x2 ;  /* 0x0000001202047211 */ /* 0x048fe200078210ff */
[----:B------:R-:W-:Y:S01]  /*5f20*/  UMOV UR17, UR25 ;  /* 0x0000001900117c82 */ /* 0x000fe20008000000 */
[----:B------:R-:W-:Y:S01]  /*5f30*/  UMOV UR10, 0x80 ;  /* 0x00000080000a7882 */ /* 0x000fe20000000000 */
[----:B------:R-:W-:Y:S01]  /*5f40*/  UMOV UR12, UR28 ;  /* 0x0000001c000c7c82 */ /* 0x000fe20008000000 */
[----:B------:R-:W-:Y:S01]  /*5f50*/  LEA.HI.X R2, R2, R19, R3, 0x2, P1 ;  /* 0x0000001302027211 */ /* 0x000fe200008f1403 */
[----:B------:R-:W-:Y:S01]  /*5f60*/  UMOV UR13, UR29 ;  /* 0x0000001d000d7c82 */ /* 0x000fe20008000000 */
[----:B------:R-:W-:Y:S01]  /*5f70*/  R2UR UR30, R4 ;  /* 0x00000000041e72ca */ /* 0x000fe200000e0000 */
[----:B------:R-:W-:Y:S01]  /*5f80*/  UMOV UR9, UR25 ;  /* 0x0000001900097c82 */ /* 0x000fe20008000000 */
[----:B------:R-:W-:Y:S01]  /*5f90*/  IADD3 R4, P1, R13, 0x1f0, RZ ;  /* 0x000001f00d047810 */ /* 0x000fe20007f3e0ff */
[----:B------:R-:W-:Y:S01]  /*5fa0*/  UMOV UR11, UR27 ;  /* 0x0000001b000b7c82 */ /* 0x000fe20008000000 */
[----:B------:R-:W-:Y:S01]  /*5fb0*/  R2UR UR31, R2 ;  /* 0x00000000021f72ca */ /* 0x000fe200000e0000 */
[----:B------:R-:W-:Y:S01]  /*5fc0*/  UMOV UR22, 0x10 ;  /* 0x0000001000167882 */ /* 0x000fe20000000000 */
[----:B------:R-:W-:Y:S01]  /*5fd0*/  R2UR UR6, R4 ;  /* 0x00000000040672ca */ /* 0x000fe200000e0000 */
[----:B------:R-:W-:Y:S01]  /*5fe0*/  IMAD.X R5, RZ, RZ, R14, P1 ;  /* 0x000000ffff057224 */ /* 0x000fe200008e060e */
[----:B------:R-:W-:Y:S01]  /*5ff0*/  SHF.L.U32 R3, R12, 0x1f, RZ ;  /* 0x0000001f0c037819 */ /* 0x000fe200000006ff */
[----:B------:R-:W-:-:S03]  /*6000*/  UMOV UR33, UR25 ;  /* 0x0000001900217c82 */ /* 0x000fc60008000000 */
[----:B------:R-:W-:-:S13]  /*6010*/  R2UR UR7, R5 ;  /* 0x00000000050772ca */ /* 0x000fda00000e0000 */
[----:B------:R2:W-:Y:S01]  /*6020*/  UTMALDG.4D [UR24], [UR6], desc[UR14] ;  /* 0x00000e18060075b4 */ /* 0x0005e20008019000 */
[----:B------:R2:W-:Y:S01]  /*6030*/  UTMALDG.4D [UR16], [UR6], desc[UR14] ;  /* 0x00000e10060075b4 */ /* 0x0005e20008019000 */
[----:B------:R2:W-:Y:S01]  /*6040*/  UTMALDG.4D [UR8], [UR6], desc[UR14] ;  /* 0x00000e08060075b4 */ /* 0x0005e20008019000 */
[----:B------:R2:W-:Y:S01]  /*6050*/  UBLKCP.S.G [UR32], [UR30], UR22 ;  /* 0x000000201e0073ba */ /* 0x0005e20008000216 */
[----:B------:R-:W3:Y:S02]  /*6060*/  SYNCS.PHASECHK.TRANS64.TRYWAIT P1, [R0+URZ+0x36428], R3 ;  /* 0x03642803000075a7 */ /* 0x000ee4000802017f */
[----:B--23--:R-:W-:Y:S05]  /*6070*/  @!P1 BRA `(.L_x_72) ;  /* 0x0000001400589947 */ /* 0x00cfea0003800000 */
.L_x_97:
[----:B------:R-:W-:Y:S05]  /*6080*/  @P0 BRA `(.L_x_73) ;  /* 0x0000000000140947 */ /* 0x000fea0003800000 */
[----:B------:R-:W-:Y:S01]  /*6090*/  ISETP.NE.AND P1, PT, R16, RZ, PT ;  /* 0x000000ff1000720c */ /* 0x000fe20003f25270 */
[----:B--2---:R-:W-:-:S04]  /*60a0*/  IMAD.MOV.U32 R3, RZ, RZ, 0x6100 ;  /* 0x00006100ff037424 */ /* 0x004fc800078e00ff */
[----:B------:R3:W-:Y:S08]  /*60b0*/  SYNCS.ARRIVE.TRANS64 RZ, [R0+URZ+0x36418], R3 ;  /* 0x0364180300ff79a7 */ /* 0x0007f0000800003f */
[----:B------:R-:W-:Y:S05]  /*60c0*/  @!P1 BRA `(.L_x_73) ;  /* 0x0000000000049947 */ /* 0x000fea0003800000 */
[----:B------:R-:W-:Y:S01]  /*60d0*/  BPT.TRAP 0x1 ;  /* 0x000000040000795c */ /* 0x000fe20000300000 */
.L_x_73:
[----:B------:R-:W-:Y:S01]  /*60e0*/  VIADD R28, R28, 0x40 ;  /* 0x000000401c1c7836 */ /* 0x000fe20000000000 */
[----:B------:R-:W-:Y:S01]  /*60f0*/  IADD3 R2, P1, R13, 0xf0, RZ ;  /* 0x000000f00d027810 */ /* 0x000fe20007f3e0ff */
[----:B------:R-:W-:Y:S01]  /*6100*/  UMOV UR22, 0x0 ;  /* 0x0000000000167882 */ /* 0x000fe20000000000 */
[----:B------:R-:W-:Y:S01]  /*6110*/  R2UR UR24, R0 ;  /* 0x00000000001872ca */ /* 0x000fe200000e0000 */
[----:B------:R-:W-:Y:S01]  /*6120*/  UMOV UR23, 0x14f00000 ;  /* 0x14f0000000177882 */ /* 0x000fe20000000000 */
[----:B------:R-:W-:Y:S01]  /*6130*/  R2UR UR19, R28 ;  /* 0x000000001c1372ca */ /* 0x000fe200000e0000 */
[----:B--23--:R-:W-:Y:S01]  /*6140*/  IMAD.X R3, RZ, RZ, R14, P1 ;  /* 0x000000ffff037224 */ /* 0x00cfe200008e060e */
[----:B------:R-:W-:Y:S01]  /*6150*/  R2UR UR14, R2 ;  /* 0x00000000020e72ca */ /* 0x000fe200000e0000 */
[----:B------:R-:W-:Y:S01]  /*6160*/  UMOV UR18, URZ ;  /* 0x0000003f00127c82 */ /* 0x000fe20008000000 */
[----:B------:R-:W-:Y:S01]  /*6170*/  UMOV UR20, UR28 ;  /* 0x0000001c00147c82 */ /* 0x000fe20008000000 */
[----:B------:R-:W-:Y:S01]  /*6180*/  UMOV UR21, UR29 ;  /* 0x0000001d00157c82 */ /* 0x000fe20008000000 */
[----:B------:R-:W-:Y:S01]  /*6190*/  R2UR UR15, R3 ;  /* 0x00000000030f72ca */ /* 0x000fe200000e0000 */
[----:B------:R-:W-:Y:S01]  /*61a0*/  UMOV UR10, 0x40 ;  /* 0x00000040000a7882 */ /* 0x000fe20000000000 */
[----:B------:R-:W-:Y:S01]  /*61b0*/  UMOV UR12, UR28 ;  /* 0x0000001c000c7c82 */ /* 0x000fe20008000000 */
[----:B------:R-:W-:Y:S01]  /*61c0*/  UMOV UR13, UR29 ;  /* 0x0000001d000d7c82 */ /* 0x000fe20008000000 */
[----:B------:R-:W-:Y:S01]  /*61d0*/  UMOV UR26, 0x80 ;  /* 0x00000080001a7882 */ /* 0x000fe20000000000 */
[----:B------:R-:W-:Y:S01]  /*61e0*/  UIADD3 UR16, UR24, 0x24000, URZ ;  /* 0x0002400018107890 */ /* 0x000fe2000fffe03f */
[----:B------:R-:W-:Y:S01]  /*61f0*/  SHF.L.U32 R29, RZ, 0x1f, RZ ;  /* 0x0000001fff1d7819 */ /* 0x000fe200000006ff */
[----:B------:R-:W-:-:S02]  /*6200*/  UIADD3 UR17, UR24, 0x36418, URZ ;  /* 0x0003641818117890 */ /* 0x000fc4000fffe03f */
[----:B------:R-:W-:Y:S02]  /*6210*/  UIADD3 UR8, UR24, 0x26000, URZ ;  /* 0x0002600018087890 */ /* 0x000fe4000fffe03f */
[----:B------:R-:W-:Y:S02]  /*6220*/  UIADD3 UR30, UR24, 0x30100, URZ ;  /* 0x00030100181e7890 */ /* 0x000fe4000fffe03f */
[----:B------:R-:W-:Y:S02]  /*6230*/  UIADD3 UR24, UR24, 0x28000, URZ ;  /* 0x0002800018187890 */ /* 0x000fe4000fffe03f */
[----:B------:R-:W-:Y:S02]  /*6240*/  UIMAD.WIDE UR6, UR19, 0x4, UR4 ;  /* 0x00000004130678a5 */ /* 0x000fe4000f8e0204 */
[----:B------:R2:W-:Y:S01]  /*6250*/  UTMALDG.4D [UR16], [UR14], desc[UR22] ;  /* 0x000016100e0075b4 */ /* 0x0005e20008019000 */
[----:B------:R-:W-:Y:S01]  /*6260*/  UMOV UR9, UR17 ;  /* 0x0000001100097c82 */ /* 0x000fe20008000000 */
[----:B------:R-:W-:Y:S01]  /*6270*/  UMOV UR11, UR19 ;  /* 0x00000013000b7c82 */ /* 0x000fe20008000000 */
[----:B------:R-:W-:Y:S01]  /*6280*/  UMOV UR25, UR17 ;  /* 0x0000001100197c82 */ /* 0x000fe20008000000 */
[----:B------:R-:W-:Y:S01]  /*6290*/  UMOV UR27, UR19 ;  /* 0x00000013001b7c82 */ /* 0x000fe20008000000 */
[----:B------:R-:W-:Y:S01]  /*62a0*/  UMOV UR32, 0x10 ;  /* 0x0000001000207882 */ /* 0x000fe20000000000 */
[----:B------:R-:W-:Y:S01]  /*62b0*/  UMOV UR31, UR17 ;  /* 0x00000011001f7c82 */ /* 0x000fe20008000000 */
[----:B------:R2:W-:Y:S01]  /*62c0*/  UTMALDG.4D [UR8], [UR14], desc[UR22] ;  /* 0x000016080e0075b4 */ /* 0x0005e20008019000 */
[----:B------:R2:W-:Y:S01]  /*62d0*/  UTMALDG.4D [UR24], [UR14], desc[UR22] ;  /* 0x000016180e0075b4 */ /* 0x0005e20008019000 */
[----:B------:R2:W-:Y:S01]  /*62e0*/  UBLKCP.S.G [UR30], [UR6], UR32 ;  /* 0x0000001e060073ba */ /* 0x0005e20008000220 */
[----:B------:R-:W3:Y:S02]  /*62f0*/  SYNCS.PHASECHK.TRANS64.TRYWAIT P1, [R0+URZ+0x36438], R29 ;  /* 0x0364381d000075a7 */ /* 0x000ee4000802017f */
[----:B--23--:R-:W-:Y:S05]  /*6300*/  @!P1 BRA `(.L_x_74) ;  /* 0x0000001000c89947 */ /* 0x00cfea0003800000 */
.L_x_98:
[----:B--2---:R-:W-:Y:S01]  /*6310*/  SHF.R.S32.HI R29, RZ, 0x1f, R28 ;  /* 0x0000001fff1d7819 */ /* 0x004fe2000001141c */
[----:B------:R-:W-:Y:S06]  /*6320*/  @P0 BRA `(.L_x_75) ;  /* 0x00000000001c0947 */ /* 0x000fec0003800000 */
[----:B------:R-:W-:-:S04]  /*6330*/  IMAD.MOV.U32 R16, RZ, RZ, 0x6100 ;  /* 0x00006100ff107424 */ /* 0x000fc800078e00ff */
[----:B------:R2:W-:Y:S02]  /*6340*/  SYNCS.ARRIVE.TRANS64 RZ, [R0+URZ+0x36430], R16 ;  /* 0x0364301000ff79a7 */ /* 0x0005e4000800003f */
[----:B--2---:R-:W2:Y:S02]  /*6350*/  S2R R16, SR_TID.X ;  /* 0x0000000000107919 */ /* 0x004ea40000002100 */
[----:B--2---:R-:W-:-:S04]  /*6360*/  LOP3.LUT R16, R16, 0x1f, RZ, 0xc0, !PT ;  /* 0x0000001f10107812 */ /* 0x004fc800078ec0ff */
[----:B------:R-:W-:-:S13]  /*6370*/  ISETP.NE.AND P1, PT, R16, RZ, PT ;  /* 0x000000ff1000720c */ /* 0x000fda0003f25270 */
[----:B------:R-:W-:Y:S05]  /*6380*/  @!P1 BRA `(.L_x_75) ;  /* 0x0000000000049947 */ /* 0x000fea0003800000 */
[----:B------:R-:W-:Y:S01]  /*6390*/  BPT.TRAP 0x1 ;  /* 0x000000040000795c */ /* 0x000fe20000300000 */
.L_x_75:
[C---:B------:R-:W-:Y:S01]  /*63a0*/  R2UR UR27, R28.reuse ;  /* 0x000000001c1b72ca */ /* 0x040fe200000e0000 */
[----:B------:R-:W-:Y:S01]  /*63b0*/  UMOV UR14, 0x0 ;  /* 0x00000000000e7882 */ /* 0x000fe20000000000 */
[----:B------:R-:W-:Y:S01]  /*63c0*/  IADD3 R28, P1, R28, R6, RZ ;  /* 0x000000061c1c7210 */ /* 0x000fe20007f3e0ff */
[----:B------:R-:W-:Y:S01]  /*63d0*/  UMOV UR15, 0x14f00000 ;  /* 0x14f00000000f7882 */ /* 0x000fe20000000000 */
[----:B------:R-:W-:Y:S01]  /*63e0*/  R2UR UR25, R23 ;  /* 0x00000000171972ca */ /* 0x000fe200000e0000 */
[----:B------:R-:W-:Y:S01]  /*63f0*/  UMOV UR26, URZ ;  /* 0x0000003f001a7c82 */ /* 0x000fe20008000000 */
[----:B------:R-:W-:Y:S01]  /*6400*/  R2UR UR24, R24 ;  /* 0x00000000181872ca */ /* 0x000fe200000e0000 */
[----:B------:R-:W-:Y:S01]  /*6410*/  IMAD.X R29, R29, 0x1, R11, P1 ;  /* 0x000000011d1d7824 */ /* 0x000fe200008e060b */
[----:B------:R-:W-:Y:S01]  /*6420*/  LEA R18, P1, R28, R18, 0x2 ;  /* 0x000000121c127211 */ /* 0x000fe200078210ff */
[----:B------:R-:W-:Y:S01]  /*6430*/  UMOV UR18, 0x40 ;  /* 0x0000004000127882 */ /* 0x000fe20000000000 */
[----:B------:R-:W-:Y:S01]  /*6440*/  R2UR UR6, R4 ;  /* 0x00000000040672ca */ /* 0x000fe200000e0000 */
[----:B------:R-:W-:Y:S01]  /*6450*/  UMOV UR20, UR28 ;  /* 0x0000001c00147c82 */ /* 0x000fe20008000000 */
[----:B------:R-:W-:Y:S01]  /*6460*/  LEA.HI.X R19, R28, R19, R29, 0x2, P1 ;  /* 0x000000131c137211 */ /* 0x000fe200008f141d */
[----:B------:R-:W-:Y:S01]  /*6470*/  UMOV UR21, UR29 ;  /* 0x0000001d00157c82 */ /* 0x000fe20008000000 */
[----:B------:R-:W-:Y:S01]  /*6480*/  R2UR UR7, R5 ;  /* 0x00000000050772ca */ /* 0x000fe200000e0000 */
[----:B------:R-:W-:Y:S01]  /*6490*/  UMOV UR19, UR27 ;  /* 0x0000001b00137c82 */ /* 0x000fe20008000000 */
[----:B------:R-:W-:Y:S01]  /*64a0*/  R2UR UR16, R25 ;  /* 0x00000000191072ca */ /* 0x000fe200000e0000 */
[----:B------:R-:W-:Y:S01]  /*64b0*/  UMOV UR17, UR25 ;  /* 0x0000001900117c82 */ /* 0x000fe20008000000 */
[----:B------:R-:W-:Y:S01]  /*64c0*/  R2UR UR8, R26 ;  /* 0x000000001a0872ca */ /* 0x000fe200000e0000 */
[----:B------:R-:W-:Y:S01]  /*64d0*/  UMOV UR10, 0x80 ;  /* 0x00000080000a7882 */ /* 0x000fe20000000000 */
[----:B------:R-:W-:Y:S01]  /*64e0*/  R2UR UR30, R18 ;  /* 0x00000000121e72ca */ /* 0x000fe200000e0000 */
[----:B------:R-:W-:Y:S01]  /*64f0*/  UMOV UR12, UR28 ;  /* 0x0000001c000c7c82 */ /* 0x000fe20008000000 */
[----:B------:R-:W-:Y:S01]  /*6500*/  R2UR UR31, R19 ;  /* 0x00000000131f72ca */ /* 0x000fe200000e0000 */
[----:B------:R-:W-:Y:S01]  /*6510*/  UMOV UR13, UR29 ;  /* 0x0000001d000d7c82 */ /* 0x000fe20008000000 */
[----:B------:R-:W-:Y:S01]  /*6520*/  R2UR UR32, R27 ;  /* 0x000000001b2072ca */ /* 0x000fe200000e0000 */
[----:B------:R-:W-:Y:S01]  /*6530*/  UMOV UR9, UR25 ;  /* 0x0000001900097c82 */ /* 0x000fe20008000000 */
[----:B------:R-:W-:Y:S01]  /*6540*/  LOP3.LUT R12, R12, 0x1, RZ, 0x3c, !PT ;  /* 0x000000010c0c7812 */ /* 0x000fe200078e3cff */
[----:B------:R2:W-:Y:S01]  /*6550*/  UTMALDG.4D [UR24], [UR6], desc[UR14] ;  /* 0x00000e18060075b4 */ /* 0x0005e20008019000 */
[----:B------:R-:W-:Y:S01]  /*6560*/  UMOV UR11, UR27 ;  /* 0x0000001b000b7c82 */ /* 0x000fe20008000000 */
[----:B------:R-:W-:Y:S01]  /*6570*/  UMOV UR33, UR25 ;  /* 0x0000001900217c82 */ /* 0x000fe20008000000 */
[----:B------:R-:W-:Y:S01]  /*6580*/  SHF.L.U32 R5, R12, 0x1f, RZ ;  /* 0x0000001f0c057819 */ /* 0x000fe200000006ff */
[----:B------:R-:W-:Y:S01]  /*6590*/  UMOV UR22, 0x10 ;  /* 0x0000001000167882 */ /* 0x000fe20000000000 */
[----:B------:R2:W-:Y:S01]  /*65a0*/  UTMALDG.4D [UR16], [UR6], desc[UR14] ;  /* 0x00000e10060075b4 */ /* 0x0005e20008019000 */
[----:B------:R2:W-:Y:S04]  /*65b0*/  UTMALDG.4D [UR8], [UR6], desc[UR14] ;  /* 0x00000e08060075b4 */ /* 0x0005e80008019000 */
[----:B------:R2:W-:Y:S01]  /*65c0*/  UBLKCP.S.G [UR32], [UR30], UR22 ;  /* 0x000000201e0073ba */ /* 0x0005e20008000216 */
[----:B------:R-:W3:Y:S02]  /*65d0*/  SYNCS.PHASECHK.TRANS64.TRYWAIT P1, [R0+URZ+0x36420], R5 ;  /* 0x03642005000075a7 */ /* 0x000ee4000802017f */
[----:B--23--:R-:W-:Y:S05]  /*65e0*/  @!P1 BRA `(.L_x_76) ;  /* 0x0000001000249947 */ /* 0x00cfea0003800000 */
.L_x_100:
[----:B------:R-:W-:Y:S05]  /*65f0*/  @P0 BRA `(.L_x_77) ;  /* 0x0000000000140947 */ /* 0x000fea0003800000 */
[----:B------:R-:W-:Y:S01]  /*6600*/  ISETP.NE.AND P1, PT, R16, RZ, PT ;  /* 0x000000ff1000720c */ /* 0x000fe20003f25270 */
[----:B--2---:R-:W-:-:S04]  /*6610*/  IMAD.MOV.U32 R5, RZ, RZ, 0x6100 ;  /* 0x00006100ff057424 */ /* 0x004fc800078e00ff */
[----:B------:R3:W-:Y:S08]  /*6620*/  SYNCS.ARRIVE.TRANS64 RZ, [R0+URZ+0x36410], R5 ;  /* 0x0364100500ff79a7 */ /* 0x0007f0000800003f */
[----:B------:R-:W-:Y:S05]  /*6630*/  @!P1 BRA `(.L_x_77) ;  /* 0x0000000000049947 */ /* 0x000fea0003800000 */
[----:B------:R-:W-:Y:S01]  /*6640*/  BPT.TRAP 0x1 ;  /* 0x000000040000795c */ /* 0x000fe20000300000 */
.L_x_77:
[----:B------:R-:W-:Y:S01]  /*6650*/  R2UR UR30, R20 ;  /* 0x00000000141e72ca */ /* 0x000fe200000e0000 */
[----:B------:R-:W-:Y:S01]  /*6660*/  VIADD R22, R22, 0xfffffffe ;  /* 0xfffffffe16167836 */ /* 0x000fe20000000000 */
[----:B------:R-:W-:Y:S01]  /*6670*/  R2UR UR24, R0 ;  /* 0x00000000001872ca */ /* 0x000fe200000e0000 */
[----:B------:R-:W-:Y:S01]  /*6680*/  UMOV UR22, 0x0 ;  /* 0x0000000000167882 */ /* 0x000fe20000000000 */
[----:B------:R-:W-:Y:S01]  /*6690*/  R2UR UR14, R2 ;  /* 0x00000000020e72ca */ /* 0x000fe200000e0000 */
[----:B------:R-:W-:Y:S01]  /*66a0*/  UMOV UR23, 0x14f00000 ;  /* 0x14f0000000177882 */ /* 0x000fe20000000000 */
[----:B------:R-:W-:Y:S01]  /*66b0*/  R2UR UR15, R3 ;  /* 0x00000000030f72ca */ /* 0x000fe200000e0000 */
[----:B------:R-:W-:Y:S01]  /*66c0*/  UMOV UR18, URZ ;  /* 0x0000003f00127c82 */ /* 0x000fe20008000000 */
[----:B------:R-:W-:Y:S01]  /*66d0*/  ISETP.NE.AND P1, PT, R22, RZ, PT ;  /* 0x000000ff1600720c */ /* 0x000fe20003f25270 */
[----:B------:R-:W-:Y:S01]  /*66e0*/  UMOV UR20, UR28 ;  /* 0x0000001c00147c82 */ /* 0x000fe20008000000 */
[----:B------:R-:W-:Y:S01]  /*66f0*/  UMOV UR21, UR29 ;  /* 0x0000001d00157c82 */ /* 0x000fe20008000000 */
[----:B------:R-:W-:Y:S01]  /*6700*/  UMOV UR10, 0x40 ;  /* 0x00000040000a7882 */ /* 0x000fe20000000000 */
[----:B------:R-:W-:Y:S01]  /*6710*/  UMOV UR12, UR28 ;  /* 0x0000001c000c7c82 */ /* 0x000fe20008000000 */
[----:B------:R-:W-:-:S02]  /*6720*/  UIADD3 UR30, UR30, 0x2, URZ ;  /* 0x000000021e1e7890 */ /* 0x000fc4000fffe03f */
[----:B------:R-:W-:Y:S02]  /*6730*/  UIADD3 UR16, UR24, 0x1e000, URZ ;  /* 0x0001e00018107890 */ /* 0x000fe4000fffe03f */
[----:B------:R-:W-:Y:S02]  /*6740*/  USHF.L.U32 UR19, UR30, 0x6, URZ ;  /* 0x000000061e137899 */ /* 0x000fe4000800063f */
[----:B------:R-:W-:Y:S01]  /*6750*/  UIADD3 UR17, UR24, 0x36410, URZ ;  /* 0x0003641018117890 */ /* 0x000fe2000fffe03f */
[----:B------:R-:W-:Y:S01]  /*6760*/  IMAD.U32 R20, RZ, RZ, UR30 ;  /* 0x0000001eff147e24 */ /* 0x000fe2000f8e00ff */
[----:B------:R-:W-:Y:S02]  /*6770*/  UIADD3 UR8, UR24, 0x20000, URZ ;  /* 0x0002000018087890 */ /* 0x000fe4000fffe03f */
[----:B------:R-:W-:Y:S02]  /*6780*/  UIADD3 UR32, UR24, 0x30000, URZ ;  /* 0x0003000018207890 */ /* 0x000fe4000fffe03f */
[----:B------:R-:W-:-:S02]  /*6790*/  UIADD3 UR24, UR24, 0x22000, URZ ;  /* 0x0002200018187890 */ /* 0x000fc4000fffe03f */
[----:B------:R-:W-:Y:S02]  /*67a0*/  UIMAD.WIDE UR6, UR19, 0x4, UR4 ;  /* 0x00000004130678a5 */ /* 0x000fe4000f8e0204 */
[----:B------:R4:W-:Y:S01]  /*67b0*/  UTMALDG.4D [UR16], [UR14], desc[UR22] ;  /* 0x000016100e0075b4 */ /* 0x0009e20008019000 */
[----:B------:R-:W-:Y:S01]  /*67c0*/  UMOV UR13, UR29 ;  /* 0x0000001d000d7c82 */ /* 0x000fe20008000000 */
[----:B------:R-:W-:Y:S01]  /*67d0*/  UMOV UR9, UR17 ;  /* 0x0000001100097c82 */ /* 0x000fe20008000000 */
[----:B------:R-:W-:Y:S01]  /*67e0*/  UMOV UR11, UR19 ;  /* 0x00000013000b7c82 */ /* 0x000fe20008000000 */
[----:B------:R-:W-:Y:S01]  /*67f0*/  UMOV UR26, 0x80 ;  /* 0x00000080001a7882 */ /* 0x000fe20000000000 */
[----:B------:R-:W-:Y:S01]  /*6800*/  UMOV UR25, UR17 ;  /* 0x0000001100197c82 */ /* 0x000fe20008000000 */
[----:B------:R-:W-:Y:S01]  /*6810*/  UMOV UR27, UR19 ;  /* 0x00000013001b7c82 */ /* 0x000fe20008000000 */
[----:B------:R-:W-:Y:S01]  /*6820*/  UMOV UR31, 0x10 ;  /* 0x00000010001f7882 */ /* 0x000fe20000000000 */
[----:B------:R4:W-:Y:S01]  /*6830*/  UTMALDG.4D [UR8], [UR14], desc[UR22] ;  /* 0x000016080e0075b4 */ /* 0x0009e20008019000 */
[----:B------:R-:W-:Y:S01]  /*6840*/  UMOV UR33, UR17 ;  /* 0x0000001100217c82 */ /* 0x000fe20008000000 */
[----:B------:R4:W-:Y:S01]  /*6850*/  UTMALDG.4D [UR24], [UR14], desc[UR22] ;  /* 0x000016180e0075b4 */ /* 0x0009e20008019000 */
[----:B------:R4:W-:Y:S02]  /*6860*/  UBLKCP.S.G [UR32], [UR6], UR31 ;  /* 0x00000020060073ba */ /* 0x0009e4000800021f */
[----:B----4-:R-:W-:Y:S05]  /*6870*/  @P1 BRA `(.L_x_78) ;  /* 0xfffffff4001c1947 */ /* 0x010fea000383ffff */
[----:B--23--:R-:W-:-:S07]  /*6880*/  IMAD.U32 R5, RZ, RZ, UR19 ;  /* 0x00000013ff057e24 */ /* 0x00cfce000f8e00ff */
.L_x_69:
[----:B------:R-:W-:Y:S01]  /*6890*/  ISETP.NE.AND P1, PT, R21, RZ, PT ;  /* 0x000000ff1500720c */ /* 0x000fe20003f25270 */
[----:B------:R-:W-:-:S12]  /*68a0*/  IMAD.MOV.U32 R4, RZ, RZ, 0x1 ;  /* 0x00000001ff047424 */ /* 0x000fd800078e00ff */
[----:B------:R-:W-:Y:S05]  /*68b0*/  @!P1 BRA `(.L_x_68) ;  /* 0x0000000400649947 */ /* 0x000fea0003800000 */
[----:B------:R-:W2:Y:S02]  /*68c0*/  SYNCS.PHASECHK.TRANS64.TRYWAIT P1, [R0+URZ+0x36438], R10 ;  /* 0x0364380a000075a7 */ /* 0x000ea4000802017f */
[----:B--2---:R-:W-:Y:S05]  /*68d0*/  @!P1 BRA `(.L_x_79) ;  /* 0x0000000c00809947 */ /* 0x004fea0003800000 */
.L_x_101:
[----:B------:R-:W-:Y:S05]  /*68e0*/  @P0 BRA `(.L_x_80) ;  /* 0x0000000000140947 */ /* 0x000fea0003800000 */
[----:B------:R-:W-:Y:S01]  /*68f0*/  ISETP.NE.AND P1, PT, R16, RZ, PT ;  /* 0x000000ff1000720c */ /* 0x000fe20003f25270 */
[----:B------:R-:W-:-:S04]  /*6900*/  IMAD.MOV.U32 R5, RZ, RZ, 0x6100 ;  /* 0x00006100ff057424 */ /* 0x000fc800078e00ff */
[----:B------:R3:W-:Y:S08]  /*6910*/  SYNCS.ARRIVE.TRANS64 RZ, [R0+URZ+0x36430], R5 ;  /* 0x0364300500ff79a7 */ /* 0x0007f0000800003f */
[----:B------:R-:W-:Y:S05]  /*6920*/  @!P1 BRA `(.L_x_80) ;  /* 0x0000000000049947 */ /* 0x000fea0003800000 */
[----:B------:R-:W-:Y:S01]  /*6930*/  BPT.TRAP 0x1 ;  /* 0x000000040000795c */ /* 0x000fe20000300000 */
.L_x_80:
[----:B---3--:R-:W3:Y:S01]  /*6940*/  LDC.64 R4, c[0x0][0x728] ;  /* 0x0001ca00ff047b82 */ /* 0x008ee20000000a00 */
[----:B------:R-:W-:Y:S01]  /*6950*/  IMAD.SHL.U32 R20, R20, 0x40, RZ ;  /* 0x0000004014147824 */ /* 0x000fe200078e00ff */
[----:B------:R-:W-:Y:S01]  /*6960*/  R2UR UR24, R0 ;  /* 0x00000000001872ca */ /* 0x000fe200000e0000 */
[----:B------:R-:W-:Y:S01]  /*6970*/  UMOV UR14, 0x0 ;  /* 0x00000000000e7882 */ /* 0x000fe20000000000 */
[----:B------:R-:W-:Y:S01]  /*6980*/  UMOV UR15, 0x14f00000 ;  /* 0x14f00000000f7882 */ /* 0x000fe20000000000 */
[----:B------:R-:W-:Y:S01]  /*6990*/  UMOV UR18, URZ ;  /* 0x0000003f00127c82 */ /* 0x000fe20008000000 */
[C---:B------:R-:W-:Y:S01]  /*69a0*/  IADD3 R8, P1, R20.reuse, R6, RZ ;  /* 0x0000000614087210 */ /* 0x040fe20007f3e0ff */
[----:B------:R-:W-:Y:S01]  /*69b0*/  UMOV UR20, UR28 ;  /* 0x0000001c00147c82 */ /* 0x000fe20008000000 */
[C---:B------:R-:W-:Y:S01]  /*69c0*/  R2UR UR19, R20.reuse ;  /* 0x00000000141372ca */ /* 0x040fe200000e0000 */
[----:B------:R-:W-:Y:S01]  /*69d0*/  UMOV UR21, UR29 ;  /* 0x0000001d00157c82 */ /* 0x000fe20008000000 */
[----:B------:R-:W-:Y:S01]  /*69e0*/  LEA.HI.X.SX32 R9, R20, R11, 0x1, P1 ;  /* 0x0000000b14097211 */ /* 0x000fe200008f0eff */
[----:B------:R-:W-:Y:S01]  /*69f0*/  UMOV UR10, 0x40 ;  /* 0x00000040000a7882 */ /* 0x000fe20000000000 */
[----:B------:R-:W-:Y:S01]  /*6a00*/  UMOV UR12, UR28 ;  /* 0x0000001c000c7c82 */ /* 0x000fe20008000000 */
[----:B------:R-:W-:Y:S01]  /*6a10*/  UMOV UR13, UR29 ;  /* 0x0000001d000d7c82 */ /* 0x000fe20008000000 */
[----:B------:R-:W-:Y:S01]  /*6a20*/  UMOV UR26, 0x80 ;  /* 0x00000080001a7882 */ /* 0x000fe20000000000 */
[----:B------:R-:W-:-:S02]  /*6a30*/  UIADD3 UR17, UR24, 0x36430, URZ ;  /* 0x0003643018117890 */ /* 0x000fc4000fffe03f */
[----:B------:R-:W-:Y:S02]  /*6a40*/  UIADD3 UR16, UR24, 0x2a000, URZ ;  /* 0x0002a00018107890 */ /* 0x000fe4000fffe03f */
[----:B------:R-:W-:Y:S02]  /*6a50*/  UIADD3 UR32, UR24, 0x30200, URZ ;  /* 0x0003020018207890 */ /* 0x000fe4000fffe03f */
[----:B------:R-:W-:Y:S02]  /*6a60*/  UIADD3 UR8, UR24, 0x2c000, URZ ;  /* 0x0002c00018087890 */ /* 0x000fe4000fffe03f */
[----:B------:R-:W-:Y:S01]  /*6a70*/  UIADD3 UR24, UR24, 0x2e000, URZ ;  /* 0x0002e00018187890 */ /* 0x000fe2000fffe03f */
[C---:B---3--:R-:W-:Y:S01]  /*6a80*/  LEA R4, P2, R8.reuse, R4, 0x2 ;  /* 0x0000000408047211 */ /* 0x048fe200078410ff */
[----:B------:R-:W-:Y:S01]  /*6a90*/  UMOV UR9, UR17 ;  /* 0x0000001100097c82 */ /* 0x000fe20008000000 */
[----:B------:R-:W-:Y:S01]  /*6aa0*/  UMOV UR11, UR19 ;  /* 0x00000013000b7c82 */ /* 0x000fe20008000000 */
[----:B------:R-:W-:Y:S01]  /*6ab0*/  UMOV UR25, UR17 ;  /* 0x0000001100197c82 */ /* 0x000fe20008000000 */
[----:B------:R-:W-:Y:S01]  /*6ac0*/  LEA.HI.X R5, R8, R5, R9, 0x2, P2 ;  /* 0x0000000508057211 */ /* 0x000fe200010f1409 */
[----:B------:R-:W-:Y:S01]  /*6ad0*/  UMOV UR27, UR19 ;  /* 0x00000013001b7c82 */ /* 0x000fe20008000000 */
[----:B------:R-:W-:Y:S01]  /*6ae0*/  IADD3 R8, P1, R13, 0x1f0, RZ ;  /* 0x000001f00d087810 */ /* 0x000fe20007f3e0ff */
[----:B------:R-:W-:Y:S01]  /*6af0*/  UMOV UR33, UR17 ;  /* 0x0000001100217c82 */ /* 0x000fe20008000000 */
[----:B------:R-:W-:Y:S01]  /*6b00*/  R2UR UR30, R4 ;  /* 0x00000000041e72ca */ /* 0x000fe200000e0000 */
[----:B------:R-:W-:Y:S01]  /*6b10*/  UMOV UR22, 0x10 ;  /* 0x0000001000167882 */ /* 0x000fe20000000000 */
[----:B------:R-:W-:Y:S01]  /*6b20*/  R2UR UR6, R8 ;  /* 0x00000000080672ca */ /* 0x000fe200000e0000 */
[----:B------:R-:W-:Y:S01]  /*6b30*/  IMAD.X R8, RZ, RZ, R14, P1 ;  /* 0x000000ffff087224 */ /* 0x000fe200008e060e */
[----:B------:R-:W-:-:S02]  /*6b40*/  R2UR UR31, R5 ;  /* 0x00000000051f72ca */ /* 0x000fc400000e0000 */
[----:B------:R-:W-:Y:S02]  /*6b50*/  SHF.L.U32 R5, R12, 0x1f, RZ ;  /* 0x0000001f0c057819 */ /* 0x000fe400000006ff */
[----:B------:R-:W-:-:S13]  /*6b60*/  R2UR UR7, R8 ;  /* 0x00000000080772ca */ /* 0x000fda00000e0000 */
[----:B------:R3:W-:Y:S01]  /*6b70*/  UTMALDG.4D [UR16], [UR6], desc[UR14] ;  /* 0x00000e10060075b4 */ /* 0x0007e20008019000 */
[----:B------:R3:W-:Y:S01]  /*6b80*/  UTMALDG.4D [UR8], [UR6], desc[UR14] ;  /* 0x00000e08060075b4 */ /* 0x0007e20008019000 */
[----:B------:R3:W-:Y:S01]  /*6b90*/  UTMALDG.4D [UR24], [UR6], desc[UR14] ;  /* 0x00000e18060075b4 */ /* 0x0007e20008019000 */
[----:B------:R3:W-:Y:S01]  /*6ba0*/  UBLKCP.S.G [UR32], [UR30], UR22 ;  /* 0x000000201e0073ba */ /* 0x0007e20008000216 */
[----:B------:R-:W4:Y:S02]  /*6bb0*/  SYNCS.PHASECHK.TRANS64.TRYWAIT P1, [R0+URZ+0x36428], R5 ;  /* 0x03642805000075a7 */ /* 0x000f24000802017f */
[----:B---34-:R-:W-:Y:S05]  /*6bc0*/  @!P1 BRA `(.L_x_81) ;  /* 0x0000000800d89947 */ /* 0x018fea0003800000 */
.L_x_102:
[----:B------:R-:W-:Y:S01]  /*6bd0*/  IMAD.MOV.U32 R4, RZ, RZ, RZ ;  /* 0x000000ffff047224 */ /* 0x000fe200078e00ff */
[----:B------:R-:W-:Y:S06]  /*6be0*/  @P0 BRA `(.L_x_82) ;  /* 0x0000000000140947 */ /* 0x000fec0003800000 */
[----:B------:R-:W-:Y:S01]  /*6bf0*/  ISETP.NE.AND P1, PT, R16, RZ, PT ;  /* 0x000000ff1000720c */ /* 0x000fe20003f25270 */
[----:B---3--:R-:W-:-:S04]  /*6c00*/  IMAD.MOV.U32 R5, RZ, RZ, 0x6100 ;  /* 0x00006100ff057424 */ /* 0x008fc800078e00ff */
[----:B------:R4:W-:Y:S08]  /*6c10*/  SYNCS.ARRIVE.TRANS64 RZ, [R0+URZ+0x36418], R5 ;  /* 0x0364180500ff79a7 */ /* 0x0009f0000800003f */
[----:B------:R-:W-:Y:S05]  /*6c20*/  @!P1 BRA `(.L_x_82) ;  /* 0x0000000000049947 */ /* 0x000fea0003800000 */
[----:B------:R-:W-:Y:S01]  /*6c30*/  BPT.TRAP 0x1 ;  /* 0x000000040000795c */ /* 0x000fe20000300000 */
.L_x_82:
[----:B------:R-:W-:Y:S01]  /*6c40*/  R2UR UR19, R20 ;  /* 0x00000000141372ca */ /* 0x000fe200000e0000 */
[----:B------:R-:W-:Y:S01]  /*6c50*/  UMOV UR22, 0x0 ;  /* 0x0000000000167882 */ /* 0x000fe20000000000 */
[----:B------:R-:W-:Y:S01]  /*6c60*/  R2UR UR24, R0 ;  /* 0x00000000001872ca */ /* 0x000fe200000e0000 */
[----:B------:R-:W-:Y:S01]  /*6c70*/  UMOV UR23, 0x14f00000 ;  /* 0x14f0000000177882 */ /* 0x000fe20000000000 */
[----:B------:R-:W-:Y:S01]  /*6c80*/  R2UR UR14, R2 ;  /* 0x00000000020e72ca */ /* 0x000fe200000e0000 */
[----:B------:R-:W-:Y:S01]  /*6c90*/  UMOV UR18, URZ ;  /* 0x0000003f00127c82 */ /* 0x000fe20008000000 */
[----:B------:R-:W-:Y:S01]  /*6ca0*/  R2UR UR15, R3 ;  /* 0x00000000030f72ca */ /* 0x000fe200000e0000 */
[----:B------:R-:W-:Y:S01]  /*6cb0*/  UMOV UR20, UR28 ;  /* 0x0000001c00147c82 */ /* 0x000fe20008000000 */
[----:B------:R-:W-:Y:S01]  /*6cc0*/  UMOV UR21, UR29 ;  /* 0x0000001d00157c82 */ /* 0x000fe20008000000 */
[----:B------:R-:W-:Y:S01]  /*6cd0*/  UMOV UR10, 0x40 ;  /* 0x00000040000a7882 */ /* 0x000fe20000000000 */
[----:B------:R-:W-:Y:S01]  /*6ce0*/  UMOV UR12, UR28 ;  /* 0x0000001c000c7c82 */ /* 0x000fe20008000000 */
[----:B------:R-:W-:Y:S01]  /*6cf0*/  UMOV UR13, UR29 ;  /* 0x0000001d000d7c82 */ /* 0x000fe20008000000 */
[----:B------:R-:W-:Y:S01]  /*6d00*/  UMOV UR26, 0x80 ;  /* 0x00000080001a7882 */ /* 0x000fe20000000000 */
[----:B------:R-:W-:Y:S01]  /*6d10*/  UIADD3 UR19, UR19, 0x40, URZ ;  /* 0x0000004013137890 */ /* 0x000fe2000fffe03f */
[----:B------:R-:W-:Y:S01]  /*6d20*/  IMAD.MOV.U32 R15, RZ, RZ, 0x2 ;  /* 0x00000002ff0f7424 */ /* 0x000fe200078e00ff */
[----:B------:R-:W-:-:S02]  /*6d30*/  UIADD3 UR16, UR24, 0x24000, URZ ;  /* 0x0002400018107890 */ /* 0x000fc4000fffe03f */
[----:B------:R-:W-:Y:S02]  /*6d40*/  UIADD3 UR17, UR24, 0x36418, URZ ;  /* 0x0003641818117890 */ /* 0x000fe4000fffe03f */
[----:B------:R-:W-:Y:S01]  /*6d50*/  UIADD3 UR8, UR24, 0x26000, URZ ;  /* 0x0002600018087890 */ /* 0x000fe2000fffe03f */
[----:B---34-:R-:W-:Y:S01]  /*6d60*/  IMAD.U32 R5, RZ, RZ, UR19 ;  /* 0x00000013ff057e24 */ /* 0x018fe2000f8e00ff */
        /* <DEDUP_REMOVED lines=12> */
[----:B------:R3:W-:Y:S02]  /*6e30*/  UBLKCP.S.G [UR32], [UR6], UR30 ;  /* 0x00000020060073ba */ /* 0x0007e4000800021e */
[----:B---3--:R-:W-:Y:S01]  /*6e40*/  NOP ;  /* 0x0000000000007918 */ /* 0x008fe20000000000 */
.L_x_68:
[----:B------:R-:W-:-:S04]  /*6e50*/  SHF.L.U32 R3, R4, 0x1f, RZ ;  /* 0x0000001f04037819 */ /* 0x000fc800000006ff */
[----:B------:R-:W3:Y:S02]  /*6e60*/  SYNCS.PHASECHK.TRANS64.TRYWAIT P1, [R0+URZ+0x36438], R3 ;  /* 0x03643803000075a7 */ /* 0x000ee4000802017f */
[----:B---3--:R-:W-:Y:S05]  /*6e70*/  @!P1 BRA `(.L_x_83) ;  /* 0x0000000800409947 */ /* 0x008fea0003800000 */
.L_x_103:
[----:B------:R-:W-:Y:S05]  /*6e80*/  @P0 BRA `(.L_x_84) ;  /* 0x0000000000180947 */ /* 0x000fea0003800000 */
[----:B------:R-:W4:Y:S01]  /*6e90*/  S2R R2, SR_TID.X ;  /* 0x0000000000027919 */ /* 0x000f220000002100 */
[----:B---3--:R-:W-:-:S04]  /*6ea0*/  IMAD.MOV.U32 R3, RZ, RZ, 0x6100 ;  /* 0x00006100ff037424 */ /* 0x008fc800078e00ff */
[----:B------:R5:W-:Y:S01]  /*6eb0*/  SYNCS.ARRIVE.TRANS64 RZ, [R0+URZ+0x36430], R3 ;  /* 0x0364300300ff79a7 */ /* 0x000be2000800003f */
[----:B----4-:R-:W-:-:S13]  /*6ec0*/  LOP3.LUT P0, RZ, R2, 0x1f, RZ, 0xc0, !PT ;  /* 0x0000001f02ff7812 */ /* 0x010fda000780c0ff */
[----:B-----5:R-:W-:Y:S05]  /*6ed0*/  @!P0 BRA `(.L_x_84) ;  /* 0x0000000000048947 */ /* 0x020fea0003800000 */
[----:B------:R-:W-:Y:S01]  /*6ee0*/  BPT.TRAP 0x1 ;  /* 0x000000040000795c */ /* 0x000fe20000300000 */
.L_x_84:
[----:B---3--:R-:W3:Y:S01]  /*6ef0*/  LDC.64 R2, c[0x0][0x728] ;  /* 0x0001ca00ff027b82 */ /* 0x008ee20000000a00 */
[----:B------:R-:W-:Y:S01]  /*6f00*/  IADD3 R13, P1, R13, 0x1f0, RZ ;  /* 0x000001f00d0d7810 */ /* 0x000fe20007f3e0ff */
[----:B------:R-:W-:Y:S01]  /*6f10*/  UMOV UR14, 0x0 ;  /* 0x00000000000e7882 */ /* 0x000fe20000000000 */
[C---:B------:R-:W-:Y:S01]  /*6f20*/  IADD3 R6, P0, R5.reuse, R6, RZ ;  /* 0x0000000605067210 */ /* 0x040fe20007f1e0ff */
[----:B------:R-:W-:Y:S01]  /*6f30*/  UMOV UR15, 0x14f00000 ;  /* 0x14f00000000f7882 */ /* 0x000fe20000000000 */
[----:B------:R-:W-:Y:S01]  /*6f40*/  R2UR UR24, R0 ;  /* 0x00000000001872ca */ /* 0x000fe200000e0000 */
[----:B------:R-:W-:Y:S01]  /*6f50*/  IMAD.X R14, RZ, RZ, R14, P1 ;  /* 0x000000ffff0e7224 */ /* 0x000fe200008e060e */
[C---:B------:R-:W-:Y:S01]  /*6f60*/  LEA.HI.X.SX32 R11, R5.reuse, R11, 0x1, P0 ;  /* 0x0000000b050b7211 */ /* 0x040fe200000f0eff */
[----:B------:R-:W-:Y:S01]  /*6f70*/  UMOV UR18, URZ ;  /* 0x0000003f00127c82 */ /* 0x000fe20008000000 */
[----:B------:R-:W-:Y:S01]  /*6f80*/  R2UR UR19, R5 ;  /* 0x00000000051372ca */ /* 0x000fe200000e0000 */
[----:B------:R-:W-:Y:S01]  /*6f90*/  UMOV UR20, UR28 ;  /* 0x0000001c00147c82 */ /* 0x000fe20008000000 */
[----:B------:R-:W-:Y:S01]  /*6fa0*/  R2UR UR6, R13 ;  /* 0x000000000d0672ca */ /* 0x000fe200000e0000 */
[----:B------:R-:W-:Y:S01]  /*6fb0*/  UMOV UR21, UR29 ;  /* 0x0000001d00157c82 */ /* 0x000fe20008000000 */
[----:B------:R-:W-:Y:S01]  /*6fc0*/  R2UR UR7, R14 ;  /* 0x000000000e0772ca */ /* 0x000fe200000e0000 */
[----:B------:R-:W-:Y:S01]  /*6fd0*/  UMOV UR10, 0x40 ;  /* 0x00000040000a7882 */ /* 0x000fe20000000000 */
[----:B------:R-:W-:Y:S01]  /*6fe0*/  UMOV UR12, UR28 ;  /* 0x0000001c000c7c82 */ /* 0x000fe20008000000 */
[----:B------:R-:W-:Y:S01]  /*6ff0*/  UMOV UR13, UR29 ;  /* 0x0000001d000d7c82 */ /* 0x000fe20008000000 */
[----:B------:R-:W-:Y:S01]  /*7000*/  UMOV UR26, 0x80 ;  /* 0x00000080001a7882 */ /* 0x000fe20000000000 */
[----:B------:R-:W-:Y:S01]  /*7010*/  UIADD3 UR17, UR24, 0x36430, URZ ;  /* 0x0003643018117890 */ /* 0x000fe2000fffe03f */
[----:B------:R-:W-:Y:S01]  /*7020*/  LOP3.LUT R4, R4, 0x1, RZ, 0x3c, !PT ;  /* 0x0000000104047812 */ /* 0x000fe200078e3cff */
[----:B------:R-:W-:-:S02]  /*7030*/  UIADD3 UR16, UR24, 0x2a000, URZ ;  /* 0x0002a00018107890 */ /* 0x000fc4000fffe03f */
[----:B------:R-:W-:Y:S01]  /*7040*/  UIADD3 UR32, UR24, 0x30200, URZ ;  /* 0x0003020018207890 */ /* 0x000fe2000fffe03f */
[C---:B---3--:R-:W-:Y:S01]  /*7050*/  LEA R2, P0, R6.reuse, R2, 0x2 ;  /* 0x0000000206027211 */ /* 0x048fe200078010ff */
[----:B------:R-:W-:Y:S02]  /*7060*/  UIADD3 UR8, UR24, 0x2c000, URZ ;  /* 0x0002c00018087890 */ /* 0x000fe4000fffe03f */
[----:B------:R-:W-:Y:S01]  /*7070*/  UIADD3 UR24, UR24, 0x2e000, URZ ;  /* 0x0002e00018187890 */ /* 0x000fe2000fffe03f */
[----:B------:R-:W-:Y:S01]  /*7080*/  LEA.HI.X R3, R6, R3, R11, 0x2, P0 ;  /* 0x0000000306037211 */ /* 0x000fe200000f140b */
[----:B------:R-:W-:Y:S01]  /*7090*/  UMOV UR11, UR19 ;  /* 0x00000013000b7c82 */ /* 0x000fe20008000000 */
[----:B------:R-:W-:Y:S01]  /*70a0*/  R2UR UR30, R2 ;  /* 0x00000000021e72ca */ /* 0x000fe200000e0000 */
[----:B------:R-:W-:Y:S01]  /*70b0*/  UMOV UR9, UR17 ;  /* 0x0000001100097c82 */ /* 0x000fe20008000000 */
[----:B------:R-:W-:Y:S01]  /*70c0*/  R2UR UR31, R3 ;  /* 0x00000000031f72ca */ /* 0x000fe200000e0000 */
[----:B------:R-:W-:Y:S01]  /*70d0*/  UMOV UR27, UR19 ;  /* 0x00000013001b7c82 */ /* 0x000fe20008000000 */
[----:B------:R3:W-:Y:S01]  /*70e0*/  UTMALDG.4D [UR16], [UR6], desc[UR14] ;  /* 0x00000e10060075b4 */ /* 0x0007e20008019000 */
[----:B------:R-:W-:Y:S01]  /*70f0*/  UMOV UR25, UR17 ;  /* 0x0000001100197c82 */ /* 0x000fe20008000000 */
[----:B------:R-:W-:Y:S01]  /*7100*/  UMOV UR33, UR17 ;  /* 0x0000001100217c82 */ /* 0x000fe20008000000 */
[----:B------:R-:W-:Y:S01]  /*7110*/  UMOV UR22, 0x10 ;  /* 0x0000001000167882 */ /* 0x000fe20000000000 */
[----:B------:R-:W-:Y:S01]  /*7120*/  ISETP.NE.AND P0, PT, R15, 0x2, PT ;  /* 0x000000020f00780c */ /* 0x000fe20003f05270 */
[----:B------:R3:W-:Y:S03]  /*7130*/  UTMALDG.4D [UR8], [UR6], desc[UR14] ;  /* 0x00000e08060075b4 */ /* 0x0007e60008019000 */
[----:B------:R-:W-:-:S02]  /*7140*/  SEL R3, RZ, 0x1, P0 ;  /* 0x00000001ff037807 */ /* 0x000fc40000000000 */
[----:B------:R-:W-:Y:S02]  /*7150*/  SEL R2, R15, RZ, P0 ;  /* 0x000000ff0f027207 */ /* 0x000fe40000000000 */
[----:B------:R-:W-:Y:S01]  /*7160*/  LOP3.LUT R12, R12, R3, RZ, 0x3c, !PT ;  /* 0x000000030c0c7212 */ /* 0x000fe200078e3cff */
[----:B------:R3:W-:Y:S01]  /*7170*/  UTMALDG.4D [UR24], [UR6], desc[UR14] ;  /* 0x00000e18060075b4 */ /* 0x0007e20008019000 */
[----:B------:R3:W-:Y:S02]  /*7180*/  UBLKCP.S.G [UR32], [UR30], UR22 ;  /* 0x000000201e0073ba */ /* 0x0007e40008000216 */
[----:B---3--:R-:W-:-:S03]  /*7190*/  NOP ;  /* 0x0000000000007918 */ /* 0x008fc60000000000 */
.L_x_65:
[----:B------:R-:W-:Y:S05]  /*71a0*/  BSYNC B0 ;  /* 0x0000000000007941 */ /* 0x000fea0003800000 */
.L_x_64:
[----:B------:R-:W-:-:S03]  /*71b0*/  UMOV UR6, 0xffffffff ;  /* 0xffffffff00067882 */ /* 0x000fc60000000000 */
[----:B------:R-:W-:Y:S05]  /*71c0*/  BRA.DIV UR6, `(.L_x_85) ;  /* 0x0000000606807947 */ /* 0x000fea000b800000 */
[----:B------:R-:W-:-:S13]  /*71d0*/  ELECT P0, URZ, PT ;  /* 0x00000000003f782f */ /* 0x000fda0003800000 */
.L_x_106:
[----:B------:R-:W-:Y:S04]  /*71e0*/  BSSY B0, `(.L_x_86) ;  /* 0x000001e000007945 */ /* 0x000fe80003800000 */
[----:B------:R-:W-:Y:S05]  /*71f0*/  @!P0 BRA `(.L_x_87) ;  /* 0x0000000000708947 */ /* 0x000fea0003800000 */
[----:B------:R-:W-:-:S04]  /*7200*/  LOP3.LUT R17, R17, 0x2, RZ, 0xfc, !PT ;  /* 0x0000000211117812 */ /* 0x000fc800078efcff */
[----:B------:R-:W-:-:S13]  /*7210*/  ISETP.NE.AND P0, PT, R17, 0x3, PT ;  /* 0x000000031100780c */ /* 0x000fda0003f05270 */
[----:B------:R-:W-:Y:S05]  /*7220*/  @!P0 BRA `(.L_x_88) ;  /* 0x0000000000048947 */ /* 0x000fea0003800000 */
[----:B------:R-:W-:Y:S01]  /*7230*/  BPT.TRAP 0x1 ;  /* 0x000000040000795c */ /* 0x000fe20000300000 */
.L_x_88:
[----:B------:R-:W3:Y:S01]  /*7240*/  S2R R3, SR_CgaCtaId ;  /* 0x0000000000037919 */ /* 0x000ee20000008800 */
[----:B-12---:R-:W-:-:S04]  /*7250*/  MOV R0, 0x400 ;  /* 0x0000040000007802 */ /* 0x006fc80000000f00 */
[----:B---3--:R-:W-:Y:S02]  /*7260*/  LEA R9, R3, R0, 0x18 ;  /* 0x0000000003097211 */ /* 0x008fe400078ec0ff */
[----:B------:R-:W-:-:S03]  /*7270*/  SHF.L.U32 R0, R12, 0x1f, RZ ;  /* 0x0000001f0c007819 */ /* 0x000fc600000006ff */
[----:B------:R-:W-:-:S04]  /*7280*/  VIADD R3, R9, 0x36420 ;  /* 0x0003642009037836 */ /* 0x000fc80000000000 */
[C---:B------:R-:W-:Y:S02]  /*7290*/  IMAD R7, R2.reuse, 0x8, R3 ;  /* 0x0000000802077824 */ /* 0x040fe400078e0203 */
[----:B------:R-:W-:Y:S02]  /*72a0*/  VIADD R2, R2, 0x1 ;  /* 0x0000000102027836 */ /* 0x000fe40000000000 */
[----:B------:R-:W1:Y:S03]  /*72b0*/  SYNCS.PHASECHK.TRANS64.TRYWAIT P1, [R7+URZ], R0 ;  /* 0x00000000070075a7 */ /* 0x000e66000802017f */
[----:B------:R-:W-:-:S04]  /*72c0*/  ISETP.NE.AND P2, PT, R2, 0x2, PT ;  /* 0x000000020200780c */ /* 0x000fc80003f45270 */
[----:B------:R-:W-:Y:S02]  /*72d0*/  SEL R5, RZ, 0x1, P2 ;  /* 0x00000001ff057807 */ /* 0x000fe40001000000 */
[----:B------:R-:W-:Y:S02]  /*72e0*/  SEL R2, R2, RZ, P2 ;  /* 0x000000ff02027207 */ /* 0x000fe40001000000 */
[----:B------:R-:W-:-:S03]  /*72f0*/  LOP3.LUT R5, R12, R5, RZ, 0x3c, !PT ;  /* 0x000000050c057212 */ /* 0x000fc600078e3cff */
[----:B------:R-:W-:Y:S01]  /*7300*/  IMAD R3, R2, 0x8, R3 ;  /* 0x0000000802037824 */ /* 0x000fe200078e0203 */
[----:B------:R-:W-:Y:S01]  /*7310*/  SHF.L.U32 R2, R5, 0x1f, RZ ;  /* 0x0000001f05027819 */ /* 0x000fe200000006ff */
[----:B-1----:R-:W-:Y:S06]  /*7320*/  @!P1 BRA `(.L_x_89) ;  /* 0x00000004004c9947 */ /* 0x002fec0003800000 */
.L_x_107:
[----:B------:R-:W2:Y:S02]  /*7330*/  SYNCS.PHASECHK.TRANS64.TRYWAIT P1, [R3+URZ], R2 ;  /* 0x00000002030075a7 */ /* 0x000ea4000802017f */
[----:B--2---:R-:W-:Y:S05]  /*7340*/  @!P1 BRA `(.L_x_90) ;  /* 0x0000000400589947 */ /* 0x004fea0003800000 */
.L_x_108:
[----:B------:R-:W-:Y:S05]  /*7350*/  @!P0 BRA `(.L_x_91) ;  /* 0x0000000000048947 */ /* 0x000fea0003800000 */
[----:B------:R-:W-:Y:S01]  /*7360*/  BPT.TRAP 0x1 ;  /* 0x000000040000795c */ /* 0x000fe20000300000 */
.L_x_91:
[----:B------:R-:W-:-:S07]  /*7370*/  SHF.L.U32 R4, R4, 0x1f, RZ ;  /* 0x0000001f04047819 */ /* 0x000fce00000006ff */
.L_x_92:
[----:B---3--:R3:W4:Y:S02]  /*7380*/  SYNCS.PHASECHK.TRANS64.TRYWAIT P0, [R9+URZ+0x36438], R4 ;  /* 0x03643804090075a7 */ /* 0x008724000800017f */
[----:B----4-:R-:W-:Y:S05]  /*7390*/  @!P0 NANOSLEEP.SYNCS 0x989680 ;  /* 0x009896800000895d */ /* 0x010fea0003900000 */
[----:B------:R-:W4:Y:S02]  /*73a0*/  @!P0 SYNCS.PHASECHK.TRANS64 P0, [R9+URZ+0x36438], R4 ;  /* 0x03643804090085a7 */ /* 0x000f24000800007f */
[----:B----4-:R-:W-:Y:S05]  /*73b0*/  @!P0 BRA `(.L_x_92) ;  /* 0xfffffffc00f08947 */ /* 0x010fea000383ffff */
.L_x_87:
[----:B------:R-:W-:Y:S05]  /*73c0*/  BSYNC B0 ;  /* 0x0000000000007941 */ /* 0x000fea0003800000 */
.L_x_86:
[----:B------:R-:W-:Y:S05]  /*73d0*/  EXIT ;  /* 0x000000000000794d */ /* 0x000fea0003800000 */
.L_x_10:
[----:B------:R-:W-:Y:S02]  /*73e0*/  IMAD.MOV.U32 R12, RZ, RZ, RZ ;  /* 0x000000ffff0c7224 */ /* 0x000fe400078e00ff */
[----:B------:R-:W-:Y:S02]  /*73f0*/  IMAD.MOV.U32 R11, RZ, RZ, 0x1f ;  /* 0x0000001fff0b7424 */ /* 0x000fe400078e00ff */
[----:B------:R-:W-:-:S07]  /*7400*/  IMAD.MOV.U32 R15, RZ, RZ, -0x1 ;  /* 0xffffffffff0f7424 */ /* 0x000fce00078e00ff */
[----:B------:R-:W-:Y:S05]  /*7410*/  WARPSYNC.COLLECTIVE R15, `(.L_x_93) ;  /* 0x000000000f087348 */ /* 0x000fea0003c00000 */
[----:B------:R1:W2:Y:S02]  /*7420*/  SHFL.IDX P6, R14, R13, R12, R11 ;  /* 0x0000000c0d0e7389 */ /* 0x0002a400000c000b */
[----:B-12---:R-:W-:Y:S01]  /*7430*/  ENDCOLLECTIVE ;  /* 0x000000000000791b */ /* 0x006fe20003800000 */
.L_x_93:
[----:B------:R-:W-:Y:S05]  /*7440*/  BRA `(.L_x_94) ;  /* 0xffffff9400cc7947 */ /* 0x000fea000383ffff */
.L_x_12:
[----:B--2---:R2:W3:Y:S02]  /*7450*/  SYNCS.PHASECHK.TRANS64.TRYWAIT P0, [R19+URZ+0x36400], R12 ;  /* 0x0364000c130075a7 */ /* 0x0044e4000800017f */
[----:B---3--:R-:W-:Y:S05]  /*7460*/  @!P0 NANOSLEEP.SYNCS 0x989680 ;  /* 0x009896800000895d */ /* 0x008fea0003900000 */
[----:B------:R-:W3:Y:S02]  /*7470*/  @!P0 SYNCS.PHASECHK.TRANS64 P0, [R19+URZ+0x36400], R12 ;  /* 0x0364000c130085a7 */ /* 0x000ee4000800007f */
[----:B---3--:R-:W-:Y:S05]  /*7480*/  @!P0 BRA `(.L_x_12) ;  /* 0xfffffffc00f08947 */ /* 0x008fea000383ffff */
[----:B------:R-:W-:Y:S05]  /*7490*/  BRA `(.L_x_11) ;  /* 0xffffff9800307947 */ /* 0x000fea000383ffff */
.L_x_17:
[----:B--2---:R2:W3:Y:S02]  /*74a0*/  SYNCS.PHASECHK.TRANS64.TRYWAIT P1, [R4+URZ+0x36410], R9 ;  /* 0x03641009040075a7 */ /* 0x0044e4000802017f */
[----:B---3--:R-:W-:Y:S05]  /*74b0*/  @!P1 NANOSLEEP.SYNCS 0x989680 ;  /* 0x009896800000995d */ /* 0x008fea0003900000 */
[----:B------:R-:W3:Y:S02]  /*74c0*/  @!P1 SYNCS.PHASECHK.TRANS64 P1, [R4+URZ+0x36410], R9 ;  /* 0x03641009040095a7 */ /* 0x000ee4000802007f */
[----:B---3--:R-:W-:Y:S05]  /*74d0*/  @!P1 BRA `(.L_x_17) ;  /* 0xfffffffc00f09947 */ /* 0x008fea000383ffff */
[----:B------:R-:W-:Y:S05]  /*74e0*/  BRA `(.L_x_16) ;  /* 0xffffff9c00e87947 */ /* 0x000fea000383ffff */
.L_x_21:
[----:B------:R1:W1:Y:S02]  /*74f0*/  SYNCS.PHASECHK.TRANS64.TRYWAIT P1, [R19+URZ+0x36430], R8 ;  /* 0x03643008130075a7 */ /* 0x000264000802017f */
[----:B-1----:R-:W-:Y:S05]  /*7500*/  @!P1 NANOSLEEP.SYNCS 0x989680 ;  /* 0x009896800000995d */ /* 0x002fea0003900000 */
[----:B------:R-:W1:Y:S02]  /*7510*/  @!P1 SYNCS.PHASECHK.TRANS64 P1, [R19+URZ+0x36430], R8 ;  /* 0x03643008130095a7 */ /* 0x000e64000802007f */
[----:B-1----:R-:W-:Y:S05]  /*7520*/  @!P1 BRA `(.L_x_21) ;  /* 0xfffffffc00f09947 */ /* 0x002fea000383ffff */
[----:B------:R-:W-:Y:S05]  /*7530*/  BRA `(.L_x_20) ;  /* 0xffffffa4008c7947 */ /* 0x000fea000383ffff */
.L_x_66:
[----:B-1----:R1:W2:Y:S02]  /*7540*/  SYNCS.PHASECHK.TRANS64.TRYWAIT P1, [R0+URZ+0x36420], R10 ;  /* 0x0364200a000075a7 */ /* 0x0022a4000802017f */
[----:B--2---:R-:W-:Y:S05]  /*7550*/  @!P1 NANOSLEEP.SYNCS 0x989680 ;  /* 0x009896800000995d */ /* 0x004fea0003900000 */
[----:B------:R-:W2:Y:S02]  /*7560*/  @!P1 SYNCS.PHASECHK.TRANS64 P1, [R0+URZ+0x36420], R10 ;  /* 0x0364200a000095a7 */ /* 0x000ea4000802007f */
[----:B--2---:R-:W-:Y:S05]  /*7570*/  @!P1 BRA `(.L_x_66) ;  /* 0xfffffffc00f09947 */ /* 0x004fea000383ffff */
[----:B------:R-:W-:Y:S05]  /*7580*/  BRA `(.L_x_95) ;  /* 0xffffffe0001c7947 */ /* 0x000fea000383ffff */
.L_x_70:
[----:B-1----:R1:W2:Y:S02]  /*7590*/  SYNCS.PHASECHK.TRANS64.TRYWAIT P1, [R0+URZ+0x36438], R10 ;  /* 0x0364380a000075a7 */ /* 0x0022a4000802017f */
[----:B--2---:R-:W-:Y:S05]  /*75a0*/  @!P1 NANOSLEEP.SYNCS 0x989680 ;  /* 0x009896800000995d */ /* 0x004fea0003900000 */
[----:B------:R-:W2:Y:S02]  /*75b0*/  @!P1 SYNCS.PHASECHK.TRANS64 P1, [R0+URZ+0x36438], R10 ;  /* 0x0364380a000095a7 */ /* 0x000ea4000802007f */
[----:B--2---:R-:W-:Y:S05]  /*75c0*/  @!P1 BRA `(.L_x_70) ;  /* 0xfffffffc00f09947 */ /* 0x004fea000383ffff */
[----:B------:R-:W-:Y:S05]  /*75d0*/  BRA `(.L_x_96) ;  /* 0xffffffe400d47947 */ /* 0x000fea000383ffff */
.L_x_72:
[----:B--2---:R2:W3:Y:S02]  /*75e0*/  SYNCS.PHASECHK.TRANS64.TRYWAIT P1, [R0+URZ+0x36428], R3 ;  /* 0x03642803000075a7 */ /* 0x0044e4000802017f */
[----:B---3--:R-:W-:Y:S05]  /*75f0*/  @!P1 NANOSLEEP.SYNCS 0x989680 ;  /* 0x009896800000995d */ /* 0x008fea0003900000 */
[----:B------:R-:W3:Y:S02]  /*7600*/  @!P1 SYNCS.PHASECHK.TRANS64 P1, [R0+URZ+0x36428], R3 ;  /* 0x03642803000095a7 */ /* 0x000ee4000802007f */
[----:B---3--:R-:W-:Y:S05]  /*7610*/  @!P1 BRA `(.L_x_72) ;  /* 0xfffffffc00f09947 */ /* 0x008fea000383ffff */
[----:B------:R-:W-:Y:S05]  /*7620*/  BRA `(.L_x_97) ;  /* 0xffffffe800947947 */ /* 0x000fea000383ffff */
.L_x_74:
[----:B--2---:R2:W3:Y:S02]  /*7630*/  SYNCS.PHASECHK.TRANS64.TRYWAIT P1, [R0+URZ+0x36438], R29 ;  /* 0x0364381d000075a7 */ /* 0x0044e4000802017f */
[----:B---3--:R-:W-:Y:S05]  /*7640*/  @!P1 NANOSLEEP.SYNCS 0x989680 ;  /* 0x009896800000995d */ /* 0x008fea0003900000 */
[----:B------:R-:W3:Y:S02]  /*7650*/  @!P1 SYNCS.PHASECHK.TRANS64 P1, [R0+URZ+0x36438], R29 ;  /* 0x0364381d000095a7 */ /* 0x000ee4000802007f */
[----:B---3--:R-:W-:Y:S05]  /*7660*/  @!P1 BRA `(.L_x_74) ;  /* 0xfffffffc00f09947 */ /* 0x008fea000383ffff */
[----:B------:R-:W-:Y:S05]  /*7670*/  BRA `(.L_x_98) ;  /* 0xffffffec00247947 */ /* 0x000fea000383ffff */
.L_x_76:
[----:B------:R-:W-:-:S07]  /*7680*/  SHF.L.U32 R5, R12, 0x1f, RZ ;  /* 0x0000001f0c057819 */ /* 0x000fce00000006ff */
.L_x_99:
[----:B--2---:R2:W3:Y:S02]  /*7690*/  SYNCS.PHASECHK.TRANS64.TRYWAIT P1, [R0+URZ+0x36420], R5 ;  /* 0x03642005000075a7 */ /* 0x0044e4000802017f */
[----:B---3--:R-:W-:Y:S05]  /*76a0*/  @!P1 NANOSLEEP.SYNCS 0x989680 ;  /* 0x009896800000995d */ /* 0x008fea0003900000 */
[----:B------:R-:W3:Y:S02]  /*76b0*/  @!P1 SYNCS.PHASECHK.TRANS64 P1, [R0+URZ+0x36420], R5 ;  /* 0x03642005000095a7 */ /* 0x000ee4000802007f */
[----:B---3--:R-:W-:Y:S05]  /*76c0*/  @!P1 BRA `(.L_x_99) ;  /* 0xfffffffc00f09947 */ /* 0x008fea000383ffff */
[----:B------:R-:W-:Y:S05]  /*76d0*/  BRA `(.L_x_100) ;  /* 0xffffffec00c47947 */ /* 0x000fea000383ffff */
.L_x_79:
[----:B--2---:R2:W3:Y:S02]  /*76e0*/  SYNCS.PHASECHK.TRANS64.TRYWAIT P1, [R0+URZ+0x36438], R10 ;  /* 0x0364380a000075a7 */ /* 0x0044e4000802017f */
[----:B---3--:R-:W-:Y:S05]  /*76f0*/  @!P1 NANOSLEEP.SYNCS 0x989680 ;  /* 0x009896800000995d */ /* 0x008fea0003900000 */
[----:B------:R-:W3:Y:S02]  /*7700*/  @!P1 SYNCS.PHASECHK.TRANS64 P1, [R0+URZ+0x36438], R10 ;  /* 0x0364380a000095a7 */ /* 0x000ee4000802007f */
[----:B---3--:R-:W-:Y:S05]  /*7710*/  @!P1 BRA `(.L_x_79) ;  /* 0xfffffffc00f09947 */ /* 0x008fea000383ffff */
[----:B------:R-:W-:Y:S05]  /*7720*/  BRA `(.L_x_101) ;  /* 0xfffffff0006c7947 */ /* 0x000fea000383ffff */
.L_x_81:
[----:B---3--:R3:W4:Y:S02]  /*7730*/  SYNCS.PHASECHK.TRANS64.TRYWAIT P1, [R0+URZ+0x36428], R5 ;  /* 0x03642805000075a7 */ /* 0x008724000802017f */
[----:B----4-:R-:W-:Y:S05]  /*7740*/  @!P1 NANOSLEEP.SYNCS 0x989680 ;  /* 0x009896800000995d */ /* 0x010fea0003900000 */
[----:B------:R-:W4:Y:S02]  /*7750*/  @!P1 SYNCS.PHASECHK.TRANS64 P1, [R0+URZ+0x36428], R5 ;  /* 0x03642805000095a7 */ /* 0x000f24000802007f */
[----:B----4-:R-:W-:Y:S05]  /*7760*/  @!P1 BRA `(.L_x_81) ;  /* 0xfffffffc00f09947 */ /* 0x010fea000383ffff */
[----:B------:R-:W-:Y:S05]  /*7770*/  BRA `(.L_x_102) ;  /* 0xfffffff400147947 */ /* 0x000fea000383ffff */
.L_x_83:
[----:B---3--:R3:W4:Y:S02]  /*7780*/  SYNCS.PHASECHK.TRANS64.TRYWAIT P1, [R0+URZ+0x36438], R3 ;  /* 0x03643803000075a7 */ /* 0x008724000802017f */
[----:B----4-:R-:W-:Y:S05]  /*7790*/  @!P1 NANOSLEEP.SYNCS 0x989680 ;  /* 0x009896800000995d */ /* 0x010fea0003900000 */
[----:B------:R-:W4:Y:S02]  /*77a0*/  @!P1 SYNCS.PHASECHK.TRANS64 P1, [R0+URZ+0x36438], R3 ;  /* 0x03643803000095a7 */ /* 0x000f24000802007f */
[----:B----4-:R-:W-:Y:S05]  /*77b0*/  @!P1 BRA `(.L_x_83) ;  /* 0xfffffffc00f09947 */ /* 0x010fea000383ffff */
[----:B------:R-:W-:Y:S05]  /*77c0*/  BRA `(.L_x_103) ;  /* 0xfffffff400ac7947 */ /* 0x000fea000383ffff */
.L_x_85:
[----:B------:R-:W-:Y:S01]  /*77d0*/  BSSY B0, `(.L_x_104) ;  /* 0x0000006000007945 */ /* 0x000fe20003800000 */
[----:B------:R-:W-:-:S07]  /*77e0*/  IMAD.MOV.U32 R15, RZ, RZ, -0x1 ;  /* 0xffffffffff0f7424 */ /* 0x000fce00078e00ff */
[----:B-12---:R-:W-:Y:S05]  /*77f0*/  WARPSYNC.COLLECTIVE R15, `(.L_x_105) ;  /* 0x000000000f0c7348 */ /* 0x006fea0003c00000 */
[----:B------:R-:W-:Y:S02]  /*7800*/  ELECT P6, UR62, PT ;  /* 0x00000000003e782f */ /* 0x000fe400038c0000 */
[----:B------:R-:W-:Y:S01]  /*7810*/  MOV R14, UR62 ;  /* 0x0000003e000e7c02 */ /* 0x000fe20008000f00 */
[----:B-12---:R-:W-:Y:S10]  /*7820*/  ENDCOLLECTIVE ;  /* 0x000000000000791b */ /* 0x006ff40003800000 */
.L_x_105:
[----:B------:R-:W-:Y:S05]  /*7830*/  BSYNC B0 ;  /* 0x0000000000007941 */ /* 0x000fea0003800000 */
.L_x_104:
[----:B------:R-:W-:Y:S01]  /*7840*/  PLOP3.LUT P0, PT, P6, PT, PT, 0x80, 0x0 ;  /* 0x000000000000781c */ /* 0x000fe2000370f070 */
[----:B------:R-:W-:-:S12]  /*7850*/  BRA `(.L_x_106) ;  /* 0xfffffff800607947 */ /* 0x000fd8000383ffff */
.L_x_89:
[----:B-1----:R1:W2:Y:S02]  /*7860*/  SYNCS.PHASECHK.TRANS64.TRYWAIT P1, [R7+URZ], R0 ;  /* 0x00000000070075a7 */ /* 0x0022a4000802017f */
[----:B--2---:R-:W-:Y:S05]  /*7870*/  @!P1 NANOSLEEP.SYNCS 0x989680 ;  /* 0x009896800000995d */ /* 0x004fea0003900000 */
[----:B------:R-:W2:Y:S02]  /*7880*/  @!P1 SYNCS.PHASECHK.TRANS64 P1, [R7+URZ], R0 ;  /* 0x00000000070095a7 */ /* 0x000ea4000802007f */
[----:B--2---:R-:W-:Y:S05]  /*7890*/  @!P1 BRA `(.L_x_89) ;  /* 0xfffffffc00f09947 */ /* 0x004fea000383ffff */
[----:B------:R-:W-:Y:S05]  /*78a0*/  BRA `(.L_x_107) ;  /* 0xfffffff800a07947 */ /* 0x000fea000383ffff */
.L_x_90:
[----:B--2---:R2:W3:Y:S02]  /*78b0*/  SYNCS.PHASECHK.TRANS64.TRYWAIT P1, [R3+URZ], R2 ;  /* 0x00000002030075a7 */ /* 0x0044e4000802017f */
[----:B---3--:R-:W-:Y:S05]  /*78c0*/  @!P1 NANOSLEEP.SYNCS 0x989680 ;  /* 0x009896800000995d */ /* 0x008fea0003900000 */
[----:B------:R-:W3:Y:S02]  /*78d0*/  @!P1 SYNCS.PHASECHK.TRANS64 P1, [R3+URZ], R2 ;  /* 0x00000002030095a7 */ /* 0x000ee4000802007f */
[----:B---3--:R-:W-:Y:S05]  /*78e0*/  @!P1 BRA `(.L_x_90) ;  /* 0xfffffffc00f09947 */ /* 0x008fea000383ffff */
[----:B------:R-:W-:Y:S05]  /*78f0*/  BRA `(.L_x_108) ;  /* 0xfffffff800947947 */ /* 0x000fea000383ffff */
.L_x_109:
[----:B------:R-:W-:-:S00]  /*7900*/  BRA `(.L_x_109) ;  /* 0xfffffffc00fc7947 */ /* 0x000fc0000383ffff */
[----:B------:R-:W-:-:S00]  /*7910*/  NOP ;  /* 0x0000000000007918 */ /* 0x000fc00000000000 */
        /* <DEDUP_REMOVED lines=14> */
.L_x_3855:


//--------------------- .text._ZN7cutlass13device_kernelIN5flash11enable_sm90INS1_16FlashAttnBwdSm90INS1_25CollectiveMainloopBwdSm90ILi2ELi1ELi1EN4cute5tupleIJNS5_1CILi1EEES8_S8_EEENS6_IJNS7_ILi64EEENS7_ILi96EEENS7_ILi192EEEEEENS_6half_tEfNS_4arch4Sm90ELb0ELb0ELb0ELb0ELb1ELb0ELb1ELb0ELi3ELi1ELi1ELi1ELb0EEENS1_21CollectiveEpilogueBwdISD_SE_SG_Li384ELb0ELb1ELi3EEENS1_19SingleTileSchedulerILb0ELb0ELb0ELi96EEEEEEEEEvNT_6ParamsE --------------------------
	.section	.text._ZN7cutlass13device_kernelIN5flash11enable_sm90INS1_16FlashAttnBwdSm90INS1_25CollectiveMainloopBwdSm90ILi2ELi1ELi1EN4cute5tupleIJNS5_1CILi1EEES8_S8_EEENS6_IJNS7_ILi64EEENS7_ILi96EEENS7_ILi192EEEEEENS_6half_tEfNS_4arch4Sm90ELb0ELb0ELb0ELb0ELb1ELb0ELb1ELb0ELi3ELi1ELi1ELi1ELb0EEENS1_21CollectiveEpilogueBwdISD_SE_SG_Li384ELb0ELb1ELi3EEENS1_19SingleTileSchedulerILb0ELb0ELb0ELi96EEEEEEEEEvNT_6ParamsE,"ax",@progbits
	.align	128
.text._ZN7cutlass13device_kernelIN5flash11enable_sm90INS1_16FlashAttnBwdSm90INS1_25CollectiveMainloopBwdSm90ILi2ELi1ELi1EN4cute5tupleIJNS5_1CILi1EEES8_S8_EEENS6_IJNS7_ILi64EEENS7_ILi96EEENS7_ILi192EEEEEENS_6half_tEfNS_4arch4Sm90ELb0ELb0ELb0ELb0ELb1ELb0ELb1ELb0ELi3ELi1ELi1ELi1ELb0EEENS1_21CollectiveEpilogueBwdISD_SE_SG_Li384ELb0ELb1ELi3EEENS1_19SingleTileSchedulerILb0ELb0ELb0ELi96EEEEEEEEEvNT_6ParamsE:
        .type           _ZN7cutlass13device_kernelIN5flash11enable_sm90INS1_16FlashAttnBwdSm90INS1_25CollectiveMainloopBwdSm90ILi2ELi1ELi1EN4cute5tupleIJNS5_1CILi1EEES8_S8_EEENS6_IJNS7_ILi64EEENS7_ILi96EEENS7_ILi192EEEEEENS_6half_tEfNS_4arch4Sm90ELb0ELb0ELb0ELb0ELb1ELb0ELb1ELb0ELi3ELi1ELi1ELi1ELb0EEENS1_21CollectiveEpilogueBwdISD_SE_SG_Li384ELb0ELb1ELi3EEENS1_19SingleTileSchedulerILb0ELb0ELb0ELi96EEEEEEEEEvNT_6ParamsE,@function
        .size           _ZN7cutlass13device_kernelIN5flash11enable_sm90INS1_16FlashAttnBwdSm90INS1_25CollectiveMainloopBwdSm90ILi2ELi1ELi1EN4cute5tupleIJNS5_1CILi1EEES8_S8_EEENS6_IJNS7_ILi64EEENS7_ILi96EEENS7_ILi192EEEEEENS_6half_tEfNS_4arch4Sm90ELb0ELb0ELb0ELb0ELb1ELb0ELb1ELb0ELi3ELi1ELi1ELi1ELb0EEENS1_21CollectiveEpilogueBwdISD_SE_SG_Li384ELb0ELb1ELi3EEENS1_19SingleTileSchedulerILb0ELb0ELb0ELi96EEEEEEEEEvNT_6ParamsE,(.L_x_3856 - _ZN7cutlass13device_kernelIN5flash11enable_sm90INS1_16FlashAttnBwdSm90INS1_25CollectiveMainloopBwdSm90ILi2ELi1ELi1EN4cute5tupleIJNS5_1CILi1EEES8_S8_EEENS6_IJNS7_ILi64EEENS7_ILi96EEENS7_ILi192EEEEEENS_6half_tEfNS_4arch4Sm90ELb0ELb0ELb0ELb0ELb1ELb0ELb1ELb0ELi3ELi1ELi1ELi1ELb0EEENS1_21CollectiveEpilogueBwdISD_SE_SG_Li384ELb0ELb1ELi3EEENS1_19SingleTileSchedulerILb0ELb0ELb0ELi96EEEEEEEEEvNT_6ParamsE)
        .other          _ZN7cutlass13device_kernelIN5flash11enable_sm90INS1_16FlashAttnBwdSm90INS1_25CollectiveMainloopBwdSm90ILi2ELi1ELi1EN4cute5tupleIJNS5_1CILi1EEES8_S8_EEENS6_IJNS7_ILi64EEENS7_ILi96EEENS7_ILi192EEEEEENS_6half_tEfNS_4arch4Sm90ELb0ELb0ELb0ELb0ELb1ELb0ELb1ELb0ELi3ELi1ELi1ELi1ELb0EEENS1_21CollectiveEpilogueBwdISD_SE_SG_Li384ELb0ELb1ELi3EEENS1_19SingleTileSchedulerILb0ELb0ELb0ELi96EEEEEEEEEvNT_6ParamsE,@"STO_CUDA_ENTRY STV_DEFAULT"
_ZN7cutlass13device_kernelIN5flash11enable_sm90INS1_16FlashAttnBwdSm90INS1_25CollectiveMainloopBwdSm90ILi2ELi1ELi1EN4cute5tupleIJNS5_1CILi1EEES8_S8_EEENS6_IJNS7_ILi64EEENS7_ILi96EEENS7_ILi192EEEEEENS_6half_tEfNS_4arch4Sm90ELb0ELb0ELb0ELb0ELb1ELb0ELb1ELb0ELi3ELi1ELi1ELi1ELb0EEENS1_21CollectiveEpilogueBwdISD_SE_SG_Li384ELb0ELb1ELi3EEENS1_19SingleTileSchedulerILb0ELb0ELb0ELi96EEEEEEEEEvNT_6ParamsE:
        /* <DEDUP_REMOVED lines=28> */
.L_x_111:
[----:B------:R-:W-:Y:S05]  /*01c0*/  BSYNC B0 ;  /* 0x0000000000007941 */ /* 0x000fea0003800000 */
.L_x_110:
        /* <DEDUP_REMOVED lines=30> */
[----:B------:R1:W1:Y:S01]  /*03b0*/  SYNCS.EXCH.64 URZ, [UR8+0x36420], UR4 ;  /* 0x03642004083f75b2 */ /* 0x0002620008000100 */
[----:B------:R1:W1:Y:S01]  /*03c0*/  SYNCS.EXCH.64 URZ, [UR8+0x36418], UR6 ;  /* 0x03641806083f75b2 */ /* 0x0002620008000100 */
[----:B------:R1:W1:Y:S01]  /*03d0*/  SYNCS.EXCH.64 URZ, [UR8+0x36428], UR4 ;  /* 0x03642804083f75b2 */ /* 0x0002620008000100 */
[----:B------:R-:W-:Y:S01]  /*03e0*/  NOP ;  /* 0x0000000000007918 */ /* 0x000fe20000000000 */
.L_x_112:
[----:B------:R-:W5:Y:S01]  /*03f0*/  SHFL.IDX PT, R3, R0, RZ, 0x1f ;  /* 0x00001fff00037589 */ /* 0x000f6200000e0000 */
[----:B------:R-:W-:Y:S01]  /*0400*/  NOP ;  /* 0x0000000000007918 */ /* 0x000fe20000000000 */
[----:B-----5:R-:W-:-:S13]  /*0410*/  ISETP.NE.AND P0, PT, R3, RZ, PT ;  /* 0x000000ff0300720c */ /* 0x020fda0003f05270 */
        /* <DEDUP_REMOVED lines=15> */
[----:B------:R1:W1:Y:S01]  /*0510*/  SYNCS.EXCH.64 URZ, [UR8+0x36438], UR6 ;  /* 0x03643806083f75b2 */ /* 0x0002620008000100 */
[----:B------:R-:W-:Y:S01]  /*0520*/  NOP ;  /* 0x0000000000007918 */ /* 0x000fe20000000000 */
.L_x_113:
[----:B---3--:R-:W-:Y:S01]  /*0530*/  ISETP.NE.AND P0, PT, R2, RZ, PT ;  /* 0x000000ff0200720c */ /* 0x008fe20003f05270 */
[----:B------:R-:W-:Y:S01]  /*0540*/  IMAD.MOV.U32 R17, RZ, RZ, 0x1 ;  /* 0x00000001ff117424 */ /* 0x000fe200078e00ff */
[----:B------:R-:W-:-:S04]  /*0550*/  NOP ;  /* 0x0000000000007918 */ /* 0x000fc80000000000 */
[----:B------:R-:W-:Y:S01]  /*0560*/  SEL R17, R17, 0x2, !P0 ;  /* 0x0000000211117807 */ /* 0x000fe20004000000 */
[----:B-12-4-:R-:W-:Y:S06]  /*0570*/  BAR.SYNC.DEFER_BLOCKING 0x0 ;  /* 0x0000000000007b1d */ /* 0x016fec0000010000 */
[----:B------:R-:W-:Y:S05]  /*0580*/  @!P0 BRA `(.L_x_114) ;  /* 0x0000003c00648947 */ /* 0x000fea0003800000 */
.L_x_115:
        /* <DEDUP_REMOVED lines=37> */
.L_x_117:
        /* <DEDUP_REMOVED lines=15> */
.L_x_116:
        /* <DEDUP_REMOVED lines=20> */
.L_x_119:
        /* <DEDUP_REMOVED lines=15> */
.L_x_118:
        /* <DEDUP_REMOVED lines=8> */
.L_x_222:
        /* <DEDUP_REMOVED lines=30> */
.L_x_121:
        /* <DEDUP_REMOVED lines=103> */
.L_x_134:
[----:B------:R-:W-:Y:S01]  /*13d0*/  ISETP.NE.AND P0, PT, R13, 0x3, PT ;  /* 0x000000030d00780c */ /* 0x000fe20003f05270 */
[----:B------:R-:W-:-:S12]  /*13e0*/  YIELD ;  /* 0x0000000000007946 */ /* 0x000fd80003800000 */
[----:B--2---:R-:W-:Y:S05]  /*13f0*/  @!P0 BRA `(.L_x_124) ;  /* 0x0000000000048947 */ /* 0x004fea0003800000 */
[----:B------:R-:W-:Y:S01]  /*1400*/  BPT.TRAP 0x1 ;  /* 0x000000040000795c */ /* 0x000fe20000300000 */
.L_x_124:
[----:B------:R-:W-:Y:S02]  /*1410*/  LEA R4, R3, UR37, 0x3 ;  /* 0x0000002503047c11 */ /* 0x000fe4000f8e18ff */
[----:B------:R-:W-:-:S04]  /*1420*/  SHF.L.U32 R9, R12, 0x1f, RZ ;  /* 0x0000001f0c097819 */ /* 0x000fc800000006ff */
[----:B------:R1:W2:Y:S01]  /*1430*/  SYNCS.PHASECHK.TRANS64.TRYWAIT P1, [R4+URZ+0x36410], R9 ;  /* 0x03641009040075a7 */ /* 0x0002a2000802017f */
[----:B------:R-:W-:Y:S05]  /*1440*/  @!P0 BRA `(.L_x_125) ;  /* 0x0000000000048947 */ /* 0x000fea0003800000 */
[----:B------:R-:W-:Y:S01]  /*1450*/  BPT.TRAP 0x1 ;  /* 0x000000040000795c */ /* 0x000fe20000300000 */
.L_x_125:
[----:B--2---:R-:W-:Y:S05]  /*1460*/  @P1 BRA `(.L_x_126) ;  /* 0x0000000000081947 */ /* 0x004fea0003800000 */
[----:B------:R-:W2:Y:S02]  /*1470*/  SYNCS.PHASECHK.TRANS64.TRYWAIT P1, [R4+URZ+0x36410], R9 ;  /* 0x03641009040075a7 */ /* 0x000ea4000802017f */
[----:B--2---:R-:W-:Y:S05]  /*1480*/  @!P1 BRA `(.L_x_127) ;  /* 0x0000006800089947 */ /* 0x004fea0003800000 */
.L_x_126:
        /* <DEDUP_REMOVED lines=100> */
[----:B------:R3:W1:Y:S01]  /*1ad0*/  LDS R20, [R8+0x30020] ;  /* 0x0300200008147984 */ /* 0x0006620000000800 */
[----:B------:R-:W-:Y:S05]  /*1ae0*/  @!P0 BRA `(.L_x_128) ;  /* 0x0000000000048947 */ /* 0x000fea0003800000 */
[----:B------:R-:W-:Y:S01]  /*1af0*/  BPT.TRAP 0x1 ;  /* 0x000000040000795c */ /* 0x000fe20000300000 */
.L_x_128:
[----:B---3--:R-:W-:-:S04]  /*1b00*/  SHF.L.U32 R8, R7, 0x1f, RZ ;  /* 0x0000001f07087819 */ /* 0x008fc800000006ff */
[----:B------:R3:W1:Y:S01]  /*1b10*/  SYNCS.PHASECHK.TRANS64.TRYWAIT P1, [UR37+0x36430], R8 ;  /* 0x03643008ff0075a7 */ /* 0x0006620008020165 */
[----:B------:R-:W-:Y:S05]  /*1b20*/  @!P0 BRA `(.L_x_129) ;  /* 0x0000000000048947 */ /* 0x000fea0003800000 */
[----:B------:R-:W-:Y:S01]  /*1b30*/  BPT.TRAP 0x1 ;  /* 0x000000040000795c */ /* 0x000fe20000300000 */
.L_x_129:
[----:B-1----:R-:W-:Y:S05]  /*1b40*/  @P1 BRA `(.L_x_130) ;  /* 0x0000000000081947 */ /* 0x002fea0003800000 */
[----:B------:R-:W1:Y:S02]  /*1b50*/  SYNCS.PHASECHK.TRANS64.TRYWAIT P1, [UR37+0x36430], R8 ;  /* 0x03643008ff0075a7 */ /* 0x000e640008020165 */
[----:B-1----:R-:W-:Y:S05]  /*1b60*/  @!P1 BRA `(.L_x_131) ;  /* 0x0000006000649947 */ /* 0x002fea0003800000 */
.L_x_130:
        /* <DEDUP_REMOVED lines=20> */
[--C-:B------:R-:W-:Y:S01]  /*1cb0*/  FFMA.FTZ R138, R9, UR7, -R20.reuse ;  /* 0x00000007098a7c23 */ /* 0x100fe20008010814 */
        /* <DEDUP_REMOVED lines=283> */
.L_x_132:
        /* <DEDUP_REMOVED lines=60> */
.L_x_133:
        /* <DEDUP_REMOVED lines=12> */
.L_x_123:
        /* <DEDUP_REMOVED lines=68> */
.L_x_135:
        /* <DEDUP_REMOVED lines=20> */
.L_x_136:
        /* <DEDUP_REMOVED lines=18> */
.L_x_137:
        /* <DEDUP_REMOVED lines=18> */
.L_x_138:
        /* <DEDUP_REMOVED lines=132> */
.L_x_140:
[----:B------:R-:W-:Y:S05]  /*42f0*/  BSYNC B0 ;  /* 0x0000000000007941 */ /* 0x000fea0003800000 */
.L_x_139:
[----:B------:R-:W-:-:S04]  /*4300*/  DEPBAR.LE SB0, 0x0 ;  /* 0x000080000000791a */ /* 0x000fc80000000000 */
[----:B------:R-:W-:Y:S05]  /*4310*/  EXIT ;  /* 0x000000000000794d */ /* 0x000fea0003800000 */
.L_x_114:
        /* <DEDUP_REMOVED lines=14> */
[----:B------:R-:W-:Y:S01]  /*4400*/  ULDC UR13, c[0x0][0x288] ;  /* 0x0000a200000d7ab9 */ /* 0x000fe20000000800 */
[----:B------:R-:W-:Y:S01]  /*4410*/  ULDC.64 UR14, c[0x0][0x2e0] ;  /* 0x0000b800000e7ab9 */ /* 0x000fe20000000a00 */
[----:B------:R-:W-:-:S04]  /*4420*/  ELECT P0, URZ, PT ;  /* 0x00000000003f782f */ /* 0x000fc80003800000 */
[----:B------:R-:W2:Y:S01]  /*4430*/  LDC R4, c[0x0][0x280] ;  /* 0x0000a000ff047b82 */ /* 0x000ea20000000800 */
[----:B-1----:R-:W-:Y:S02]  /*4440*/  USHF.R.S32.HI UR10, URZ, 0x1f, UR16 ;  /* 0x0000001f3f0a7899 */ /* 0x002fe40008011410 */
[----:B------:R-:W-:Y:S02]  /*4450*/  UIMAD.WIDE.U32 UR4, UR16, UR8, URZ ;  /* 0x00000008100472a5 */ /* 0x000fe4000f8e003f */
[----:B------:R-:W-:Y:S01]  /*4460*/  UIMAD UR6, UR10, UR8, URZ ;  /* 0x000000080a0672a4 */ /* 0x000fe2000f8e023f */
[----:B--2---:R-:W-:-:S03]  /*4470*/  ISETP.GE.AND P1, PT, R4, 0x1, PT ;  /* 0x000000010400780c */ /* 0x004fc60003f26270 */
[----:B------:R-:W-:Y:S02]  /*4480*/  UIMAD UR7, UR16, UR9, UR6 ;  /* 0x00000009100772a4 */ /* 0x000fe4000f8e0206 */
[----:B------:R-:W-:Y:S02]  /*4490*/  USHF.R.S32.HI UR6, URZ, 0x1f, UR11 ;  /* 0x0000001f3f067899 */ /* 0x000fe4000801140b */
[----:B------:R-:W-:Y:S02]  /*44a0*/  UIMAD UR9, UR11, UR13, URZ ;  /* 0x0000000d0b0972a4 */ /* 0x000fe4000f8e023f */
[----:B------:R-:W-:Y:S02]  /*44b0*/  UIMAD UR6, UR6, UR14, URZ ;  /* 0x0000000e060672a4 */ /* 0x000fe4000f8e023f */
[----:B------:R-:W-:Y:S02]  /*44c0*/  UIADD3 UR5, UR5, UR7, URZ ;  /* 0x0000000705057290 */ /* 0x000fe4000fffe03f */
[----:B------:R-:W-:-:S02]  /*44d0*/  UIADD3 UR8, UP0, UR9, UR16, URZ ;  /* 0x0000001009087290 */ /* 0x000fc4000ff1e03f */
[----:B------:R-:W-:Y:S02]  /*44e0*/  UIMAD UR12, UR11, UR15, UR6 ;  /* 0x0000000f0b0c72a4 */ /* 0x000fe4000f8e0206 */
[----:B------:R-:W-:Y:S02]  /*44f0*/  UIMAD.WIDE.U32 UR6, UR11, UR14, UR4 ;  /* 0x0000000e0b0672a5 */ /* 0x000fe4000f8e0004 */
[----:B------:R-:W-:Y:S01]  /*4500*/  ULEA.HI.X.SX32 UR9, UR9, UR10, 0x1, UP0 ;  /* 0x0000000a09097291 */ /* 0x000fe200080f0e3f */
[----:B------:R-:W-:Y:S11]  /*4510*/  @!P1 EXIT ;  /* 0x000000000000994d */ /* 0x000ff60003800000 */
[----:B------:R-:W1:Y:S01]  /*4520*/  S2R R5, SR_TID.X ;  /* 0x0000000000057919 */ /* 0x000e620000002100 */
[C---:B------:R-:W-:Y:S01]  /*4530*/  VIADD R0, R4.reuse, 0x3f ;  /* 0x0000003f04007836 */ /* 0x040fe20000000000 */
[----:B------:R-:W-:Y:S01]  /*4540*/  ISETP.GE.AND P1, PT, R4, 0x41, PT ;  /* 0x000000410400780c */ /* 0x000fe20003f26270 */
[----:B------:R-:W-:Y:S01]  /*4550*/  ULDC UR4, c[0x0][0x760] ;  /* 0x0001d80000047ab9 */ /* 0x000fe20000000800 */
[----:B------:R-:W2:Y:S01]  /*4560*/  S2UR UR24, SR_CTAID.X ;  /* 0x00000000001879c3 */ /* 0x000ea20000002500 */
[----:B------:R-:W-:Y:S01]  /*4570*/  UIMAD UR13, UR13, UR4, URZ ;  /* 0x000000040d0d72a4 */ /* 0x000fe2000f8e023f */
[----:B------:R-:W-:Y:S01]  /*4580*/  SHF.R.S32.HI R3, RZ, 0x1f, R0 ;  /* 0x0000001fff037819 */ /* 0x000fe20000011400 */
[----:B------:R-:W-:Y:S01]  /*4590*/  UIADD3 UR12, UR7, UR12, URZ ;  /* 0x0000000c070c7290 */ /* 0x000fe2000fffe03f */
[----:B------:R-:W-:Y:S02]  /*45a0*/  UMOV UR4, URZ ;  /* 0x0000003f00047c82 */ /* 0x000fe40008000000 */
[----:B------:R-:W-:Y:S01]  /*45b0*/  LEA.HI R3, R3, R0, RZ, 0x6 ;  /* 0x0000000003037211 */ /* 0x000fe200078f30ff */
[----:B------:R-:W-:-:S03]  /*45c0*/  ULDC.64 UR20, c[0x0][0x208] ;  /* 0x0000820000147ab9 */ /* 0x000fc60000000a00 */
[----:B------:R-:W-:-:S04]  /*45d0*/  SHF.R.S32.HI R2, RZ, 0x6, R3 ;  /* 0x00000006ff027819 */ /* 0x000fc80000011403 */
[----:B------:R-:W-:Y:S02]  /*45e0*/  VIMNMX R2, R2, 0x1, !PT ;  /* 0x0000000102027848 */ /* 0x000fe40007fe0100 */
[----:B-1----:R-:W-:Y:S02]  /*45f0*/  LOP3.LUT R0, R5, 0x1f, RZ, 0xc0, !PT ;  /* 0x0000001f05007812 */ /* 0x002fe400078ec0ff */
[----:B------:R-:W-:Y:S01]  /*4600*/  LOP3.LUT R5, R2, 0x1, RZ, 0xc0, !PT ;  /* 0x0000000102057812 */ /* 0x000fe200078ec0ff */
[----:B--2---:R-:W-:Y:S06]  /*4610*/  @!P1 BRA `(.L_x_142) ;  /* 0x0000000c00449947 */ /* 0x004fec0003800000 */
[----:B------:R-:W-:Y:S01]  /*4620*/  ULDC.64 UR16, c[0x0][0x2c0] ;  /* 0x0000b00000107ab9 */ /* 0x000fe20000000a00 */
[----:B------:R-:W-:Y:S01]  /*4630*/  IMAD.IADD R4, R2, 0x1, -R5 ;  /* 0x0000000102047824 */ /* 0x000fe200078e0a05 */
[----:B------:R-:W-:Y:S01]  /*4640*/  ULEA UR16, UP0, UR6, UR16, 0x2 ;  /* 0x0000001006107291 */ /* 0x000fe2000f80103f */
[----:B------:R-:W-:Y:S01]  /*4650*/  UMOV UR5, URZ ;  /* 0x0000003f00057c82 */ /* 0x000fe20008000000 */
[----:B------:R-:W-:Y:S02]  /*4660*/  UMOV UR4, URZ ;  /* 0x0000003f00047c82 */ /* 0x000fe40008000000 */
[----:B------:R-:W-:Y:S02]  /*4670*/  ULEA.HI.X UR17, UR6, UR17, UR12, 0x2, UP0 ;  /* 0x0000001106117291 */ /* 0x000fe400080f140c */
[----:B------:R-:W-:-:S04]  /*4680*/  UIADD3 UR16, UP0, UR16, 0x4000, URZ ;  /* 0x0000400010107890 */ /* 0x000fc8000ff1e03f */
[----:B------:R-:W-:-:S12]  /*4690*/  UIADD3.X UR17, URZ, UR17, URZ, UP0, !UPT ;  /* 0x000000113f117290 */ /* 0x000fd800087fe43f */
.L_x_175:
[----:B------:R-:W-:Y:S01]  /*46a0*/  UIMAD UR19, UR13, UR4, URZ ;  /* 0x000000040d1372a4 */ /* 0x000fe2000f8e023f */
[----:B------:R-:W-:Y:S01]  /*46b0*/  ISETP.NE.AND P1, PT, R0, RZ, PT ;  /* 0x000000ff0000720c */ /* 0x000fe20003f25270 */
[----:B------:R-:W-:Y:S01]  /*46c0*/  ULDC.64 UR10, c[0x0][0x768] ;  /* 0x0001da00000a7ab9 */ /* 0x000fe20000000a00 */
[----:B------:R-:W-:Y:S01]  /*46d0*/  VIADD R4, R4, 0xfffffffe ;  /* 0xfffffffe04047836 */ /* 0x000fe20000000000 */
[----:B------:R-:W-:Y:S01]  /*46e0*/  UIADD3 UR14, UP0, UR19, UR8, URZ ;  /* 0x00000008130e7290 */ /* 0x000fe2000ff1e03f */
[----:B------:R-:W-:Y:S03]  /*46f0*/  BSSY B0, `(.L_x_143) ;  /* 0x000000d000007945 */ /* 0x000fe60003800000 */
[----:B------:R-:W-:Y:S01]  /*4700*/  ULEA.HI.X.SX32 UR15, UR19, UR9, 0x1, UP0 ;  /* 0x00000009130f7291 */ /* 0x000fe200080f0e3f */
[----:B------:R-:W-:Y:S01]  /*4710*/  ISETP.NE.AND P2, PT, R4, RZ, PT ;  /* 0x000000ff0400720c */ /* 0x000fe20003f45270 */
[----:B------:R-:W-:-:S04]  /*4720*/  ULEA UR18, UP0, UR14, UR10, 0x2 ;  /* 0x0000000a0e127291 */ /* 0x000fc8000f80103f */
[----:B------:R-:W-:Y:S02]  /*4730*/  ULEA.HI.X UR15, UR14, UR11, UR15, 0x2, UP0 ;  /* 0x0000000b0e0f7291 */ /* 0x000fe400080f140f */
[----:B-1----:R-:W-:-:S04]  /*4740*/  IMAD.U32 R2, RZ, RZ, UR18 ;  /* 0x00000012ff027e24 */ /* 0x002fc8000f8e00ff */
[----:B------:R-:W-:Y:S01]  /*4750*/  IMAD.U32 R3, RZ, RZ, UR15 ;  /* 0x0000000fff037e24 */ /* 0x000fe2000f8e00ff */
[----:B------:R-:W-:Y:S06]  /*4760*/  @P1 BRA `(.L_x_144) ;  /* 0x0000000000141947 */ /* 0x000fec0003800000 */
.L_x_145:
[----:B------:R-:W2:Y:S04]  /*4770*/  LDG.E.STRONG.GPU R6, desc[UR20][R2.64] ;  /* 0x0000001402067981 */ /* 0x000ea8000c1ef900 */
[----:B--2---:R-:W-:Y:S01]  /*4780*/  CCTL.IVALL ;  /* 0x00000000ff00798f */ /* 0x004fe20002000000 */
[----:B------:R-:W-:Y:S05]  /*4790*/  YIELD ;  /* 0x0000000000007946 */ /* 0x000fea0003800000 */
[----:B------:R-:W-:-:S13]  /*47a0*/  ISETP.NE.AND P3, PT, R6, UR24, PT ;  /* 0x0000001806007c0c */ /* 0x000fda000bf65270 */
[----:B------:R-:W-:Y:S05]  /*47b0*/  @P3 BRA `(.L_x_145) ;  /* 0xfffffffc00ec3947 */ /* 0x000fea000383ffff */
.L_x_144:
[----:B------:R-:W-:Y:S05]  /*47c0*/  BSYNC B0 ;  /* 0x0000000000007941 */ /* 0x000fea0003800000 */
.L_x_143:
[----:B------:R-:W-:-:S03]  /*47d0*/  UMOV UR14, 0xffffffff ;  /* 0xffffffff000e7882 */ /* 0x000fc60000000000 */
[----:B------:R-:W-:Y:S05]  /*47e0*/  BRA.DIV UR14, `(.L_x_146) ;  /* 0x000000360e587947 */ /* 0x000fea000b800000 */
[----:B------:R-:W-:Y:S01]  /*47f0*/  NOP ;  /* 0x0000000000007918 */ /* 0x000fe20000000000 */
.L_x_225:
[----:B------:R-:W-:Y:S05]  /*4800*/  WARPSYNC.ALL ;  /* 0x0000000000007948 */ /* 0x000fea0003800000 */
[----:B------:R-:W-:Y:S06]  /*4810*/  BAR.SYNC.DEFER_BLOCKING 0xd, 0xa0 ;  /* 0x0342800000007b1d */ /* 0x000fec0000010000 */
[----:B------:R-:W-:Y:S04]  /*4820*/  BSSY B0, `(.L_x_147) ;  /* 0x0000011000007945 */ /* 0x000fe80003800000 */
[----:B------:R-:W-:Y:S05]  /*4830*/  @!P0 BRA `(.L_x_148) ;  /* 0x00000000003c8947 */ /* 0x000fea0003800000 */
[----:B------:R-:W1:Y:S01]  /*4840*/  S2UR UR18, SR_CgaCtaId ;  /* 0x00000000001279c3 */ /* 0x000e620000008800 */
[----:B------:R-:W-:Y:S01]  /*4850*/  UIMAD UR14, UR4, 0x3000, URZ ;  /* 0x00003000040e78a4 */ /* 0x000fe2000f8e023f */
[----:B------:R-:W-:Y:S01]  /*4860*/  UMOV UR15, 0x400 ;  /* 0x00000400000f7882 */ /* 0x000fe20000000000 */
[----:B------:R-:W-:Y:S02]  /*4870*/  ULDC.64 UR22, c[0x0][0x2c0] ;  /* 0x0000b00000167ab9 */ /* 0x000fe40000000a00 */
[----:B------:R-:W-:Y:S01]  /*4880*/  UIADD3 UR25, UP0, UR14, UR6, URZ ;  /* 0x000000060e197290 */ /* 0x000fe2000ff1e03f */
[----:B------:R-:W-:Y:S01]  /*4890*/  UMOV UR26, 0x0 ;  /* 0x00000000001a7882 */ /* 0x000fe20000000000 */
[----:B------:R-:W-:Y:S01]  /*48a0*/  UMOV UR27, 0x14f00000 ;  /* 0x14f00000001b7882 */ /* 0x000fe20000000000 */
[----:B-1----:R-:W-:Y:S02]  /*48b0*/  ULEA UR18, UR18, UR15, 0x18 ;  /* 0x0000000f12127291 */ /* 0x002fe4000f8ec03f */
[----:B------:R-:W-:-:S02]  /*48c0*/  ULEA.HI.X.SX32 UR15, UR14, UR12, 0x1, UP0 ;  /* 0x0000000c0e0f7291 */ /* 0x000fc400080f0e3f */
[----:B------:R-:W-:Y:S02]  /*48d0*/  ULEA UR14, UP0, UR25, UR22, 0x2 ;  /* 0x00000016190e7291 */ /* 0x000fe4000f80103f */
[----:B------:R-:W-:Y:S02]  /*48e0*/  UIADD3 UR18, UR18, 0x12000, URZ ;  /* 0x0001200012127890 */ /* 0x000fe4000fffe03f */
[----:B------:R-:W-:Y:S01]  /*48f0*/  ULEA.HI.X UR15, UR25, UR23, UR15, 0x2, UP0 ;  /* 0x00000017190f7291 */ /* 0x000fe200080f140f */
[----:B------:R-:W-:-:S08]  /*4900*/  UMOV UR22, 0x400 ;  /* 0x0000040000167882 */ /* 0x000fd00000000000 */
[----:B------:R1:W-:Y:S02]  /*4910*/  UBLKRED.G.S.ADD.F32.RN [UR14], [UR18], UR22, desc[UR26] ;  /* 0x00001a0e120073bb */ /* 0x0003e400080a1416 */
[----:B-1----:R0:W-:Y:S02]  /*4920*/  UTMACMDFLUSH ;  /* 0x00000000000079b7 */ /* 0x0021e40000000000 */
.L_x_148:
[----:B------:R-:W-:Y:S05]  /*4930*/  BSYNC B0 ;  /* 0x0000000000007941 */ /* 0x000fea0003800000 */
.L_x_147:
[----:B------:R-:W-:Y:S01]  /*4940*/  UIMAD UR14, UR5, 0x6000, URZ ;  /* 0x00006000050e78a4 */ /* 0x000fe2000f8e023f */
[----:B------:R-:W-:Y:S03]  /*4950*/  BAR.SYNC.DEFER_BLOCKING 0xe, 0xa0 ;  /* 0x0382800000007b1d */ /* 0x000fe60000010000 */
[----:B------:R-:W-:-:S03]  /*4960*/  UIMAD.WIDE UR14, UR14, 0x4, UR16 ;  /* 0x000000040e0e78a5 */ /* 0x000fc6000f8e0210 */
        /* <DEDUP_REMOVED lines=11> */
.L_x_150:
[----:B------:R-:W-:Y:S05]  /*4a20*/  BSYNC B0 ;  /* 0x0000000000007941 */ /* 0x000fea0003800000 */
.L_x_149:
[----:B------:R-:W-:Y:S06]  /*4a30*/  BAR.SYNC.DEFER_BLOCKING 0xf, 0xa0 ;  /* 0x03c2800000007b1d */ /* 0x000fec0000010000 */
[----:B------:R-:W-:Y:S04]  /*4a40*/  BSSY B0, `(.L_x_151) ;  /* 0x000000e000007945 */ /* 0x000fe80003800000 */
[----:B------:R-:W-:Y:S05]  /*4a50*/  @!P0 BRA `(.L_x_152) ;  /* 0x0000000000308947 */ /* 0x000fea0003800000 */
[----:B------:R-:W1:Y:S01]  /*4a60*/  S2UR UR22, SR_CgaCtaId ;  /* 0x00000000001679c3 */ /* 0x000e620000008800 */
[----:B------:R-:W-:Y:S01]  /*4a70*/  UMOV UR18, 0x400 ;  /* 0x0000040000127882 */ /* 0x000fe20000000000 */
[----:B------:R-:W-:Y:S01]  /*4a80*/  UMOV UR25, 0x400 ;  /* 0x0000040000197882 */ /* 0x000fe20000000000 */
[----:B------:R-:W-:Y:S01]  /*4a90*/  UMOV UR26, 0x0 ;  /* 0x00000000001a7882 */ /* 0x000fe20000000000 */
[----:B------:R-:W-:Y:S01]  /*4aa0*/  UMOV UR27, 0x14f00000 ;  /* 0x14f00000001b7882 */ /* 0x000fe20000000000 */
[----:B-1----:R-:W-:Y:S02]  /*4ab0*/  ULEA UR18, UR22, UR18, 0x18 ;  /* 0x0000001216127291 */ /* 0x002fe4000f8ec03f */
[----:B------:R-:W-:Y:S02]  /*4ac0*/  UIADD3 UR22, UP0, UR14, 0x4000, URZ ;  /* 0x000040000e167890 */ /* 0x000fe4000ff1e03f */
[----:B------:R-:W-:Y:S02]  /*4ad0*/  UIADD3 UR18, UR18, 0x1a000, URZ ;  /* 0x0001a00012127890 */ /* 0x000fe4000fffe03f */
[----:B------:R-:W-:-:S09]  /*4ae0*/  UIADD3.X UR23, URZ, UR15, URZ, UP0, !UPT ;  /* 0x0000000f3f177290 */ /* 0x000fd200087fe43f */
[----:B------:R1:W-:Y:S01]  /*4af0*/  UBLKRED.G.S.ADD.F32.RN [UR22], [UR18], UR25, desc[UR26] ;  /* 0x00001a16120073bb */ /* 0x0003e200080a1419 */
[----:B------:R0:W-:Y:S01]  /*4b00*/  UTMACMDFLUSH ;  /* 0x00000000000079b7 */ /* 0x0001e20000000000 */
[----:B-1----:R-:W-:-:S04]  /*4b10*/  DEPBAR.LE SB0, 0x2 ;  /* 0x000080800000791a */ /* 0x002fc80000000000 */
.L_x_152:
[----:B------:R-:W-:Y:S05]  /*4b20*/  BSYNC B0 ;  /* 0x0000000000007941 */ /* 0x000fea0003800000 */
.L_x_151:
[----:B------:R-:W-:Y:S06]  /*4b30*/  BAR.ARV 0xa, 0xa0 ;  /* 0x0282800000007b1d */ /* 0x000fec0000002000 */
[----:B------:R-:W-:Y:S04]  /*4b40*/  BSSY B0, `(.L_x_153) ;  /* 0x0000003000007945 */ /* 0x000fe80003800000 */
[----:B------:R-:W-:Y:S05]  /*4b50*/  @!P0 BRA `(.L_x_154) ;  /* 0x0000000000048947 */ /* 0x000fea0003800000 */
[----:B------:R-:W-:-:S04]  /*4b60*/  DEPBAR.LE SB0, 0x1 ;  /* 0x000080400000791a */ /* 0x000fc80000000000 */
.L_x_154:
[----:B------:R-:W-:Y:S05]  /*4b70*/  BSYNC B0 ;  /* 0x0000000000007941 */ /* 0x000fea0003800000 */
.L_x_153:
[----:B------:R-:W-:Y:S06]  /*4b80*/  BAR.ARV 0xb, 0xa0 ;  /* 0x02c2800000007b1d */ /* 0x000fec0000002000 */
[----:B------:R-:W-:Y:S04]  /*4b90*/  BSSY B0, `(.L_x_155) ;  /* 0x0000003000007945 */ /* 0x000fe80003800000 */
[----:B------:R-:W-:Y:S05]  /*4ba0*/  @!P0 BRA `(.L_x_156) ;  /* 0x0000000000048947 */ /* 0x000fea0003800000 */
[----:B------:R-:W-:-:S04]  /*4bb0*/  DEPBAR.LE SB0, 0x0 ;  /* 0x000080000000791a */ /* 0x000fc80000000000 */
.L_x_156:
[----:B------:R-:W-:Y:S05]  /*4bc0*/  BSYNC B0 ;  /* 0x0000000000007941 */ /* 0x000fea0003800000 */
.L_x_155:
[----:B------:R-:W-:Y:S06]  /*4bd0*/  BAR.ARV 0xc, 0xa0 ;  /* 0x0302800000007b1d */ /* 0x000fec0000002000 */
[----:B------:R-:W-:Y:S01]  /*4be0*/  NOP ;  /* 0x0000000000007918 */ /* 0x000fe20000000000 */
[----:B------:R-:W-:Y:S04]  /*4bf0*/  BSSY B0, `(.L_x_157) ;  /* 0x0000011000007945 */ /* 0x000fe80003800000 */
[----:B------:R-:W-:Y:S05]  /*4c00*/  @P1 BRA `(.L_x_158) ;  /* 0x00000000003c1947 */ /* 0x000fea0003800000 */
[----:B------:R-:W-:Y:S01]  /*4c10*/  @!PT LDS RZ, [RZ] ;  /* 0x00000000fffff984 */ /* 0x000fe20000000800 */
[----:B------:R-:W-:Y:S01]  /*4c20*/  @!PT LDS RZ, [RZ] ;  /* 0x00000000fffff984 */ /* 0x000fe20000000800 */
[----:B------:R-:W-:Y:S01]  /*4c30*/  @!PT LDS RZ, [RZ] ;  /* 0x00000000fffff984 */ /* 0x000fe20000000800 */
[----:B------:R-:W-:Y:S01]  /*4c40*/  @!PT LDS RZ, [RZ] ;  /* 0x00000000fffff984 */ /* 0x000fe20000000800 */
[----:B------:R1:W-:Y:S06]  /*4c50*/  MEMBAR.ALL.CTA ;  /* 0x0000000000007992 */ /* 0x0003ec0000008000 */
[----:B-1----:R-:W-:Y:S06]  /*4c60*/  MEMBAR.ALL.GPU ;  /* 0x0000000000007992 */ /* 0x002fec000000a000 */
[----:B------:R-:W-:-:S00]  /*4c70*/  ERRBAR ;  /* 0x00000000000079ab */ /* 0x000fc00000000000 */
[----:B------:R-:W-:Y:S06]  /*4c80*/  CGAERRBAR ;  /* 0x00000000000075ab */ /* 0x000fec0000000000 */
[----:B012345:R-:W-:Y:S01]  /*4c90*/  CCTL.IVALL ;  /* 0x00000000ff00798f */ /* 0x03ffe20002000000 */
[----:B------:R-:W1:Y:S01]  /*4ca0*/  S2R R6, SR_LANEID ;  /* 0x0000000000067919 */ /* 0x000e620000000000 */
[----:B------:R-:W-:Y:S02]  /*4cb0*/  VOTEU.ANY UR18, UPT, PT ;  /* 0x0000000000127886 */ /* 0x000fe400038e0100 */
[----:B------:R-:W-:-:S02]  /*4cc0*/  UFLO.U32 UR22, UR18 ;  /* 0x00000012001672bd */ /* 0x000fc400080e0000 */
[----:B------:R-:W2:Y:S04]  /*4cd0*/  POPC R7, UR18 ;  /* 0x0000001200077d09 */ /* 0x000ea80008000000 */
[----:B-1----:R-:W-:-:S13]  /*4ce0*/  ISETP.EQ.U32.AND P3, PT, R6, UR22, PT ;  /* 0x0000001606007c0c */ /* 0x002fda000bf62070 */
[----:B--2---:R1:W-:Y:S02]  /*4cf0*/  @P3 REDG.E.ADD.S32.STRONG.GPU desc[UR20][R2.64], R7 ;  /* 0x000000070200398e */ /* 0x0043e4000c10e394 */
.L_x_158:
[----:B------:R-:W-:Y:S05]  /*4d00*/  BSYNC B0 ;  /* 0x0000000000007941 */ /* 0x000fea0003800000 */
.L_x_157:
[----:B------:R-:W-:Y:S01]  /*4d10*/  UIADD3 UR18, UR13, UR19, URZ ;  /* 0x000000130d127290 */ /* 0x000fe2000fffe03f */
[----:B------:R-:W-:Y:S03]  /*4d20*/  BSSY B0, `(.L_x_159) ;  /* 0x000000d000007945 */ /* 0x000fe60003800000 */
[----:B------:R-:W-:-:S04]  /*4d30*/  UIADD3 UR19, UP0, UR18, UR8, URZ ;  /* 0x0000000812137290 */ /* 0x000fc8000ff1e03f */
[----:B------:R-:W-:Y:S02]  /*4d40*/  ULEA.HI.X.SX32 UR18, UR18, UR9, 0x1, UP0 ;  /* 0x0000000912127291 */ /* 0x000fe400080f0e3f */
[----:B------:R-:W-:-:S04]  /*4d50*/  ULEA UR10, UP0, UR19, UR10, 0x2 ;  /* 0x0000000a130a7291 */ /* 0x000fc8000f80103f */
[----:B------:R-:W-:Y:S02]  /*4d60*/  ULEA.HI.X UR18, UR19, UR11, UR18, 0x2, UP0 ;  /* 0x0000000b13127291 */ /* 0x000fe400080f1412 */
[----:B-1----:R-:W-:-:S04]  /*4d70*/  IMAD.U32 R2, RZ, RZ, UR10 ;  /* 0x0000000aff027e24 */ /* 0x002fc8000f8e00ff */
[----:B------:R-:W-:Y:S01]  /*4d80*/  IMAD.U32 R3, RZ, RZ, UR18 ;  /* 0x00000012ff037e24 */ /* 0x000fe2000f8e00ff */
[----:B------:R-:W-:Y:S06]  /*4d90*/  @P1 BRA `(.L_x_160) ;  /* 0x0000000000141947 */ /* 0x000fec0003800000 */
.L_x_161:
[----:B------:R-:W2:Y:S04]  /*4da0*/  LDG.E.STRONG.GPU R6, desc[UR20][R2.64] ;  /* 0x0000001402067981 */ /* 0x000ea8000c1ef900 */
[----:B--2---:R-:W-:Y:S01]  /*4db0*/  CCTL.IVALL ;  /* 0x00000000ff00798f */ /* 0x004fe20002000000 */
[----:B------:R-:W-:Y:S05]  /*4dc0*/  YIELD ;  /* 0x0000000000007946 */ /* 0x000fea0003800000 */
[----:B------:R-:W-:-:S13]  /*4dd0*/  ISETP.NE.AND P3, PT, R6, UR24, PT ;  /* 0x0000001806007c0c */ /* 0x000fda000bf65270 */
[----:B------:R-:W-:Y:S05]  /*4de0*/  @P3 BRA `(.L_x_161) ;  /* 0xfffffffc00ec3947 */ /* 0x000fea000383ffff */
.L_x_160:
[----:B------:R-:W-:Y:S05]  /*4df0*/  BSYNC B0 ;  /* 0x0000000000007941 */ /* 0x000fea0003800000 */
.L_x_159:
[----:B------:R-:W-:-:S03]  /*4e00*/  UMOV UR10, 0xffffffff ;  /* 0xffffffff000a7882 */ /* 0x000fc60000000000 */
[----:B------:R-:W-:Y:S05]  /*4e10*/  BRA.DIV UR10, `(.L_x_162) ;  /* 0x0000002e0ae87947 */ /* 0x000fea000b800000 */
[----:B------:R-:W-:Y:S01]  /*4e20*/  NOP ;  /* 0x0000000000007918 */ /* 0x000fe20000000000 */
.L_x_228:
[----:B------:R-:W-:Y:S05]  /*4e30*/  WARPSYNC.ALL ;  /* 0x0000000000007948 */ /* 0x000fea0003800000 */
[----:B------:R-:W-:Y:S06]  /*4e40*/  BAR.SYNC.DEFER_BLOCKING 0xd, 0xa0 ;  /* 0x0342800000007b1d */ /* 0x000fec0000010000 */
[----:B------:R-:W-:Y:S04]  /*4e50*/  BSSY B0, `(.L_x_163) ;  /* 0x000000d000007945 */ /* 0x000fe80003800000 */
[----:B------:R-:W-:Y:S05]  /*4e60*/  @!P0 BRA `(.L_x_164) ;  /* 0x00000000002c8947 */ /* 0x000fea0003800000 */
[----:B------:R-:W1:Y:S01]  /*4e70*/  S2UR UR11, SR_CgaCtaId ;  /* 0x00000000000b79c3 */ /* 0x000e620000008800 */
[----:B------:R-:W-:Y:S01]  /*4e80*/  UMOV UR10, 0x400 ;  /* 0x00000400000a7882 */ /* 0x000fe20000000000 */
[----:B------:R-:W-:Y:S01]  /*4e90*/  UIADD3 UR18, UP0, UR14, 0x8000, URZ ;  /* 0x000080000e127890 */ /* 0x000fe2000ff1e03f */
[----:B------:R-:W-:Y:S01]  /*4ea0*/  UMOV UR22, 0x0 ;  /* 0x0000000000167882 */ /* 0x000fe20000000000 */
[----:B------:R-:W-:Y:S02]  /*4eb0*/  UMOV UR23, 0x14f00000 ;  /* 0x14f0000000177882 */ /* 0x000fe40000000000 */
[----:B------:R-:W-:Y:S02]  /*4ec0*/  UIADD3.X UR19, URZ, UR15, URZ, UP0, !UPT ;  /* 0x0000000f3f137290 */ /* 0x000fe400087fe43f */
[----:B-1----:R-:W-:-:S03]  /*4ed0*/  ULEA UR10, UR11, UR10, 0x18 ;  /* 0x0000000a0b0a7291 */ /* 0x002fc6000f8ec03f */
[----:B------:R-:W-:Y:S01]  /*4ee0*/  UMOV UR11, 0x400 ;  /* 0x00000400000b7882 */ /* 0x000fe20000000000 */
[----:B------:R-:W-:-:S09]  /*4ef0*/  UIADD3 UR10, UR10, 0x12000, URZ ;  /* 0x000120000a0a7890 */ /* 0x000fd2000fffe03f */
[----:B------:R1:W-:Y:S02]  /*4f00*/  UBLKRED.G.S.ADD.F32.RN [UR18], [UR10], UR11, desc[UR22] ;  /* 0x000016120a0073bb */ /* 0x0003e400080a140b */
[----:B-1----:R0:W-:Y:S02]  /*4f10*/  UTMACMDFLUSH ;  /* 0x00000000000079b7 */ /* 0x0021e40000000000 */
.L_x_164:
[----:B------:R-:W-:Y:S05]  /*4f20*/  BSYNC B0 ;  /* 0x0000000000007941 */ /* 0x000fea0003800000 */
.L_x_163:
        /* <DEDUP_REMOVED lines=14> */
.L_x_166:
[----:B------:R-:W-:Y:S05]  /*5010*/  BSYNC B0 ;  /* 0x0000000000007941 */ /* 0x000fea0003800000 */
.L_x_165:
        /* <DEDUP_REMOVED lines=12> */
[----:B------:R1:W-:Y:S01]  /*50e0*/  UBLKRED.G.S.ADD.F32.RN [UR18], [UR10], UR11, desc[UR22] ;  /* 0x000016120a0073bb */ /* 0x0003e200080a140b */
[----:B------:R0:W-:Y:S01]  /*50f0*/  UTMACMDFLUSH ;  /* 0x00000000000079b7 */ /* 0x0001e20000000000 */
[----:B-1----:R-:W-:-:S04]  /*5100*/  DEPBAR.LE SB0, 0x2 ;  /* 0x000080800000791a */ /* 0x002fc80000000000 */
.L_x_168:
[----:B------:R-:W-:Y:S05]  /*5110*/  BSYNC B0 ;  /* 0x0000000000007941 */ /* 0x000fea0003800000 */
.L_x_167:
[----:B------:R-:W-:Y:S06]  /*5120*/  BAR.ARV 0xa, 0xa0 ;  /* 0x0282800000007b1d */ /* 0x000fec0000002000 */
[----:B------:R-:W-:Y:S04]  /*5130*/  BSSY B0, `(.L_x_169) ;  /* 0x0000003000007945 */ /* 0x000fe80003800000 */
[----:B------:R-:W-:Y:S05]  /*5140*/  @!P0 BRA `(.L_x_170) ;  /* 0x0000000000048947 */ /* 0x000fea0003800000 */
[----:B------:R-:W-:-:S04]  /*5150*/  DEPBAR.LE SB0, 0x1 ;  /* 0x000080400000791a */ /* 0x000fc80000000000 */
.L_x_170:
[----:B------:R-:W-:Y:S05]  /*5160*/  BSYNC B0 ;  /* 0x0000000000007941 */ /* 0x000fea0003800000 */
.L_x_169:
[----:B------:R-:W-:Y:S06]  /*5170*/  BAR.ARV 0xb, 0xa0 ;  /* 0x02c2800000007b1d */ /* 0x000fec0000002000 */
[----:B------:R-:W-:Y:S04]  /*5180*/  BSSY B0, `(.L_x_171) ;  /* 0x0000003000007945 */ /* 0x000fe80003800000 */
[----:B------:R-:W-:Y:S05]  /*5190*/  @!P0 BRA `(.L_x_172) ;  /* 0x0000000000048947 */ /* 0x000fea0003800000 */
[----:B------:R-:W-:-:S04]  /*51a0*/  DEPBAR.LE SB0, 0x0 ;  /* 0x000080000000791a */ /* 0x000fc80000000000 */
.L_x_172:
[----:B------:R-:W-:Y:S05]  /*51b0*/  BSYNC B0 ;  /* 0x0000000000007941 */ /* 0x000fea0003800000 */
.L_x_171:
[----:B------:R-:W-:Y:S06]  /*51c0*/  BAR.ARV 0xc, 0xa0 ;  /* 0x0302800000007b1d */ /* 0x000fec0000002000 */
[----:B------:R-:W-:Y:S01]  /*51d0*/  NOP ;  /* 0x0000000000007918 */ /* 0x000fe20000000000 */
[----:B------:R-:W-:Y:S04]  /*51e0*/  BSSY B0, `(.L_x_173) ;  /* 0x0000011000007945 */ /* 0x000fe80003800000 */
[----:B------:R-:W-:Y:S05]  /*51f0*/  @P1 BRA `(.L_x_174) ;  /* 0x00000000003c1947 */ /* 0x000fea0003800000 */
[----:B------:R-:W1:Y:S01]  /*5200*/  S2R R6, SR_LANEID ;  /* 0x0000000000067919 */ /* 0x000e620000000000 */
[----:B------:R-:W-:Y:S01]  /*5210*/  @!PT LDS RZ, [RZ] ;  /* 0x00000000fffff984 */ /* 0x000fe20000000800 */
[----:B------:R-:W-:Y:S01]  /*5220*/  @!PT LDS RZ, [RZ] ;  /* 0x00000000fffff984 */ /* 0x000fe20000000800 */
[----:B------:R-:W-:Y:S01]  /*5230*/  @!PT LDS RZ, [RZ] ;  /* 0x00000000fffff984 */ /* 0x000fe20000000800 */
[----:B------:R-:W-:Y:S01]  /*5240*/  @!PT LDS RZ, [RZ] ;  /* 0x00000000fffff984 */ /* 0x000fe20000000800 */
[----:B------:R2:W-:Y:S06]  /*5250*/  MEMBAR.ALL.CTA ;  /* 0x0000000000007992 */ /* 0x0005ec0000008000 */
[----:B--2---:R-:W-:Y:S06]  /*5260*/  MEMBAR.ALL.GPU ;  /* 0x0000000000007992 */ /* 0x004fec000000a000 */
[----:B------:R-:W-:-:S00]  /*5270*/  ERRBAR ;  /* 0x00000000000079ab */ /* 0x000fc00000000000 */
[----:B------:R-:W-:Y:S06]  /*5280*/  CGAERRBAR ;  /* 0x00000000000075ab */ /* 0x000fec0000000000 */
[----:B012345:R-:W-:Y:S01]  /*5290*/  CCTL.IVALL ;  /* 0x00000000ff00798f */ /* 0x03ffe20002000000 */
[----:B------:R-:W-:Y:S02]  /*52a0*/  VOTEU.ANY UR10, UPT, PT ;  /* 0x00000000000a7886 */ /* 0x000fe400038e0100 */
[----:B------:R-:W-:Y:S02]  /*52b0*/  UFLO.U32 UR11, UR10 ;  /* 0x0000000a000b72bd */ /* 0x000fe400080e0000 */
[----:B------:R-:W2:Y:S04]  /*52c0*/  POPC R7, UR10 ;  /* 0x0000000a00077d09 */ /* 0x000ea80008000000 */
[----:B-1----:R-:W-:-:S13]  /*52d0*/  ISETP.EQ.U32.AND P1, PT, R6, UR11, PT ;  /* 0x0000000b06007c0c */ /* 0x002fda000bf22070 */
[----:B--2---:R1:W-:Y:S02]  /*52e0*/  @P1 REDG.E.ADD.S32.STRONG.GPU desc[UR20][R2.64], R7 ;  /* 0x000000070200198e */ /* 0x0043e4000c10e394 */
.L_x_174:
[----:B------:R-:W-:Y:S05]  /*52f0*/  BSYNC B0 ;  /* 0x0000000000007941 */ /* 0x000fea0003800000 */
.L_x_173:
[----:B------:R-:W-:Y:S02]  /*5300*/  UIADD3 UR4, UR4, 0x2, URZ ;  /* 0x0000000204047890 */ /* 0x000fe4000fffe03f */
[----:B------:R-:W-:Y:S01]  /*5310*/  UIADD3 UR5, UR5, 0x1, URZ ;  /* 0x0000000105057890 */ /* 0x000fe2000fffe03f */
[----:B------:R-:W-:Y:S11]  /*5320*/  @P2 BRA `(.L_x_175) ;  /* 0xfffffff000dc2947 */ /* 0x000ff6000383ffff */
.L_x_142:
[----:B------:R-:W-:-:S13]  /*5330*/  ISETP.NE.AND P1, PT, R5, RZ, PT ;  /* 0x000000ff0500720c */ /* 0x000fda0003f25270 */
[----:B------:R-:W-:Y:S05]  /*5340*/  @!P1 EXIT ;  /* 0x000000000000994d */ /* 0x000fea0003800000 */
[----:B------:R-:W-:Y:S01]  /*5350*/  UIMAD UR5, UR13, UR4, URZ ;  /* 0x000000040d0572a4 */ /* 0x000fe2000f8e023f */
[----:B------:R-:W-:Y:S01]  /*5360*/  ISETP.NE.AND P2, PT, R0, RZ, PT ;  /* 0x000000ff0000720c */ /* 0x000fe20003f45270 */
[----:B------:R-:W-:Y:S01]  /*5370*/  ULDC.64 UR14, c[0x0][0x768] ;  /* 0x0001da00000e7ab9 */ /* 0x000fe20000000a00 */
[----:B------:R-:W-:Y:S01]  /*5380*/  BSSY B0, `(.L_x_176) ;  /* 0x000000d000007945 */ /* 0x000fe20003800000 */
[----:B------:R-:W-:-:S04]  /*5390*/  UIADD3 UR10, UP0, UR5, UR8, URZ ;  /* 0x00000008050a7290 */ /* 0x000fc8000ff1e03f */
[----:B------:R-:W-:Y:S02]  /*53a0*/  ULEA.HI.X.SX32 UR5, UR5, UR9, 0x1, UP0 ;  /* 0x0000000905057291 */ /* 0x000fe400080f0e3f */
[----:B------:R-:W-:-:S04]  /*53b0*/  ULEA UR11, UP0, UR10, UR14, 0x2 ;  /* 0x0000000e0a0b7291 */ /* 0x000fc8000f80103f */
[----:B------:R-:W-:Y:S02]  /*53c0*/  ULEA.HI.X UR5, UR10, UR15, UR5, 0x2, UP0 ;  /* 0x0000000f0a057291 */ /* 0x000fe400080f1405 */
[----:B-1----:R-:W-:-:S04]  /*53d0*/  IMAD.U32 R2, RZ, RZ, UR11 ;  /* 0x0000000bff027e24 */ /* 0x002fc8000f8e00ff */
[----:B------:R-:W-:Y:S01]  /*53e0*/  IMAD.U32 R3, RZ, RZ, UR5 ;  /* 0x00000005ff037e24 */ /* 0x000fe2000f8e00ff */
[----:B------:R-:W-:Y:S06]  /*53f0*/  @P2 BRA `(.L_x_177) ;  /* 0x0000000000142947 */ /* 0x000fec0003800000 */
.L_x_178:
[----:B------:R-:W2:Y:S04]  /*5400*/  LDG.E.STRONG.GPU R0, desc[UR20][R2.64] ;  /* 0x0000001402007981 */ /* 0x000ea8000c1ef900 */
[----:B--2---:R-:W-:Y:S01]  /*5410*/  CCTL.IVALL ;  /* 0x00000000ff00798f */ /* 0x004fe20002000000 */
[----:B------:R-:W-:Y:S05]  /*5420*/  YIELD ;  /* 0x0000000000007946 */ /* 0x000fea0003800000 */
[----:B------:R-:W-:-:S13]  /*5430*/  ISETP.NE.AND P1, PT, R0, UR24, PT ;  /* 0x0000001800007c0c */ /* 0x000fda000bf25270 */
[----:B------:R-:W-:Y:S05]  /*5440*/  @P1 BRA `(.L_x_178) ;  /* 0xfffffffc00ec1947 */ /* 0x000fea000383ffff */
.L_x_177:
[----:B------:R-:W-:Y:S05]  /*5450*/  BSYNC B0 ;  /* 0x0000000000007941 */ /* 0x000fea0003800000 */
.L_x_176:
[----:B------:R-:W-:-:S03]  /*5460*/  UMOV UR5, 0xffffffff ;  /* 0xffffffff00057882 */ /* 0x000fc60000000000 */
[----:B------:R-:W-:Y:S05]  /*5470*/  BRA.DIV UR5, `(.L_x_179) ;  /* 0x0000002a056c7947 */ /* 0x000fea000b800000 */
[----:B------:R-:W-:Y:S01]  /*5480*/  NOP ;  /* 0x0000000000007918 */ /* 0x000fe20000000000 */
.L_x_231:
[----:B------:R-:W-:Y:S01]  /*5490*/  IMAD.U32 R6, RZ, RZ, UR4 ;  /* 0x00000004ff067e24 */ /* 0x000fe2000f8e00ff */
[----:B------:R-:W-:Y:S05]  /*54a0*/  WARPSYNC.ALL ;  /* 0x0000000000007948 */ /* 0x000fea0003800000 */
[----:B------:R-:W-:Y:S01]  /*54b0*/  BAR.SYNC.DEFER_BLOCKING 0xd, 0xa0 ;  /* 0x0342800000007b1d */ /* 0x000fe20000010000 */
[----:B------:R-:W-:-:S05]  /*54c0*/  IMAD R6, R6, 0x3000, RZ ;  /* 0x0000300006067824 */ /* 0x000fca00078e02ff */
[----:B------:R-:W-:Y:S04]  /*54d0*/  BSSY B0, `(.L_x_180) ;  /* 0x0000012000007945 */ /* 0x000fe80003800000 */
[----:B------:R-:W-:Y:S05]  /*54e0*/  @!P0 BRA `(.L_x_181) ;  /* 0x0000000000408947 */ /* 0x000fea0003800000 */
[----:B------:R-:W1:Y:S01]  /*54f0*/  LDC.64 R8, c[0x0][0x2c0] ;  /* 0x0000b000ff087b82 */ /* 0x000e620000000a00 */
[C---:B------:R-:W-:Y:S01]  /*5500*/  IADD3 R4, P1, R6.reuse, UR6, RZ ;  /* 0x0000000606047c10 */ /* 0x040fe2000ff3e0ff */
[----:B------:R-:W-:Y:S01]  /*5510*/  UMOV UR5, 0x400 ;  /* 0x0000040000057882 */ /* 0x000fe20000000000 */
[----:B------:R-:W-:Y:S01]  /*5520*/  UMOV UR16, 0x0 ;  /* 0x0000000000107882 */ /* 0x000fe20000000000 */
[----:B------:R-:W-:Y:S01]  /*5530*/  UMOV UR17, 0x14f00000 ;  /* 0x14f0000000117882 */ /* 0x000fe20000000000 */
[----:B------:R-:W-:-:S03]  /*5540*/  LEA.HI.X.SX32 R5, R6, UR12, 0x1, P1 ;  /* 0x0000000c06057c11 */ /* 0x000fc600088f0eff */
[----:B------:R-:W2:Y:S01]  /*5550*/  S2UR UR10, SR_CgaCtaId ;  /* 0x00000000000a79c3 */ /* 0x000ea20000008800 */
[----:B-1----:R-:W-:-:S04]  /*5560*/  LEA R0, P1, R4, R8, 0x2 ;  /* 0x0000000804007211 */ /* 0x002fc800078210ff */
[----:B------:R-:W-:Y:S02]  /*5570*/  LEA.HI.X R4, R4, R9, R5, 0x2, P1 ;  /* 0x0000000904047211 */ /* 0x000fe400008f1405 */
[----:B------:R-:W-:Y:S02]  /*5580*/  R2UR UR14, R0 ;  /* 0x00000000000e72ca */ /* 0x000fe400000e0000 */
[----:B------:R-:W-:Y:S01]  /*5590*/  R2UR UR15, R4 ;  /* 0x00000000040f72ca */ /* 0x000fe200000e0000 */
[----:B--2---:R-:W-:-:S03]  /*55a0*/  ULEA UR5, UR10, UR5, 0x18 ;  /* 0x000000050a057291 */ /* 0x004fc6000f8ec03f */
[----:B------:R-:W-:Y:S01]  /*55b0*/  UMOV UR10, 0x400 ;  /* 0x00000400000a7882 */ /* 0x000fe20000000000 */
[----:B------:R-:W-:-:S09]  /*55c0*/  UIADD3 UR5, UR5, 0x12000, URZ ;  /* 0x0001200005057890 */ /* 0x000fd2000fffe03f */
[----:B------:R1:W-:Y:S02]  /*55d0*/  UBLKRED.G.S.ADD.F32.RN [UR14], [UR5], UR10, desc[UR16] ;  /* 0x0000100e050073bb */ /* 0x0003e400080a140a */
[----:B-1----:R0:W-:Y:S02]  /*55e0*/  UTMACMDFLUSH ;  /* 0x00000000000079b7 */ /* 0x0021e40000000000 */
.L_x_181:
[----:B------:R-:W-:Y:S05]  /*55f0*/  BSYNC B0 ;  /* 0x0000000000007941 */ /* 0x000fea0003800000 */
.L_x_180:
[----:B------:R-:W-:Y:S06]  /*5600*/  BAR.SYNC.DEFER_BLOCKING 0xe, 0xa0 ;  /* 0x0382800000007b1d */ /* 0x000fec0000010000 */
[----:B------:R-:W-:Y:S04]  /*5610*/  BSSY B0, `(.L_x_182) ;  /* 0x0000012000007945 */ /* 0x000fe80003800000 */
[----:B------:R-:W-:Y:S05]  /*5620*/  @!P0 BRA `(.L_x_183) ;  /* 0x0000000000408947 */ /* 0x000fea0003800000 */
[----:B------:R-:W1:Y:S01]  /*5630*/  S2UR UR15, SR_CgaCtaId ;  /* 0x00000000000f79c3 */ /* 0x000e620000008800 */
[----:B------:R-:W-:Y:S01]  /*5640*/  R2UR UR5, R6 ;  /* 0x00000000060572ca */ /* 0x000fe200000e0000 */
[----:B------:R-:W-:Y:S01]  /*5650*/  UMOV UR14, 0x400 ;  /* 0x00000400000e7882 */ /* 0x000fe20000000000 */
[----:B------:R-:W-:Y:S01]  /*5660*/  ULDC.64 UR10, c[0x0][0x2c0] ;  /* 0x0000b000000a7ab9 */ /* 0x000fe20000000a00 */
[----:B------:R-:W-:-:S10]  /*5670*/  UMOV UR17, 0x14f00000 ;  /* 0x14f0000000117882 */ /* 0x000fd40000000000 */
[----:B------:R-:W-:-:S04]  /*5680*/  UIADD3 UR5, UR5, 0x1000, URZ ;  /* 0x0000100005057890 */ /* 0x000fc8000fffe03f */
[----:B------:R-:W-:-:S04]  /*5690*/  UIADD3 UR16, UP0, UR5, UR6, URZ ;  /* 0x0000000605107290 */ /* 0x000fc8000ff1e03f */
[----:B------:R-:W-:Y:S02]  /*56a0*/  ULEA.HI.X.SX32 UR5, UR5, UR12, 0x1, UP0 ;  /* 0x0000000c05057291 */ /* 0x000fe400080f0e3f */
[----:B-1----:R-:W-:Y:S02]  /*56b0*/  ULEA UR14, UR15, UR14, 0x18 ;  /* 0x0000000e0f0e7291 */ /* 0x002fe4000f8ec03f */
[----:B------:R-:W-:Y:S02]  /*56c0*/  ULEA UR10, UP0, UR16, UR10, 0x2 ;  /* 0x0000000a100a7291 */ /* 0x000fe4000f80103f */
[----:B------:R-:W-:Y:S02]  /*56d0*/  UIADD3 UR14, UR14, 0x16000, URZ ;  /* 0x000160000e0e7890 */ /* 0x000fe4000fffe03f */
[----:B------:R-:W-:-:S03]  /*56e0*/  ULEA.HI.X UR11, UR16, UR11, UR5, 0x2, UP0 ;  /* 0x0000000b100b7291 */ /* 0x000fc600080f1405 */
[----:B------:R-:W-:Y:S01]  /*56f0*/  UMOV UR5, 0x400 ;  /* 0x0000040000057882 */ /* 0x000fe20000000000 */
[----:B------:R-:W-:-:S05]  /*5700*/  UMOV UR16, 0x0 ;  /* 0x0000000000107882 */ /* 0x000fca0000000000 */
[----:B------:R1:W-:Y:S02]  /*5710*/  UBLKRED.G.S.ADD.F32.RN [UR10], [UR14], UR5, desc[UR16] ;  /* 0x0000100a0e0073bb */ /* 0x0003e400080a1405 */
[----:B-1----:R0:W-:Y:S02]  /*5720*/  UTMACMDFLUSH ;  /* 0x00000000000079b7 */ /* 0x0021e40000000000 */
.L_x_183:
[----:B------:R-:W-:Y:S05]  /*5730*/  BSYNC B0 ;  /* 0x0000000000007941 */ /* 0x000fea0003800000 */
.L_x_182:
        /* <DEDUP_REMOVED lines=17> */
[----:B------:R1:W-:Y:S01]  /*5850*/  UBLKRED.G.S.ADD.F32.RN [UR10], [UR14], UR5, desc[UR16] ;  /* 0x0000100a0e0073bb */ /* 0x0003e200080a1405 */
[----:B------:R0:W-:Y:S01]  /*5860*/  UTMACMDFLUSH ;  /* 0x00000000000079b7 */ /* 0x0001e20000000000 */
[----:B-1----:R-:W-:-:S04]  /*5870*/  DEPBAR.LE SB0, 0x2 ;  /* 0x000080800000791a */ /* 0x002fc80000000000 */
.L_x_185:
[----:B------:R-:W-:Y:S05]  /*5880*/  BSYNC B0 ;  /* 0x0000000000007941 */ /* 0x000fea0003800000 */
.L_x_184:
[----:B------:R-:W-:Y:S06]  /*5890*/  BAR.ARV 0xa, 0xa0 ;  /* 0x0282800000007b1d */ /* 0x000fec0000002000 */
[----:B------:R-:W-:Y:S04]  /*58a0*/  BSSY B0, `(.L_x_186) ;  /* 0x0000003000007945 */ /* 0x000fe80003800000 */
[----:B------:R-:W-:Y:S05]  /*58b0*/  @!P0 BRA `(.L_x_187) ;  /* 0x0000000000048947 */ /* 0x000fea0003800000 */
[----:B------:R-:W-:-:S04]  /*58c0*/  DEPBAR.LE SB0, 0x1 ;  /* 0x000080400000791a */ /* 0x000fc80000000000 */
.L_x_187:
[----:B------:R-:W-:Y:S05]  /*58d0*/  BSYNC B0 ;  /* 0x0000000000007941 */ /* 0x000fea0003800000 */
.L_x_186:
[----:B------:R-:W-:Y:S06]  /*58e0*/  BAR.ARV 0xb, 0xa0 ;  /* 0x02c2800000007b1d */ /* 0x000fec0000002000 */
[----:B------:R-:W-:Y:S04]  /*58f0*/  BSSY B0, `(.L_x_188) ;  /* 0x0000003000007945 */ /* 0x000fe80003800000 */
[----:B------:R-:W-:Y:S05]  /*5900*/  @!P0 BRA `(.L_x_189) ;  /* 0x0000000000048947 */ /* 0x000fea0003800000 */
[----:B------:R-:W-:-:S04]  /*5910*/  DEPBAR.LE SB0, 0x0 ;  /* 0x000080000000791a */ /* 0x000fc80000000000 */
.L_x_189:
[----:B------:R-:W-:Y:S05]  /*5920*/  BSYNC B0 ;  /* 0x0000000000007941 */ /* 0x000fea0003800000 */
.L_x_188:
        /* <DEDUP_REMOVED lines=19> */
.L_x_191:
[----:B------:R-:W-:Y:S05]  /*5a60*/  BSYNC B0 ;  /* 0x0000000000007941 */ /* 0x000fea0003800000 */
.L_x_190:
[----:B------:R-:W-:Y:S05]  /*5a70*/  EXIT ;  /* 0x000000000000794d */ /* 0x000fea0003800000 */
.L_x_141:
        /* <DEDUP_REMOVED lines=57> */
.L_x_232:
        /* <DEDUP_REMOVED lines=9> */
.L_x_195:
        /* <DEDUP_REMOVED lines=102> */
.L_x_206:
[----:B-1----:R-:W-:-:S05]  /*6500*/  IMAD.MOV.U32 R10, RZ, RZ, 0x1 ;  /* 0x00000001ff0a7424 */ /* 0x002fca00078e00ff */
[----:B------:R-:W-:-:S04]  /*6510*/  SHF.L.U32 R10, R10, 0x1f, RZ ;  /* 0x0000001f0a0a7819 */ /* 0x000fc800000006ff */
[----:B------:R-:W1:Y:S02]  /*6520*/  SYNCS.PHASECHK.TRANS64.TRYWAIT P1, [R0+URZ+0x36438], R10 ;  /* 0x0364380a000075a7 */ /* 0x000e64000802017f */
[----:B-123--:R-:W-:Y:S05]  /*6530*/  @!P1 BRA `(.L_x_198) ;  /* 0x00000018006c9947 */ /* 0x00efea0003800000 */
.L_x_233:
[----:B------:R-:W-:Y:S05]  /*6540*/  @P0 BRA `(.L_x_199) ;  /* 0x0000000000140947 */ /* 0x000fea0003800000 */
[----:B------:R-:W-:Y:S01]  /*6550*/  ISETP.NE.AND P1, PT, R16, RZ, PT ;  /* 0x000000ff1000720c */ /* 0x000fe20003f25270 */
[----:B------:R-:W-:-:S04]  /*6560*/  IMAD.MOV.U32 R3, RZ, RZ, 0x6100 ;  /* 0x00006100ff037424 */ /* 0x000fc800078e00ff */
[----:B------:R2:W-:Y:S08]  /*6570*/  SYNCS.ARRIVE.TRANS64 RZ, [R0+URZ+0x36430], R3 ;  /* 0x0364300300ff79a7 */ /* 0x0005f0000800003f */
[----:B------:R-:W-:Y:S05]  /*6580*/  @!P1 BRA `(.L_x_199) ;  /* 0x0000000000049947 */ /* 0x000fea0003800000 */
[----:B------:R-:W-:Y:S01]  /*6590*/  BPT.TRAP 0x1 ;  /* 0x000000040000795c */ /* 0x000fe20000300000 */
.L_x_199:
        /* <DEDUP_REMOVED lines=47> */
.L_x_234:
[----:B------:R-:W-:Y:S05]  /*6890*/  @P0 BRA `(.L_x_201) ;  /* 0x0000000000140947 */ /* 0x000fea0003800000 */
[----:B------:R-:W-:Y:S01]  /*68a0*/  ISETP.NE.AND P1, PT, R16, RZ, PT ;  /* 0x000000ff1000720c */ /* 0x000fe20003f25270 */
[----:B--2---:R-:W-:-:S04]  /*68b0*/  IMAD.MOV.U32 R3, RZ, RZ, 0x6100 ;  /* 0x00006100ff037424 */ /* 0x004fc800078e00ff */
[----:B------:R3:W-:Y:S08]  /*68c0*/  SYNCS.ARRIVE.TRANS64 RZ, [R0+URZ+0x36418], R3 ;  /* 0x0364180300ff79a7 */ /* 0x0007f0000800003f */
[----:B------:R-:W-:Y:S05]  /*68d0*/  @!P1 BRA `(.L_x_201) ;  /* 0x0000000000049947 */ /* 0x000fea0003800000 */
[----:B------:R-:W-:Y:S01]  /*68e0*/  BPT.TRAP 0x1 ;  /* 0x000000040000795c */ /* 0x000fe20000300000 */
.L_x_201:
        /* <DEDUP_REMOVED lines=35> */
.L_x_235:
        /* <DEDUP_REMOVED lines=9> */
.L_x_203:
        /* <DEDUP_REMOVED lines=37> */
.L_x_237:
[----:B------:R-:W-:Y:S05]  /*6e00*/  @P0 BRA `(.L_x_205) ;  /* 0x0000000000140947 */ /* 0x000fea0003800000 */
[----:B------:R-:W-:Y:S01]  /*6e10*/  ISETP.NE.AND P1, PT, R16, RZ, PT ;  /* 0x000000ff1000720c */ /* 0x000fe20003f25270 */
[----:B--2---:R-:W-:-:S04]  /*6e20*/  IMAD.MOV.U32 R5, RZ, RZ, 0x6100 ;  /* 0x00006100ff057424 */ /* 0x004fc800078e00ff */
[----:B------:R3:W-:Y:S08]  /*6e30*/  SYNCS.ARRIVE.TRANS64 RZ, [R0+URZ+0x36410], R5 ;  /* 0x0364100500ff79a7 */ /* 0x0007f0000800003f */
[----:B------:R-:W-:Y:S05]  /*6e40*/  @!P1 BRA `(.L_x_205) ;  /* 0x0000000000049947 */ /* 0x000fea0003800000 */
[----:B------:R-:W-:Y:S01]  /*6e50*/  BPT.TRAP 0x1 ;  /* 0x000000040000795c */ /* 0x000fe20000300000 */
.L_x_205:
        /* <DEDUP_REMOVED lines=36> */
.L_x_197:
[----:B------:R-:W-:Y:S01]  /*70a0*/  ISETP.NE.AND P1, PT, R21, RZ, PT ;  /* 0x000000ff1500720c */ /* 0x000fe20003f25270 */
[----:B------:R-:W-:-:S12]  /*70b0*/  IMAD.MOV.U32 R4, RZ, RZ, 0x1 ;  /* 0x00000001ff047424 */ /* 0x000fd800078e00ff */
[----:B------:R-:W-:Y:S05]  /*70c0*/  @!P1 BRA `(.L_x_196) ;  /* 0x0000000400649947 */ /* 0x000fea0003800000 */
[----:B------:R-:W2:Y:S02]  /*70d0*/  SYNCS.PHASECHK.TRANS64.TRYWAIT P1, [R0+URZ+0x36438], R10 ;  /* 0x0364380a000075a7 */ /* 0x000ea4000802017f */
[----:B--2---:R-:W-:Y:S05]  /*70e0*/  @!P1 BRA `(.L_x_207) ;  /* 0x0000000c00d49947 */ /* 0x004fea0003800000 */
.L_x_238:
[----:B------:R-:W-:Y:S05]  /*70f0*/  @P0 BRA `(.L_x_208) ;  /* 0x0000000000140947 */ /* 0x000fea0003800000 */
[----:B------:R-:W-:Y:S01]  /*7100*/  ISETP.NE.AND P1, PT, R16, RZ, PT ;  /* 0x000000ff1000720c */ /* 0x000fe20003f25270 */
[----:B------:R-:W-:-:S04]  /*7110*/  IMAD.MOV.U32 R5, RZ, RZ, 0x6100 ;  /* 0x00006100ff057424 */ /* 0x000fc800078e00ff */
[----:B------:R3:W-:Y:S08]  /*7120*/  SYNCS.ARRIVE.TRANS64 RZ, [R0+URZ+0x36430], R5 ;  /* 0x0364300500ff79a7 */ /* 0x0007f0000800003f */
[----:B------:R-:W-:Y:S05]  /*7130*/  @!P1 BRA `(.L_x_208) ;  /* 0x0000000000049947 */ /* 0x000fea0003800000 */
[----:B------:R-:W-:Y:S01]  /*7140*/  BPT.TRAP 0x1 ;  /* 0x000000040000795c */ /* 0x000fe20000300000 */
.L_x_208:
        /* <DEDUP_REMOVED lines=41> */
.L_x_239:
[----:B------:R-:W-:Y:S01]  /*73e0*/  IMAD.MOV.U32 R4, RZ, RZ, RZ ;  /* 0x000000ffff047224 */ /* 0x000fe200078e00ff */
[----:B------:R-:W-:Y:S06]  /*73f0*/  @P0 BRA `(.L_x_210) ;  /* 0x0000000000140947 */ /* 0x000fec0003800000 */
[----:B------:R-:W-:Y:S01]  /*7400*/  ISETP.NE.AND P1, PT, R16, RZ, PT ;  /* 0x000000ff1000720c */ /* 0x000fe20003f25270 */
[----:B---3--:R-:W-:-:S04]  /*7410*/  IMAD.MOV.U32 R5, RZ, RZ, 0x6100 ;  /* 0x00006100ff057424 */ /* 0x008fc800078e00ff */
[----:B------:R4:W-:Y:S08]  /*7420*/  SYNCS.ARRIVE.TRANS64 RZ, [R0+URZ+0x36418], R5 ;  /* 0x0364180500ff79a7 */ /* 0x0009f0000800003f */
[----:B------:R-:W-:Y:S05]  /*7430*/  @!P1 BRA `(.L_x_210) ;  /* 0x0000000000049947 */ /* 0x000fea0003800000 */
[----:B------:R-:W-:Y:S01]  /*7440*/  BPT.TRAP 0x1 ;  /* 0x000000040000795c */ /* 0x000fe20000300000 */
.L_x_210:
        /* <DEDUP_REMOVED lines=33> */
.L_x_196:
[----:B------:R-:W-:-:S04]  /*7660*/  SHF.L.U32 R3, R4, 0x1f, RZ ;  /* 0x0000001f04037819 */ /* 0x000fc800000006ff */
[----:B------:R-:W3:Y:S02]  /*7670*/  SYNCS.PHASECHK.TRANS64.TRYWAIT P1, [R0+URZ+0x36438], R3 ;  /* 0x03643803000075a7 */ /* 0x000ee4000802017f */
[----:B---3--:R-:W-:Y:S05]  /*7680*/  @!P1 BRA `(.L_x_211) ;  /* 0x0000000800949947 */ /* 0x008fea0003800000 */
.L_x_240:
[----:B------:R-:W-:Y:S05]  /*7690*/  @P0 BRA `(.L_x_212) ;  /* 0x0000000000180947 */ /* 0x000fea0003800000 */
[----:B------:R-:W4:Y:S01]  /*76a0*/  S2R R2, SR_TID.X ;  /* 0x0000000000027919 */ /* 0x000f220000002100 */
[----:B---3--:R-:W-:-:S04]  /*76b0*/  IMAD.MOV.U32 R3, RZ, RZ, 0x6100 ;  /* 0x00006100ff037424 */ /* 0x008fc800078e00ff */
[----:B------:R3:W-:Y:S01]  /*76c0*/  SYNCS.ARRIVE.TRANS64 RZ, [R0+URZ+0x36430], R3 ;  /* 0x0364300300ff79a7 */ /* 0x0007e2000800003f */
[----:B----4-:R-:W-:-:S13]  /*76d0*/  LOP3.LUT P0, RZ, R2, 0x1f, RZ, 0xc0, !PT ;  /* 0x0000001f02ff7812 */ /* 0x010fda000780c0ff */
[----:B---3--:R-:W-:Y:S05]  /*76e0*/  @!P0 BRA `(.L_x_212) ;  /* 0x0000000000048947 */ /* 0x008fea0003800000 */
[----:B------:R-:W-:Y:S01]  /*76f0*/  BPT.TRAP 0x1 ;  /* 0x000000040000795c */ /* 0x000fe20000300000 */
.L_x_212:
        /* <DEDUP_REMOVED lines=43> */
.L_x_193:
[----:B------:R-:W-:Y:S05]  /*79b0*/  BSYNC B0 ;  /* 0x0000000000007941 */ /* 0x000fea0003800000 */
.L_x_192:
[----:B------:R-:W-:-:S03]  /*79c0*/  UMOV UR6, 0xffffffff ;  /* 0xffffffff00067882 */ /* 0x000fc60000000000 */
[----:B------:R-:W-:Y:S05]  /*79d0*/  BRA.DIV UR6, `(.L_x_213) ;  /* 0x0000000606d47947 */ /* 0x000fea000b800000 */
[----:B------:R-:W-:-:S13]  /*79e0*/  ELECT P0, URZ, PT ;  /* 0x00000000003f782f */ /* 0x000fda0003800000 */
.L_x_243:
[----:B------:R-:W-:Y:S04]  /*79f0*/  BSSY B0, `(.L_x_214) ;  /* 0x000001e000007945 */ /* 0x000fe80003800000 */
[----:B------:R-:W-:Y:S05]  /*7a00*/  @!P0 BRA `(.L_x_215) ;  /* 0x0000000000708947 */ /* 0x000fea0003800000 */
[----:B------:R-:W-:-:S04]  /*7a10*/  LOP3.LUT R17, R17, 0x2, RZ, 0xfc, !PT ;  /* 0x0000000211117812 */ /* 0x000fc800078efcff */
[----:B------:R-:W-:-:S13]  /*7a20*/  ISETP.NE.AND P0, PT, R17, 0x3, PT ;  /* 0x000000031100780c */ /* 0x000fda0003f05270 */
[----:B------:R-:W-:Y:S05]  /*7a30*/  @!P0 BRA `(.L_x_216) ;  /* 0x0000000000048947 */ /* 0x000fea0003800000 */
[----:B------:R-:W-:Y:S01]  /*7a40*/  BPT.TRAP 0x1 ;  /* 0x000000040000795c */ /* 0x000fe20000300000 */
.L_x_216:
        /* <DEDUP_REMOVED lines=15> */
.L_x_244:
[----:B------:R-:W2:Y:S02]  /*7b40*/  SYNCS.PHASECHK.TRANS64.TRYWAIT P1, [R3+URZ], R2 ;  /* 0x00000002030075a7 */ /* 0x000ea4000802017f */
[----:B--2---:R-:W-:Y:S05]  /*7b50*/  @!P1 BRA `(.L_x_218) ;  /* 0x0000000400ac9947 */ /* 0x004fea0003800000 */
.L_x_245:
[----:B------:R-:W-:Y:S05]  /*7b60*/  @!P0 BRA `(.L_x_219) ;  /* 0x0000000000048947 */ /* 0x000fea0003800000 */
[----:B------:R-:W-:Y:S01]  /*7b70*/  BPT.TRAP 0x1 ;  /* 0x000000040000795c */ /* 0x000fe20000300000 */
.L_x_219:
[----:B------:R-:W-:-:S07]  /*7b80*/  SHF.L.U32 R4, R4, 0x1f, RZ ;  /* 0x0000001f04047819 */ /* 0x000fce00000006ff */
.L_x_220:
[----:B---3--:R3:W4:Y:S02]  /*7b90*/  SYNCS.PHASECHK.TRANS64.TRYWAIT P0, [R9+URZ+0x36438], R4 ;  /* 0x03643804090075a7 */ /* 0x008724000800017f */
[----:B----4-:R-:W-:Y:S05]  /*7ba0*/  @!P0 NANOSLEEP.SYNCS 0x989680 ;  /* 0x009896800000895d */ /* 0x010fea0003900000 */
[----:B------:R-:W4:Y:S02]  /*7bb0*/  @!P0 SYNCS.PHASECHK.TRANS64 P0, [R9+URZ+0x36438], R4 ;  /* 0x03643804090085a7 */ /* 0x000f24000800007f */
[----:B----4-:R-:W-:Y:S05]  /*7bc0*/  @!P0 BRA `(.L_x_220) ;  /* 0xfffffffc00f08947 */ /* 0x010fea000383ffff */
.L_x_215:
[----:B------:R-:W-:Y:S05]  /*7bd0*/  BSYNC B0 ;  /* 0x0000000000007941 */ /* 0x000fea0003800000 */
.L_x_214:
[----:B------:R-:W-:Y:S05]  /*7be0*/  EXIT ;  /* 0x000000000000794d */ /* 0x000fea0003800000 */
.L_x_120:
[----:B------:R-:W-:Y:S02]  /*7bf0*/  IMAD.MOV.U32 R12, RZ, RZ, RZ ;  /* 0x000000ffff0c7224 */ /* 0x000fe400078e00ff */
[----:B------:R-:W-:Y:S02]  /*7c00*/  IMAD.MOV.U32 R11, RZ, RZ, 0x1f ;  /* 0x0000001fff0b7424 */ /* 0x000fe400078e00ff */
[----:B------:R-:W-:-:S07]  /*7c10*/  IMAD.MOV.U32 R15, RZ, RZ, -0x1 ;  /* 0xffffffffff0f7424 */ /* 0x000fce00078e00ff */
[----:B------:R-:W-:Y:S05]  /*7c20*/  WARPSYNC.COLLECTIVE R15, `(.L_x_221) ;  /* 0x000000000f087348 */ /* 0x000fea0003c00000 */
[----:B------:R1:W2:Y:S02]  /*7c30*/  SHFL.IDX P6, R14, R13, R12, R11 ;  /* 0x0000000c0d0e7389 */ /* 0x0002a400000c000b */
[----:B-12---:R-:W-:Y:S01]  /*7c40*/  ENDCOLLECTIVE ;  /* 0x000000000000791b */ /* 0x006fe20003800000 */
.L_x_221:
[----:B------:R-:W-:Y:S05]  /*7c50*/  BRA `(.L_x_222) ;  /* 0xffffff8c00c87947 */ /* 0x000fea000383ffff */
.L_x_122:
[----:B--2---:R2:W3:Y:S02]  /*7c60*/  SYNCS.PHASECHK.TRANS64.TRYWAIT P0, [R19+URZ+0x36400], R12 ;  /* 0x0364000c130075a7 */ /* 0x0044e4000800017f */
[----:B---3--:R-:W-:Y:S05]  /*7c70*/  @!P0 NANOSLEEP.SYNCS 0x989680 ;  /* 0x009896800000895d */ /* 0x008fea0003900000 */
[----:B------:R-:W3:Y:S02]  /*7c80*/  @!P0 SYNCS.PHASECHK.TRANS64 P0, [R19+URZ+0x36400], R12 ;  /* 0x0364000c130085a7 */ /* 0x000ee4000800007f */
[----:B---3--:R-:W-:Y:S05]  /*7c90*/  @!P0 BRA `(.L_x_122) ;  /* 0xfffffffc00f08947 */ /* 0x008fea000383ffff */
[----:B------:R-:W-:Y:S05]  /*7ca0*/  BRA `(.L_x_121) ;  /* 0xffffff90002c7947 */ /* 0x000fea000383ffff */
.L_x_127:
[----:B--2---:R2:W3:Y:S02]  /*7cb0*/  SYNCS.PHASECHK.TRANS64.TRYWAIT P1, [R4+URZ+0x36410], R9 ;  /* 0x03641009040075a7 */ /* 0x0044e4000802017f */
[----:B---3--:R-:W-:Y:S05]  /*7cc0*/  @!P1 NANOSLEEP.SYNCS 0x989680 ;  /* 0x009896800000995d */ /* 0x008fea0003900000 */
[----:B------:R-:W3:Y:S02]  /*7cd0*/  @!P1 SYNCS.PHASECHK.TRANS64 P1, [R4+URZ+0x36410], R9 ;  /* 0x03641009040095a7 */ /* 0x000ee4000802007f */
[----:B---3--:R-:W-:Y:S05]  /*7ce0*/  @!P1 BRA `(.L_x_127) ;  /* 0xfffffffc00f09947 */ /* 0x008fea000383ffff */
[----:B------:R-:W-:Y:S05]  /*7cf0*/  BRA `(.L_x_126) ;  /* 0xffffff9400e47947 */ /* 0x000fea000383ffff */
.L_x_131:
[----:B------:R1:W1:Y:S02]  /*7d00*/  SYNCS.PHASECHK.TRANS64.TRYWAIT P1, [R19+URZ+0x36430], R8 ;  /* 0x03643008130075a7 */ /* 0x000264000802017f */
[----:B-1----:R-:W-:Y:S05]  /*7d10*/  @!P1 NANOSLEEP.SYNCS 0x989680 ;  /* 0x009896800000995d */ /* 0x002fea0003900000 */
[----:B------:R-:W1:Y:S02]  /*7d20*/  @!P1 SYNCS.PHASECHK.TRANS64 P1, [R19+URZ+0x36430], R8 ;  /* 0x03643008130095a7 */ /* 0x000e64000802007f */
[----:B-1----:R-:W-:Y:S05]  /*7d30*/  @!P1 BRA `(.L_x_131) ;  /* 0xfffffffc00f09947 */ /* 0x002fea000383ffff */
[----:B------:R-:W-:Y:S05]  /*7d40*/  BRA `(.L_x_130) ;  /* 0xffffff9c00887947 */ /* 0x000fea000383ffff */
.L_x_146:
[----:B------:R-:W-:Y:S01]  /*7d50*/  BSSY B0, `(.L_x_223) ;  /* 0x0000005000007945 */ /* 0x000fe20003800000 */
[----:B------:R-:W-:-:S07]  /*7d60*/  IMAD.MOV.U32 R15, RZ, RZ, -0x1 ;  /* 0xffffffffff0f7424 */ /* 0x000fce00078e00ff */
[----:B------:R-:W-:Y:S05]  /*7d70*/  WARPSYNC.COLLECTIVE R15, `(.L_x_224) ;  /* 0x000000000f087348 */ /* 0x000fea0003c00000 */
[----:B------:R-:W-:Y:S01]  /*7d80*/  NOP ;  /* 0x0000000000007918 */ /* 0x000fe20000000000 */
[----:B------:R-:W-:Y:S01]  /*7d90*/  ENDCOLLECTIVE ;  /* 0x000000000000791b */ /* 0x000fe20003800000 */
.L_x_224:
[----:B------:R-:W-:Y:S05]  /*7da0*/  BSYNC B0 ;  /* 0x0000000000007941 */ /* 0x000fea0003800000 */
.L_x_223:
[----:B------:R-:W-:Y:S05]  /*7db0*/  BRA `(.L_x_225) ;  /* 0xffffffc800907947 */ /* 0x000fea000383ffff */
.L_x_162:
[----:B------:R-:W-:Y:S01]  /*7dc0*/  BSSY B0, `(.L_x_226) ;  /* 0x0000005000007945 */ /* 0x000fe20003800000 */
[----:B------:R-:W-:-:S07]  /*7dd0*/  IMAD.MOV.U32 R15, RZ, RZ, -0x1 ;  /* 0xffffffffff0f7424 */ /* 0x000fce00078e00ff */
[----:B------:R-:W-:Y:S05]  /*7de0*/  WARPSYNC.COLLECTIVE R15, `(.L_x_227) ;  /* 0x000000000f087348 */ /* 0x000fea0003c00000 */
[----:B------:R-:W-:Y:S01]  /*7df0*/  NOP ;  /* 0x0000000000007918 */ /* 0x000fe20000000000 */
[----:B------:R-:W-:Y:S01]  /*7e00*/  ENDCOLLECTIVE ;  /* 0x000000000000791b */ /* 0x000fe20003800000 */
.L_x_227:
[----:B------:R-:W-:Y:S05]  /*7e10*/  BSYNC B0 ;  /* 0x0000000000007941 */ /* 0x000fea0003800000 */
.L_x_226:
[----:B------:R-:W-:Y:S05]  /*7e20*/  BRA `(.L_x_228) ;  /* 0xffffffd000007947 */ /* 0x000fea000383ffff */
.L_x_179:
[----:B------:R-:W-:Y:S01]  /*7e30*/  BSSY B0, `(.L_x_229) ;  /* 0x0000005000007945 */ /* 0x000fe20003800000 */
[----:B------:R-:W-:-:S07]  /*7e40*/  IMAD.MOV.U32 R15, RZ, RZ, -0x1 ;  /* 0xffffffffff0f7424 */ /* 0x000fce00078e00ff */
[----:B------:R-:W-:Y:S05]  /*7e50*/  WARPSYNC.COLLECTIVE R15, `(.L_x_230) ;  /* 0x000000000f087348 */ /* 0x000fea0003c00000 */
[----:B------:R-:W-:Y:S01]  /*7e60*/  NOP ;  /* 0x0000000000007918 */ /* 0x000fe20000000000 */
[----:B------:R-:W-:Y:S01]  /*7e70*/  ENDCOLLECTIVE ;  /* 0x000000000000791b */ /* 0x000fe20003800000 */
.L_x_230:
[----:B------:R-:W-:Y:S05]  /*7e80*/  BSYNC B0 ;  /* 0x0000000000007941 */ /* 0x000fea0003800000 */
.L_x_229:
[----:B------:R-:W-:Y:S05]  /*7e90*/  BRA `(.L_x_231) ;  /* 0xffffffd4007c7947 */ /* 0x000fea000383ffff */
.L_x_194:
[----:B-1----:R1:W2:Y:S02]  /*7ea0*/  SYNCS.PHASECHK.TRANS64.TRYWAIT P1, [R0+URZ+0x36420], R10 ;  /* 0x0364200a000075a7 */ /* 0x0022a4000802017f */
[----:B--2---:R-:W-:Y:S05]  /*7eb0*/  @!P1 NANOSLEEP.SYNCS 0x989680 ;  /* 0x009896800000995d */ /* 0x004fea0003900000 */
[----:B------:R-:W2:Y:S02]  /*7ec0*/  @!P1 SYNCS.PHASECHK.TRANS64 P1, [R0+URZ+0x36420], R10 ;  /* 0x0364200a000095a7 */ /* 0x000ea4000802007f */
[----:B--2---:R-:W-:Y:S05]  /*7ed0*/  @!P1 BRA `(.L_x_194) ;  /* 0xfffffffc00f09947 */ /* 0x004fea000383ffff */
[----:B------:R-:W-:Y:S05]  /*7ee0*/  BRA `(.L_x_232) ;  /* 0xffffffdc00c87947 */ /* 0x000fea000383ffff */
.L_x_198:
[----:B-1----:R1:W2:Y:S02]  /*7ef0*/  SYNCS.PHASECHK.TRANS64.TRYWAIT P1, [R0+URZ+0x36438], R10 ;  /* 0x0364380a000075a7 */ /* 0x0022a4000802017f */
[----:B--2---:R-:W-:Y:S05]  /*7f00*/  @!P1 NANOSLEEP.SYNCS 0x989680 ;  /* 0x009896800000995d */ /* 0x004fea0003900000 */
[----:B------:R-:W2:Y:S02]  /*7f10*/  @!P1 SYNCS.PHASECHK.TRANS64 P1, [R0+URZ+0x36438], R10 ;  /* 0x0364380a000095a7 */ /* 0x000ea4000802007f */
[----:B--2---:R-:W-:Y:S05]  /*7f20*/  @!P1 BRA `(.L_x_198) ;  /* 0xfffffffc00f09947 */ /* 0x004fea000383ffff */
[----:B------:R-:W-:Y:S05]  /*7f30*/  BRA `(.L_x_233) ;  /* 0xffffffe400807947 */ /* 0x000fea000383ffff */
.L_x_200:
[----:B--2---:R2:W3:Y:S02]  /*7f40*/  SYNCS.PHASECHK.TRANS64.TRYWAIT P1, [R0+URZ+0x36428], R3 ;  /* 0x03642803000075a7 */ /* 0x0044e4000802017f */
[----:B---3--:R-:W-:Y:S05]  /*7f50*/  @!P1 NANOSLEEP.SYNCS 0x989680 ;  /* 0x009896800000995d */ /* 0x008fea0003900000 */
[----:B------:R-:W3:Y:S02]  /*7f60*/  @!P1 SYNCS.PHASECHK.TRANS64 P1, [R0+URZ+0x36428], R3 ;  /* 0x03642803000095a7 */ /* 0x000ee4000802007f */
[----:B---3--:R-:W-:Y:S05]  /*7f70*/  @!P1 BRA `(.L_x_200) ;  /* 0xfffffffc00f09947 */ /* 0x008fea000383ffff */
[----:B------:R-:W-:Y:S05]  /*7f80*/  BRA `(.L_x_234) ;  /* 0xffffffe800407947 */ /* 0x000fea000383ffff */
.L_x_202:
[----:B--2---:R2:W3:Y:S02]  /*7f90*/  SYNCS.PHASECHK.TRANS64.TRYWAIT P1, [R0+URZ+0x36438], R29 ;  /* 0x0364381d000075a7 */ /* 0x0044e4000802017f */
[----:B---3--:R-:W-:Y:S05]  /*7fa0*/  @!P1 NANOSLEEP.SYNCS 0x989680 ;  /* 0x009896800000995d */ /* 0x008fea0003900000 */
[----:B------:R-:W3:Y:S02]  /*7fb0*/  @!P1 SYNCS.PHASECHK.TRANS64 P1, [R0+URZ+0x36438], R29 ;  /* 0x0364381d000095a7 */ /* 0x000ee4000802007f */
[----:B---3--:R-:W-:Y:S05]  /*7fc0*/  @!P1 BRA `(.L_x_202) ;  /* 0xfffffffc00f09947 */ /* 0x008fea000383ffff */
[----:B------:R-:W-:Y:S05]  /*7fd0*/  BRA `(.L_x_235) ;  /* 0xffffffe800d07947 */ /* 0x000fea000383ffff */
.L_x_204:
[----:B------:R-:W-:-:S07]  /*7fe0*/  SHF.L.U32 R5, R12, 0x1f, RZ ;  /* 0x0000001f0c057819 */ /* 0x000fce00000006ff */
.L_x_236:
[----:B--2---:R2:W3:Y:S02]  /*7ff0*/  SYNCS.PHASECHK.TRANS64.TRYWAIT P1, [R0+URZ+0x36420], R5 ;  /* 0x03642005000075a7 */ /* 0x0044e4000802017f */
[----:B---3--:R-:W-:Y:S05]  /*8000*/  @!P1 NANOSLEEP.SYNCS 0x989680 ;  /* 0x009896800000995d */ /* 0x008fea0003900000 */
[----:B------:R-:W3:Y:S02]  /*8010*/  @!P1 SYNCS.PHASECHK.TRANS64 P1, [R0+URZ+0x36420], R5 ;  /* 0x03642005000095a7 */ /* 0x000ee4000802007f */
[----:B---3--:R-:W-:Y:S05]  /*8020*/  @!P1 BRA `(.L_x_236) ;  /* 0xfffffffc00f09947 */ /* 0x008fea000383ffff */
[----:B------:R-:W-:Y:S05]  /*8030*/  BRA `(.L_x_237) ;  /* 0xffffffec00707947 */ /* 0x000fea000383ffff */
.L_x_207:
[----:B--2---:R2:W3:Y:S02]  /*8040*/  SYNCS.PHASECHK.TRANS64.TRYWAIT P1, [R0+URZ+0x36438], R10 ;  /* 0x0364380a000075a7 */ /* 0x0044e4000802017f */
[----:B---3--:R-:W-:Y:S05]  /*8050*/  @!P1 NANOSLEEP.SYNCS 0x989680 ;  /* 0x009896800000995d */ /* 0x008fea0003900000 */
[----:B------:R-:W3:Y:S02]  /*8060*/  @!P1 SYNCS.PHASECHK.TRANS64 P1, [R0+URZ+0x36438], R10 ;  /* 0x0364380a000095a7 */ /* 0x000ee4000802007f */
[----:B---3--:R-:W-:Y:S05]  /*8070*/  @!P1 BRA `(.L_x_207) ;  /* 0xfffffffc00f09947 */ /* 0x008fea000383ffff */
[----:B------:R-:W-:Y:S05]  /*8080*/  BRA `(.L_x_238) ;  /* 0xfffffff000187947 */ /* 0x000fea000383ffff */
.L_x_209:
[----:B---3--:R3:W4:Y:S02]  /*8090*/  SYNCS.PHASECHK.TRANS64.TRYWAIT P1, [R0+URZ+0x36428], R5 ;  /* 0x03642805000075a7 */ /* 0x008724000802017f */
[----:B----4-:R-:W-:Y:S05]  /*80a0*/  @!P1 NANOSLEEP.SYNCS 0x989680 ;  /* 0x009896800000995d */ /* 0x010fea0003900000 */
[----:B------:R-:W4:Y:S02]  /*80b0*/  @!P1 SYNCS.PHASECHK.TRANS64 P1, [R0+URZ+0x36428], R5 ;  /* 0x03642805000095a7 */ /* 0x000f24000802007f */
[----:B----4-:R-:W-:Y:S05]  /*80c0*/  @!P1 BRA `(.L_x_209) ;  /* 0xfffffffc00f09947 */ /* 0x010fea000383ffff */
[----:B------:R-:W-:Y:S05]  /*80d0*/  BRA `(.L_x_239) ;  /* 0xfffffff000c07947 */ /* 0x000fea000383ffff */
.L_x_211:
[----:B---3--:R3:W4:Y:S02]  /*80e0*/  SYNCS.PHASECHK.TRANS64.TRYWAIT P1, [R0+URZ+0x36438], R3 ;  /* 0x03643803000075a7 */ /* 0x008724000802017f */
[----:B----4-:R-:W-:Y:S05]  /*80f0*/  @!P1 NANOSLEEP.SYNCS 0x989680 ;  /* 0x009896800000995d */ /* 0x010fea0003900000 */
[----:B------:R-:W4:Y:S02]  /*8100*/  @!P1 SYNCS.PHASECHK.TRANS64 P1, [R0+URZ+0x36438], R3 ;  /* 0x03643803000095a7 */ /* 0x000f24000802007f */
[----:B----4-:R-:W-:Y:S05]  /*8110*/  @!P1 BRA `(.L_x_211) ;  /* 0xfffffffc00f09947 */ /* 0x010fea000383ffff */
[----:B------:R-:W-:Y:S05]  /*8120*/  BRA `(.L_x_240) ;  /* 0xfffffff400587947 */ /* 0x000fea000383ffff */
.L_x_213:
[----:B------:R-:W-:Y:S01]  /*8130*/  BSSY B0, `(.L_x_241) ;  /* 0x0000006000007945 */ /* 0x000fe20003800000 */
[----:B------:R-:W-:-:S07]  /*8140*/  IMAD.MOV.U32 R15, RZ, RZ, -0x1 ;  /* 0xffffffffff0f7424 */ /* 0x000fce00078e00ff */
[----:B-12---:R-:W-:Y:S05]  /*8150*/  WARPSYNC.COLLECTIVE R15, `(.L_x_242) ;  /* 0x000000000f0c7348 */ /* 0x006fea0003c00000 */
[----:B------:R-:W-:Y:S02]  /*8160*/  ELECT P6, UR62, PT ;  /* 0x00000000003e782f */ /* 0x000fe400038c0000 */
[----:B------:R-:W-:Y:S01]  /*8170*/  MOV R14, UR62 ;  /* 0x0000003e000e7c02 */ /* 0x000fe20008000f00 */
[----:B-12---:R-:W-:Y:S10]  /*8180*/  ENDCOLLECTIVE ;  /* 0x000000000000791b */ /* 0x006ff40003800000 */
.L_x_242:
[----:B------:R-:W-:Y:S05]  /*8190*/  BSYNC B0 ;  /* 0x0000000000007941 */ /* 0x000fea0003800000 */
.L_x_241:
[----:B------:R-:W-:Y:S01]  /*81a0*/  PLOP3.LUT P0, PT, P6, PT, PT, 0x80, 0x0 ;  /* 0x000000000000781c */ /* 0x000fe2000370f070 */
[----:B------:R-:W-:-:S12]  /*81b0*/  BRA `(.L_x_243) ;  /* 0xfffffff8000c7947 */ /* 0x000fd8000383ffff */
.L_x_217:
[----:B-1----:R1:W2:Y:S02]  /*81c0*/  SYNCS.PHASECHK.TRANS64.TRYWAIT P1, [R7+URZ], R0 ;  /* 0x00000000070075a7 */ /* 0x0022a4000802017f */
[----:B--2---:R-:W-:Y:S05]  /*81d0*/  @!P1 NANOSLEEP.SYNCS 0x989680 ;  /* 0x009896800000995d */ /* 0x004fea0003900000 */
[----:B------:R-:W2:Y:S02]  /*81e0*/  @!P1 SYNCS.PHASECHK.TRANS64 P1, [R7+URZ], R0 ;  /* 0x00000000070095a7 */ /* 0x000ea4000802007f */
[----:B--2---:R-:W-:Y:S05]  /*81f0*/  @!P1 BRA `(.L_x_217) ;  /* 0xfffffffc00f09947 */ /* 0x004fea000383ffff */
[----:B------:R-:W-:Y:S05]  /*8200*/  BRA `(.L_x_244) ;  /* 0xfffffff8004c7947 */ /* 0x000fea000383ffff */
.L_x_218:
[----:B--2---:R2:W3:Y:S02]  /*8210*/  SYNCS.PHASECHK.TRANS64.TRYWAIT P1, [R3+URZ], R2 ;  /* 0x00000002030075a7 */ /* 0x0044e4000802017f */
[----:B---3--:R-:W-:Y:S05]  /*8220*/  @!P1 NANOSLEEP.SYNCS 0x989680 ;  /* 0x009896800000995d */ /* 0x008fea0003900000 */
[----:B------:R-:W3:Y:S02]  /*8230*/  @!P1 SYNCS.PHASECHK.TRANS64 P1, [R3+URZ], R2 ;  /* 0x00000002030095a7 */ /* 0x000ee4000802007f */
[----:B---3--:R-:W-:Y:S05]  /*8240*/  @!P1 BRA `(.L_x_218) ;  /* 0xfffffffc00f09947 */ /* 0x008fea000383ffff */
[----:B------:R-:W-:Y:S05]  /*8250*/  BRA `(.L_x_245) ;  /* 0xfffffff800407947 */ /* 0x000fea000383ffff */
.L_x_246:
        /* <DEDUP_REMOVED lines=10> */
.L_x_3856:


//--------------------- .text._ZN7cutlass13device_kernelIN5flash11enable_sm90INS1_16FlashAttnBwdSm90INS1_25CollectiveMainloopBwdSm90ILi2ELi1ELi1EN4cute5tupleIJNS5_1CILi1EEES8_S8_EEENS6_IJNS7_ILi64EEENS7_ILi96EEENS7_ILi192EEEEEENS_6half_tEfNS_4arch4Sm90ELb0ELb0ELb0ELb0ELb0ELb0ELb1ELb0ELi3ELi1ELi1ELi1ELb0EEENS1_24CollectiveEpilogueBwdGQAISD_fSG_Li384ELb0ELb0EEENS1_19SingleTileSchedulerILb0ELb0ELb0ELi96EEEEEEEEEvNT_6ParamsE --------------------------
	.section	.text._ZN7cutlass13device_kernelIN5flash11enable_sm90INS1_16FlashAttnBwdSm90INS1_25CollectiveMainloopBwdSm90ILi2ELi1ELi1EN4cute5tupleIJNS5_1CILi1EEES8_S8_EEENS6_IJNS7_ILi64EEENS7_ILi96EEENS7_ILi192EEEEEENS_6half_tEfNS_4arch4Sm90ELb0ELb0ELb0ELb0ELb0ELb0ELb1ELb0ELi3ELi1ELi1ELi1ELb0EEENS1_24CollectiveEpilogueBwdGQAISD_fSG_Li384ELb0ELb0EEENS1_19SingleTileSchedulerILb0ELb0ELb0ELi96EEEEEEEEEvNT_6ParamsE,"ax",@progbits
	.align	128
.text._ZN7cutlass13device_kernelIN5flash11enable_sm90INS1_16FlashAttnBwdSm90INS1_25CollectiveMainloopBwdSm90ILi2ELi1ELi1EN4cute5tupleIJNS5_1CILi1EEES8_S8_EEENS6_IJNS7_ILi64EEENS7_ILi96EEENS7_ILi192EEEEEENS_6half_tEfNS_4arch4Sm90ELb0ELb0ELb0ELb0ELb0ELb0ELb1ELb0ELi3ELi1ELi1ELi1ELb0EEENS1_24CollectiveEpilogueBwdGQAISD_fSG_Li384ELb0ELb0EEENS1_19SingleTileSchedulerILb0ELb0ELb0ELi96EEEEEEEEEvNT_6ParamsE:
        .type           _ZN7cutlass13device_kernelIN5flash11enable_sm90INS1_16FlashAttnBwdSm90INS1_25CollectiveMainloopBwdSm90ILi2ELi1ELi1EN4cute5tupleIJNS5_1CILi1EEES8_S8_EEENS6_IJNS7_ILi64EEENS7_ILi96EEENS7_ILi192EEEEEENS_6half_tEfNS_4arch4Sm90ELb0ELb0ELb0ELb0ELb0ELb0ELb1ELb0ELi3ELi1ELi1ELi1ELb0EEENS1_24CollectiveEpilogueBwdGQAISD_fSG_Li384ELb0ELb0EEENS1_19SingleTileSchedulerILb0ELb0ELb0ELi96EEEEEEEEEvNT_6ParamsE,@function
        .size           _ZN7cutlass13device_kernelIN5flash11enable_sm90INS1_16FlashAttnBwdSm90INS1_25CollectiveMainloopBwdSm90ILi2ELi1ELi1EN4cute5tupleIJNS5_1CILi1EEES8_S8_EEENS6_IJNS7_ILi64EEENS7_ILi96EEENS7_ILi192EEEEEENS_6half_tEfNS_4arch4Sm90ELb0ELb0ELb0ELb0ELb0ELb0ELb1ELb0ELi3ELi1ELi1ELi1ELb0EEENS1_24CollectiveEpilogueBwdGQAISD_fSG_Li384ELb0ELb0EEENS1_19SingleTileSchedulerILb0ELb0ELb0ELi96EEEEEEEEEvNT_6ParamsE,(.L_x_3857 - _ZN7cutlass13device_kernelIN5flash11enable_sm90INS1_16FlashAttnBwdSm90INS1_25CollectiveMainloopBwdSm90ILi2ELi1ELi1EN4cute5tupleIJNS5_1CILi1EEES8_S8_EEENS6_IJNS7_ILi64EEENS7_ILi96EEENS7_ILi192EEEEEENS_6half_tEfNS_4arch4Sm90ELb0ELb0ELb0ELb0ELb0ELb0ELb1ELb0ELi3ELi1ELi1ELi1ELb0EEENS1_24CollectiveEpilogueBwdGQAISD_fSG_Li384ELb0ELb0EEENS1_19SingleTileSchedulerILb0ELb0ELb0ELi96EEEEEEEEEvNT_6ParamsE)
        .other          _ZN7cutlass13device_kernelIN5flash11enable_sm90INS1_16FlashAttnBwdSm90INS1_25CollectiveMainloopBwdSm90ILi2ELi1ELi1EN4cute5tupleIJNS5_1CILi1EEES8_S8_EEENS6_IJNS7_ILi64EEENS7_ILi96EEENS7_ILi192EEEEEENS_6half_tEfNS_4arch4Sm90ELb0ELb0ELb0ELb0ELb0ELb0ELb1ELb0ELi3ELi1ELi1ELi1ELb0EEENS1_24CollectiveEpilogueBwdGQAISD_fSG_Li384ELb0ELb0EEENS1_19SingleTileSchedulerILb0ELb0ELb0ELi96EEEEEEEEEvNT_6ParamsE,@"STO_CUDA_ENTRY STV_DEFAULT"
_ZN7cutlass13device_kernelIN5flash11enable_sm90INS1_16FlashAttnBwdSm90INS1_25CollectiveMainloopBwdSm90ILi2ELi1ELi1EN4cute5tupleIJNS5_1CILi1EEES8_S8_EEENS6_IJNS7_ILi64EEENS7_ILi96EEENS7_ILi192EEEEEENS_6half_tEfNS_4arch4Sm90ELb0ELb0ELb0ELb0ELb0ELb0ELb1ELb0ELi3ELi1ELi1ELi1ELb0EEENS1_24CollectiveEpilogueBwdGQAISD_fSG_Li384ELb0ELb0EEENS1_19SingleTileSchedulerILb0ELb0ELb0ELi96EEEEEEEEEvNT_6ParamsE:
        /* <DEDUP_REMOVED lines=13> */
[----:B------:R-:W-:-:S02]  /*00d0*/  UIADD3.X UR7, URZ, UR5, URZ, UP0, !UPT ;  /* 0x000000053f077290 */ /* 0x000fc400087fe43f */
[----:B------:R-:W-:Y:S02]  /*00e0*/  UIADD3.X UR9, URZ, UR5, URZ, UP1, !UPT ;  /* 0x000000053f097290 */ /* 0x000fe40008ffe43f */
[----:B------:R-:W-:Y:S02]  /*00f0*/  UIADD3.X UR11, URZ, UR5, URZ, UP2, !UPT ;  /* 0x000000053f0b7290 */ /* 0x000fe400097fe43f */
[----:B------:R-:W-:-:S03]  /*0100*/  UIADD3.X UR5, URZ, UR5, URZ, UP3, !UPT ;  /* 0x000000053f057290 */ /* 0x000fc60009ffe43f */
[----:B------:R1:W-:Y:S02]  /*0110*/  UTMACCTL.PF [UR6] ;  /* 0x00000000060079b9 */ /* 0x0003e40008040000 */
[----:B------:R1:W-:Y:S02]  /*0120*/  UTMACCTL.PF [UR8] ;  /* 0x00000000080079b9 */ /* 0x0003e40008040000 */
[----:B------:R1:W-:Y:S02]  /*0130*/  UTMACCTL.PF [UR10] ;  /* 0x000000000a0079b9 */ /* 0x0003e40008040000 */
[----:B------:R1:W-:Y:S02]  /*0140*/  UTMACCTL.PF [UR4] ;  /* 0x00000000040079b9 */ /* 0x0003e40008040000 */
[----:B-1----:R-:W-:Y:S01]  /*0150*/  NOP ;  /* 0x0000000000007918 */ /* 0x002fe20000000000 */
.L_x_248:
[----:B------:R-:W-:Y:S05]  /*0160*/  BSYNC B0 ;  /* 0x0000000000007941 */ /* 0x000fea0003800000 */
.L_x_247:
        /* <DEDUP_REMOVED lines=34> */
.L_x_249:
        /* <DEDUP_REMOVED lines=20> */
.L_x_250:
[----:B------:R-:W-:Y:S01]  /*04d0*/  ISETP.NE.AND P0, PT, R2, RZ, PT ;  /* 0x000000ff0200720c */ /* 0x000fe20003f05270 */
[----:B------:R-:W-:Y:S01]  /*04e0*/  IMAD.MOV.U32 R18, RZ, RZ, 0x1 ;  /* 0x00000001ff127424 */ /* 0x000fe200078e00ff */
[----:B------:R-:W-:Y:S01]  /*04f0*/  NOP ;  /* 0x0000000000007918 */ /* 0x000fe20000000000 */
[----:B------:R-:W-:Y:S03]  /*0500*/  BSSY B6, `(.L_x_251) ;  /* 0x00006b4000067945 */ /* 0x000fe60003800000 */
[----:B------:R-:W-:Y:S01]  /*0510*/  SEL R18, R18, 0x2, !P0 ;  /* 0x0000000212127807 */ /* 0x000fe20004000000 */
[----:B-12-45:R-:W-:Y:S06]  /*0520*/  BAR.SYNC.DEFER_BLOCKING 0x0 ;  /* 0x0000000000007b1d */ /* 0x036fec0000010000 */
[----:B------:R-:W-:Y:S05]  /*0530*/  @!P0 BRA `(.L_x_252) ;  /* 0x00000038009c8947 */ /* 0x000fea0003800000 */
.L_x_253:
[----:B------:R-:W-:-:S08]  /*0540*/  NOP ;  /* 0x0000000000007918 */ /* 0x000fd00000000000 */
[----:B------:R-:W1:Y:S02]  /*0550*/  USETMAXREG.TRY_ALLOC.CTAPOOL UP0, 0xa0 ;  /* 0x000000a0000079c8 */ /* 0x000e640008000600 */
[----:B-1----:R-:W-:-:S13]  /*0560*/  PLOP3.LUT P0, PT, PT, PT, UP0, 0x80, 0x0 ;  /* 0x000000000000781c */ /* 0x002fda0003f0f008 */
[----:B------:R-:W-:Y:S05]  /*0570*/  @!P0 BRA `(.L_x_253) ;  /* 0xfffffffc00f08947 */ /* 0x000fea000383ffff */
[----:B------:R-:W-:Y:S01]  /*0580*/  LOP3.LUT R0, R0, 0x3, RZ, 0xc0, !PT ;  /* 0x0000000300007812 */ /* 0x000fe200078ec0ff */
[----:B------:R-:W1:Y:S05]  /*0590*/  S2UR UR4, SR_CTAID.Z ;  /* 0x00000000000479c3 */ /* 0x000e6a0000002700 */
[----:B------:R-:W2:Y:S02]  /*05a0*/  SHFL.IDX PT, R0, R0, RZ, 0x1f ;  /* 0x00001fff00007589 */ /* 0x000ea400000e0000 */
[----:B--2---:R-:W-:-:S13]  /*05b0*/  ISETP.NE.AND P0, PT, R0, RZ, PT ;  /* 0x000000ff0000720c */ /* 0x004fda0003f05270 */
[----:B------:R-:W-:-:S05]  /*05c0*/  @!P0 VIADD R2, R19, 0x9 ;  /* 0x0000000913028836 */ /* 0x000fca0000000000 */
[----:B------:R4:W-:Y:S06]  /*05d0*/  @!P0 BAR.ARV R2, 0xa0 ;  /* 0x000280020000851d */ /* 0x0009ec0000002000 */
[----:B-1----:R-:W-:-:S13]  /*05e0*/  ISETP.LE.AND P0, PT, RZ, UR4, PT ;  /* 0x00000004ff007c0c */ /* 0x002fda000bf03270 */
[----:B----4-:R-:W-:Y:S05]  /*05f0*/  @!P0 BRA `(.L_x_254) ;  /* 0x0000006800908947 */ /* 0x010fea0003800000 */
        /* <DEDUP_REMOVED lines=23> */
.L_x_256:
        /* <DEDUP_REMOVED lines=15> */
.L_x_255:
        /* <DEDUP_REMOVED lines=20> */
.L_x_258:
        /* <DEDUP_REMOVED lines=15> */
.L_x_257:
        /* <DEDUP_REMOVED lines=8> */
.L_x_339:
[----:B------:R-:W-:Y:S02]  /*0b10*/  SHF.L.U32 R10, RZ, 0x1f, RZ ;  /* 0x0000001fff0a7819 */ /* 0x000fe400000006ff */
[----:B------:R-:W-:Y:S01]  /*0b20*/  LOP3.LUT R5, R2, 0xffffff80, RZ, 0xc0, !PT ;  /* 0xffffff8002057812 */ /* 0x000fe200078ec0ff */
[----:B--2---:R-:W-:Y:S01]  /*0b30*/  IMAD.HI R2, R14, 0x55555556, RZ ;  /* 0x555555560e027827 */ /* 0x004fe200078e02ff */
[----:B------:R-:W2:Y:S03]  /*0b40*/  SYNCS.PHASECHK.TRANS64.TRYWAIT P0, [UR36+0x36400], R10 ;  /* 0x0364000aff0075a7 */ /* 0x000ea60008000164 */
[----:B------:R-:W-:Y:S01]  /*0b50*/  IMAD.IADD R6, R0, 0x1, -R5 ;  /* 0x0000000100067824 */ /* 0x000fe200078e0a05 */
[----:B------:R-:W-:-:S04]  /*0b60*/  LEA.HI R5, R2, R2, RZ, 0x1 ;  /* 0x0000000202057211 */ /* 0x000fc800078f08ff */
[----:B------:R-:W-:-:S04]  /*0b70*/  SHF.R.S32.HI R7, RZ, 0x1f, R6 ;  /* 0x0000001fff077819 */ /* 0x000fc80000011406 */
[CC--:B------:R-:W-:Y:S02]  /*0b80*/  LEA.HI R8, R7.reuse, R6.reuse, RZ, 0x2 ;  /* 0x0000000607087211 */ /* 0x0c0fe400078f10ff */
[----:B------:R-:W-:Y:S02]  /*0b90*/  LEA.HI R7, R7, R6, RZ, 0x5 ;  /* 0x0000000607077211 */ /* 0x000fe400078f28ff */
[--C-:B------:R-:W-:Y:S02]  /*0ba0*/  SHF.R.S32.HI R9, RZ, 0x2, R8.reuse ;  /* 0x00000002ff097819 */ /* 0x100fe40000011408 */
[----:B------:R-:W-:Y:S02]  /*0bb0*/  SHF.R.S32.HI R4, RZ, 0x1f, R8 ;  /* 0x0000001fff047819 */ /* 0x000fe40000011408 */
[----:B------:R-:W-:Y:S02]  /*0bc0*/  SHF.R.S32.HI R7, RZ, 0x5, R7 ;  /* 0x00000005ff077819 */ /* 0x000fe40000011407 */
[----:B------:R-:W-:-:S04]  /*0bd0*/  LEA.HI R4, R4, R9, RZ, 0x3 ;  /* 0x0000000904047211 */ /* 0x000fc800078f18ff */
[----:B------:R-:W-:Y:S01]  /*0be0*/  LOP3.LUT R2, R4, 0xfffffff8, RZ, 0xc0, !PT ;  /* 0xfffffff804027812 */ /* 0x000fe200078ec0ff */
[----:B------:R-:W-:-:S04]  /*0bf0*/  IMAD R4, R5, -0x3, R14 ;  /* 0xfffffffd05047824 */ /* 0x000fc800078e020e */
[----:B------:R-:W-:Y:S01]  /*0c00*/  IMAD.IADD R2, R9, 0x1, -R2 ;  /* 0x0000000109027824 */ /* 0x000fe200078e0a02 */
[----:B--2---:R-:W-:Y:S06]  /*0c10*/  @P0 BRA `(.L_x_260) ;  /* 0x0000000000080947 */ /* 0x004fec0003800000 */
[----:B------:R-:W2:Y:S02]  /*0c20*/  SYNCS.PHASECHK.TRANS64.TRYWAIT P0, [UR36+0x36400], R10 ;  /* 0x0364000aff0075a7 */ /* 0x000ea40008000164 */
[----:B--2---:R-:W-:Y:S05]  /*0c30*/  @!P0 BRA `(.L_x_261) ;  /* 0x0000006400288947 */ /* 0x004fea0003800000 */
.L_x_260:
[----:B------:R-:W3:Y:S01]  /*0c40*/  LDC R14, c[0x0][0x280] ;  /* 0x0000a000ff0e7b82 */ /* 0x000ee20000000800 */
        /* <DEDUP_REMOVED lines=23> */
[----:B---3--:R-:W-:-:S02]  /*0dc0*/  ISETP.GE.AND P0, PT, R14, 0x1, PT ;  /* 0x000000010e00780c */ /* 0x008fc40003f06270 */
        /* <DEDUP_REMOVED lines=26> */
[----:B------:R-:W-:Y:S01]  /*0f70*/  IMAD.SHL.U32 R17, R6, 0x4, RZ ;  /* 0x0000000406117824 */ /* 0x000fe200078e00ff */
[----:B------:R-:W-:Y:S06]  /*0f80*/  @!P0 BRA `(.L_x_262) ;  /* 0x0000002400608947 */ /* 0x000fec0003800000 */
[CC--:B------:R-:W-:Y:S01]  /*0f90*/  LEA.HI R2, R3.reuse, R0.reuse, RZ, 0x4 ;  /* 0x0000000003027211 */ /* 0x0c0fe200078f20ff */
[----:B------:R-:W3:Y:S01]  /*0fa0*/  S2R R13, SR_CTAID.X ;  /* 0x00000000000d7919 */ /* 0x000ee20000002500 */
[----:B------:R-:W-:Y:S01]  /*0fb0*/  LEA.HI R7, R3, R0, RZ, 0x5 ;  /* 0x0000000003077211 */ /* 0x000fe200078f28ff */
[----:B------:R-:W3:Y:S01]  /*0fc0*/  LDC R20, c[0x0][0x290] ;  /* 0x0000a400ff147b82 */ /* 0x000ee20000000800 */
[----:B------:R-:W-:Y:S01]  /*0fd0*/  LOP3.LUT R5, R2, 0xfffffff0, RZ, 0xc0, !PT ;  /* 0xfffffff002057812 */ /* 0x000fe200078ec0ff */
[----:B------:R-:W-:Y:S01]  /*0fe0*/  IMAD.HI R12, R16, 0x55555556, RZ ;  /* 0x55555556100c7827 */ /* 0x000fe200078e02ff */
[----:B------:R-:W-:Y:S02]  /*0ff0*/  LOP3.LUT R9, R8, 0xfffffffc, RZ, 0xc0, !PT ;  /* 0xfffffffc08097812 */ /* 0x000fe400078ec0ff */
[----:B------:R-:W-:Y:S02]  /*1000*/  CS2R R118, SRZ ;  /* 0x0000000000767805 */ /* 0x000fe4000001ff00 */
[----:B------:R-:W-:Y:S01]  /*1010*/  SHF.R.S32.HI R2, RZ, 0x4, R2 ;  /* 0x00000004ff027819 */ /* 0x000fe20000011402 */
[----:B------:R-:W-:Y:S01]  /*1020*/  IMAD.IADD R5, R0, 0x1, -R5 ;  /* 0x0000000100057824 */ /* 0x000fe200078e0a05 */
[----:B------:R-:W-:Y:S01]  /*1030*/  CS2R R116, SRZ ;  /* 0x0000000000747805 */ /* 0x000fe2000001ff00 */
[----:B------:R-:W-:Y:S01]  /*1040*/  IMAD.IADD R11, R6, 0x1, -R9 ;  /* 0x00000001060b7824 */ /* 0x000fe200078e0a09 */
[----:B------:R-:W-:-:S02]  /*1050*/  SHF.R.S32.HI R6, RZ, 0x5, R7 ;  /* 0x00000005ff067819 */ /* 0x000fc40000011407 */
[----:B------:R-:W-:Y:S02]  /*1060*/  CS2R R114, SRZ ;  /* 0x0000000000727805 */ /* 0x000fe4000001ff00 */
[----:B------:R-:W-:Y:S02]  /*1070*/  LEA.HI R0, R5, R5, RZ, 0x1 ;  /* 0x0000000505007211 */ /* 0x000fe400078f08ff */
[----:B------:R-:W-:Y:S02]  /*1080*/  CS2R R112, SRZ ;  /* 0x0000000000707805 */ /* 0x000fe4000001ff00 */
[----:B--2---:R-:W-:Y:S02]  /*1090*/  SHF.R.S32.HI R10, RZ, 0x1f, R5 ;  /* 0x0000001fff0a7819 */ /* 0x004fe40000011405 */
[----:B------:R-:W-:Y:S02]  /*10a0*/  CS2R R110, SRZ ;  /* 0x00000000006e7805 */ /* 0x000fe4000001ff00 */
[----:B------:R-:W-:-:S02]  /*10b0*/  SHF.R.S32.HI R3, RZ, 0x1, R0 ;  /* 0x00000001ff037819 */ /* 0x000fc40000011400 */
[----:B------:R-:W-:Y:S02]  /*10c0*/  CS2R R108, SRZ ;  /* 0x00000000006c7805 */ /* 0x000fe4000001ff00 */
[----:B------:R-:W-:Y:S02]  /*10d0*/  SHF.R.S32.HI R8, RZ, 0x1f, R0 ;  /* 0x0000001fff087819 */ /* 0x000fe40000011400 */
[----:B------:R-:W-:Y:S02]  /*10e0*/  CS2R R106, SRZ ;  /* 0x00000000006a7805 */ /* 0x000fe4000001ff00 */
[----:B------:R-:W-:Y:S02]  /*10f0*/  LEA.HI R10, R10, R5, RZ, 0x3 ;  /* 0x000000050a0a7211 */ /* 0x000fe400078f18ff */
[----:B------:R-:W-:Y:S02]  /*1100*/  CS2R R104, SRZ ;  /* 0x0000000000687805 */ /* 0x000fe4000001ff00 */
[----:B------:R-:W-:-:S02]  /*1110*/  LEA.HI R8, R8, R3, RZ, 0x2 ;  /* 0x0000000308087211 */ /* 0x000fc400078f10ff */
[----:B------:R-:W-:Y:S02]  /*1120*/  CS2R R102, SRZ ;  /* 0x0000000000667805 */ /* 0x000fe4000001ff00 */
[----:B------:R-:W-:Y:S01]  /*1130*/  LOP3.LUT R0, R0, 0x7fffffe, RZ, 0xc0, !PT ;  /* 0x07fffffe00007812 */ /* 0x000fe200078ec0ff */
[----:B------:R-:W-:Y:S01]  /*1140*/  IMAD.SHL.U32 R10, R10, 0x20, RZ ;  /* 0x000000200a0a7824 */ /* 0x000fe200078e00ff */
[----:B------:R-:W-:Y:S02]  /*1150*/  LOP3.LUT R8, R8, 0xfffffffc, RZ, 0xc0, !PT ;  /* 0xfffffffc08087812 */ /* 0x000fe400078ec0ff */
[----:B------:R-:W-:Y:S02]  /*1160*/  CS2R R100, SRZ ;  /* 0x0000000000647805 */ /* 0x000fe4000001ff00 */
[----:B------:R-:W-:Y:S01]  /*1170*/  SHF.R.S32.HI R7, RZ, 0x1f, R7 ;  /* 0x0000001fff077819 */ /* 0x000fe20000011407 */
[----:B------:R-:W-:Y:S01]  /*1180*/  IMAD.IADD R5, R5, 0x1, -R0 ;  /* 0x0000000105057824 */ /* 0x000fe200078e0a00 */
[----:B------:R-:W-:Y:S01]  /*1190*/  LOP3.LUT R9, R10, 0x7fffff00, RZ, 0xc0, !PT ;  /* 0x7fffff000a097812 */ /* 0x000fe200078ec0ff */
[----:B------:R-:W-:Y:S01]  /*11a0*/  IMAD.IADD R8, R3, 0x1, -R8 ;  /* 0x0000000103087824 */ /* 0x000fe200078e0a08 */
[----:B------:R-:W-:Y:S01]  /*11b0*/  LEA.HI R7, R7, R6, RZ, 0x2 ;  /* 0x0000000607077211 */ /* 0x000fe200078f10ff */
[----:B------:R-:W-:Y:S01]  /*11c0*/  IMAD.SHL.U32 R3, R2, 0x8, RZ ;  /* 0x0000000802037824 */ /* 0x000fe200078e00ff */
[----:B------:R-:W-:Y:S01]  /*11d0*/  CS2R R98, SRZ ;  /* 0x0000000000627805 */ /* 0x000fe2000001ff00 */
[----:B------:R-:W-:Y:S01]  /*11e0*/  IMAD.SHL.U32 R0, R8, 0x40, RZ ;  /* 0x0000004008007824 */ /* 0x000fe200078e00ff */
[----:B------:R-:W-:Y:S01]  /*11f0*/  LOP3.LUT R7, R7, 0x3ffffc, RZ, 0xc0, !PT ;  /* 0x003ffffc07077812 */ /* 0x000fe200078ec0ff */
[----:B------:R-:W-:Y:S01]  /*1200*/  IMAD R10, R16, 0x800, R9 ;  /* 0x00000800100a7824 */ /* 0x000fe200078e0209 */
[----:B------:R-:W-:Y:S01]  /*1210*/  LOP3.LUT P0, RZ, R8, 0x2, RZ, 0xc0, !PT ;  /* 0x0000000208ff7812 */ /* 0x000fe2000780c0ff */
[----:B---3--:R-:W-:Y:S01]  /*1220*/  IMAD R2, R13, -0x60, R20 ;  /* 0xffffffa00d027824 */ /* 0x008fe200078e0214 */
[----:B------:R-:W-:Y:S01]  /*1230*/  LOP3.LUT R0, R0, 0xc0, RZ, 0xc0, !PT ;  /* 0x000000c000007812 */ /* 0x000fe200078ec0ff */
[----:B------:R-:W-:Y:S01]  /*1240*/  IMAD.IADD R7, R6, 0x1, -R7 ;  /* 0x0000000106077824 */ /* 0x000fe200078e0a07 */
[----:B------:R-:W-:Y:S01]  /*1250*/  CS2R R96, SRZ ;  /* 0x0000000000607805 */ /* 0x000fe2000001ff00 */
[----:B------:R-:W-:Y:S01]  /*1260*/  IMAD R10, R5, 0x20, R10 ;  /* 0x00000020050a7824 */ /* 0x000fe200078e020a */
[----:B------:R-:W-:Y:S01]  /*1270*/  LOP3.LUT R3, R0, 0x8, R3, 0xf8, !PT ;  /* 0x0000000800037812 */ /* 0x000fe200078ef803 */
[----:B------:R-:W-:Y:S01]  /*1280*/  VIADD R6, R14, 0x3f ;  /* 0x0000003f0e067836 */ /* 0x000fe20000000000 */
[----:B------:R-:W-:Y:S01]  /*1290*/  SHF.R.U32.HI R0, RZ, 0x3, R0 ;  /* 0x00000003ff007819 */ /* 0x000fe20000011600 */
[----:B------:R-:W-:Y:S01]  /*12a0*/  IMAD R7, R7, 0x200, R10 ;  /* 0x0000020007077824 */ /* 0x000fe200078e020a */
[----:B------:R-:W-:Y:S01]  /*12b0*/  LEA.HI R5, R12, R12, RZ, 0x1 ;  /* 0x0000000c0c057211 */ /* 0x000fe200078f08ff */
[----:B------:R-:W-:Y:S01]  /*12c0*/  IMAD.MOV.U32 R14, RZ, RZ, 0x20 ;  /* 0x00000020ff0e7424 */ /* 0x000fe200078e00ff */
[----:B------:R-:W-:-:S02]  /*12d0*/  LOP3.LUT R0, R3, R0, RZ, 0x3c, !PT ;  /* 0x0000000003007212 */ /* 0x000fc400078e3cff */
[----:B------:R-:W-:Y:S02]  /*12e0*/  CS2R R94, SRZ ;  /* 0x00000000005e7805 */ /* 0x000fe4000001ff00 */
[----:B------:R-:W-:Y:S01]  /*12f0*/  SHF.R.S32.HI R9, RZ, 0x1f, R6 ;  /* 0x0000001fff097819 */ /* 0x000fe20000011406 */
[----:B------:R-:W-:Y:S01]  /*1300*/  IMAD R5, R5, -0x3, R16 ;  /* 0xfffffffd05057824 */ /* 0x000fe200078e0210 */
[----:B------:R-:W-:Y:S01]  /*1310*/  SEL R14, R14, 0xffffffe0, !P0 ;  /* 0xffffffe00e0e7807 */ /* 0x000fe20004000000 */
[----:B------:R-:W-:Y:S01]  /*1320*/  IMAD.IADD R13, R0, 0x1, R7 ;  /* 0x00000001000d7824 */ /* 0x000fe200078e0207 */
[----:B------:R-:W-:Y:S01]  /*1330*/  LEA.HI R9, R9, R6, RZ, 0x6 ;  /* 0x0000000609097211 */ /* 0x000fe200078f30ff */
[----:B------:R-:W-:Y:S01]  /*1340*/  IMAD R2, R5, -0x20, R2 ;  /* 0xffffffe005027824 */ /* 0x000fe200078e0202 */
[----:B------:R-:W-:Y:S01]  /*1350*/  LOP3.LUT R12, R18, 0x1, RZ, 0xfc, !PT ;  /* 0x00000001120c7812 */ /* 0x000fe200078efcff */
[----:B------:R-:W-:Y:S01]  /*1360*/  IMAD.MOV.U32 R5, RZ, RZ, RZ ;  /* 0x000000ffff057224 */ /* 0x000fe200078e00ff */
[----:B------:R-:W-:Y:S01]  /*1370*/  LEA R13, R13, UR36, 0x1 ;  /* 0x000000240d0d7c11 */ /* 0x000fe2000f8e08ff */
[----:B------:R-:W-:Y:S01]  /*1380*/  IMAD R0, R11, -0x2, R2 ;  /* 0xfffffffe0b007824 */ /* 0x000fe200078e0202 */
[----:B------:R-:W-:Y:S01]  /*1390*/  CS2R R6, SRZ ;  /* 0x0000000000067805 */ /* 0x000fe2000001ff00 */
[----:B------:R-:W-:Y:S01]  /*13a0*/  IMAD.MOV.U32 R2, RZ, RZ, RZ ;  /* 0x000000ffff027224 */ /* 0x000fe200078e00ff */
        /* <DEDUP_REMOVED lines=35> */
[----:B------:R-:W-:Y:S02]  /*15e0*/  SHF.R.S32.HI R18, RZ, 0x6, R9 ;  /* 0x00000006ff127819 */ /* 0x000fe40000011409 */
[----:B------:R-:W-:-:S07]  /*15f0*/  IADD3 R14, R14, 0x30400, R13 ;  /* 0x000304000e0e7810 */ /* 0x000fce0007ffe00d */
.L_x_273:
[----:B------:R-:W-:-:S13]  /*1600*/  ISETP.NE.AND P0, PT, R12, 0x3, PT ;  /* 0x000000030c00780c */ /* 0x000fda0003f05270 */
[----:B---3--:R-:W-:Y:S05]  /*1610*/  @!P0 BRA `(.L_x_263) ;  /* 0x0000000000048947 */ /* 0x008fea0003800000 */
[----:B------:R-:W-:Y:S01]  /*1620*/  BPT.TRAP 0x1 ;  /* 0x000000040000795c */ /* 0x000fe20000300000 */
.L_x_263:
[----:B------:R-:W-:Y:S02]  /*1630*/  LEA R3, R2, UR36, 0x3 ;  /* 0x0000002402037c11 */ /* 0x000fe4000f8e18ff */
[----:B------:R-:W-:-:S04]  /*1640*/  SHF.L.U32 R8, R7, 0x1f, RZ ;  /* 0x0000001f07087819 */ /* 0x000fc800000006ff */
[----:B------:R2:W3:Y:S01]  /*1650*/  SYNCS.PHASECHK.TRANS64.TRYWAIT P1, [R3+URZ+0x36410], R8 ;  /* 0x03641008030075a7 */ /* 0x0004e2000802017f */
[----:B------:R-:W-:Y:S05]  /*1660*/  @!P0 BRA `(.L_x_264) ;  /* 0x0000000000048947 */ /* 0x000fea0003800000 */
[----:B------:R-:W-:Y:S01]  /*1670*/  BPT.TRAP 0x1 ;  /* 0x000000040000795c */ /* 0x000fe20000300000 */
.L_x_264:
[----:B---3--:R-:W-:Y:S05]  /*1680*/  @P1 BRA `(.L_x_265) ;  /* 0x0000000000081947 */ /* 0x008fea0003800000 */
[----:B------:R-:W3:Y:S02]  /*1690*/  SYNCS.PHASECHK.TRANS64.TRYWAIT P1, [R3+URZ+0x36410], R8 ;  /* 0x03641008030075a7 */ /* 0x000ee4000802017f */
[----:B---3--:R-:W-:Y:S05]  /*16a0*/  @!P1 BRA `(.L_x_266) ;  /* 0x0000005800a09947 */ /* 0x008fea0003800000 */
.L_x_265:
[----:B------:R-:W-:Y:S05]  /*16b0*/  WARPSYNC.ALL ;  /* 0x0000000000007948 */ /* 0x000fea0003800000 */
[----:B------:R-:W-:Y:S01]  /*16c0*/  R2UR UR6, R4 ;  /* 0x00000000040672ca */ /* 0x000fe200000e0000 */
[----:B------:R-:W-:Y:S01]  /*16d0*/  UIADD3 UR4, UR36, 0x1e000, URZ ;  /* 0x0001e00024047890 */ /* 0x000fe2000fffe03f */
[C---:B------:R-:W-:Y:S01]  /*16e0*/  R2UR UR7, R2.reuse ;  /* 0x00000000020772ca */ /* 0x040fe200000e0000 */
[----:B------:R-:W-:Y:S01]  /*16f0*/  WARPGROUP.ARRIVE ;  /* 0x00000000000079c5 */ /* 0x000fe20000000000 */
[----:B------:R-:W-:Y:S01]  /*1700*/  UMOV UR13, 0x40000040 ;  /* 0x40000040000d7882 */ /* 0x000fe20000000000 */
[----:B------:R-:W-:Y:S01]  /*1710*/  USHF.R.U32.HI UR5, URZ, 0x4, UR4 ;  /* 0x000000043f057899 */ /* 0x000fe20008011604 */
[----:B--23--:R-:W-:Y:S01]  /*1720*/  IMAD R8, R2, 0x40, R15 ;  /* 0x0000004002087824 */ /* 0x00cfe200078e020f */
        /* <DEDUP_REMOVED lines=91> */
[----:B------:R2:W3:Y:S04]  /*1ce0*/  LDS R21, [R8+0x30000] ;  /* 0x0300000008157984 */ /* 0x0004e80000000800 */
[----:B------:R2:W4:Y:S01]  /*1cf0*/  LDS R20, [R8+0x30020] ;  /* 0x0300200008147984 */ /* 0x0005220000000800 */
[----:B------:R-:W-:Y:S05]  /*1d00*/  @!P0 BRA `(.L_x_267) ;  /* 0x0000000000048947 */ /* 0x000fea0003800000 */
[----:B------:R-:W-:Y:S01]  /*1d10*/  BPT.TRAP 0x1 ;  /* 0x000000040000795c */ /* 0x000fe20000300000 */
.L_x_267:
[----:B--2---:R-:W-:-:S04]  /*1d20*/  SHF.L.U32 R8, R6, 0x1f, RZ ;  /* 0x0000001f06087819 */ /* 0x004fc800000006ff */
[----:B------:R2:W5:Y:S01]  /*1d30*/  SYNCS.PHASECHK.TRANS64.TRYWAIT P1, [UR36+0x36430], R8 ;  /* 0x03643008ff0075a7 */ /* 0x0005620008020164 */
[----:B------:R-:W-:Y:S05]  /*1d40*/  @!P0 BRA `(.L_x_268) ;  /* 0x0000000000048947 */ /* 0x000fea0003800000 */
[----:B------:R-:W-:Y:S01]  /*1d50*/  BPT.TRAP 0x1 ;  /* 0x000000040000795c */ /* 0x000fe20000300000 */
.L_x_268:
[----:B-----5:R-:W-:Y:S05]  /*1d60*/  @P1 BRA `(.L_x_269) ;  /* 0x0000000000081947 */ /* 0x020fea0003800000 */
[----:B------:R-:W5:Y:S02]  /*1d70*/  SYNCS.PHASECHK.TRANS64.TRYWAIT P1, [UR36+0x36430], R8 ;  /* 0x03643008ff0075a7 */ /* 0x000f640008020164 */
[----:B-----5:R-:W-:Y:S05]  /*1d80*/  @!P1 BRA `(.L_x_270) ;  /* 0x0000005000fc9947 */ /* 0x020fea0003800000 */
.L_x_269:
[----:B------:R-:W-:Y:S01]  /*1d90*/  UIADD3 UR5, UR36, 0x2a000, URZ ;  /* 0x0002a00024057890 */ /* 0x000fe2000fffe03f */
[----:B------:R-:W-:Y:S01]  /*1da0*/  WARPGROUP.ARRIVE ;  /* 0x00000000000079c5 */ /* 0x000fe20000000000 */
[----:B------:R-:W-:Y:S01]  /*1db0*/  UIADD3 UR4, UR4, 0x9000, URZ ;  /* 0x0000900004047890 */ /* 0x000fe2000fffe03f */
[C---:B------:R-:W-:Y:S01]  /*1dc0*/  ISETP.GT.AND P1, PT, R0.reuse, RZ, PT ;  /* 0x000000ff0000720c */ /* 0x040fe20003f24270 */
[----:B------:R-:W-:Y:S01]  /*1dd0*/  USHF.R.U32.HI UR6, URZ, 0x4, UR5 ;  /* 0x000000043f067899 */ /* 0x000fe20008011605 */
[----:B------:R-:W-:Y:S01]  /*1de0*/  ISETP.GT.AND P2, PT, R0, 0x1, PT ;  /* 0x000000010000780c */ /* 0x000fe20003f44270 */
[----:B------:R-:W-:Y:S01]  /*1df0*/  USHF.R.U32.HI UR4, URZ, 0x4, UR4 ;  /* 0x000000043f047899 */ /* 0x000fe20008011604 */
[----:B------:R-:W-:Y:S01]  /*1e00*/  FSEL R9, R138, -INF , P1 ;  /* 0xff8000008a097808 */ /* 0x000fe20000800000 */
[----:B------:R-:W-:Y:S01]  /*1e10*/  ULOP3.LUT UR7, UR6, 0x3fff, URZ, 0xc0, !UPT ;  /* 0x00003fff06077892 */ /* 0x000fe2000f8ec03f */
[----:B--2--5:R-:W-:Y:S01]  /*1e20*/  FSEL R8, R137, -INF , P2 ;  /* 0xff80000089087808 */ /* 0x024fe20001000000 */
        /* <DEDUP_REMOVED lines=10> */
[--C-:B----4-:R-:W-:Y:S01]  /*1ed0*/  FFMA.FTZ R138, R9, UR7, -R20.reuse ;  /* 0x00000007098a7c23 */ /* 0x110fe20008010814 */
        /* <DEDUP_REMOVED lines=10> */
[--C-:B---3--:R-:W-:Y:S01]  /*1f80*/  FFMA.FTZ R23, R8, UR7, -R21.reuse ;  /* 0x0000000708177c23 */ /* 0x108fe20008010815 */
        /* <DEDUP_REMOVED lines=13> */
[----:B------:R-:W2:Y:S01]  /*2060*/  MUFU.EX2 R23, R23 ;  /* 0x0000001700177308 */ /* 0x000ea20000000800 */
        /* <DEDUP_REMOVED lines=9> */
[----:B------:R2:W3:Y:S08]  /*2100*/  MUFU.EX2 R137, R8 ;  /* 0x0000000800897308 */ /* 0x0004f00000000800 */
[----:B------:R-:W-:Y:S01]  /*2110*/  MUFU.EX2 R138, R138 ;  /* 0x0000008a008a7308 */ /* 0x000fe20000000800 */
[----:B--2---:R-:W-:-:S07]  /*2120*/  F2FP.F16.F32.PACK_AB R8, R23, R22 ;  /* 0x000000161708723e */ /* 0x004fce00000000ff */
[----:B------:R-:W2:Y:S01]  /*2130*/  MUFU.EX2 R139, R139 ;  /* 0x0000008b008b7308 */ /* 0x000ea20000000800 */
[----:B---3--:R-:W-:Y:S01]  /*2140*/  F2FP.F16.F32.PACK_AB R10, R137, R136 ;  /* 0x00000088890a723e */ /* 0x008fe200000000ff */
        /* <DEDUP_REMOVED lines=8> */
[----:B------:R-:W3:Y:S01]  /*21d0*/  MUFU.EX2 R142, R142 ;  /* 0x0000008e008e7308 */ /* 0x000ee20000000800 */
[----:B--2---:R-:W-:-:S07]  /*21e0*/  F2FP.F16.F32.PACK_AB R9, R139, R138 ;  /* 0x0000008a8b09723e */ /* 0x004fce00000000ff */
[----:B------:R-:W-:Y:S01]  /*21f0*/  MUFU.EX2 R144, R144 ;  /* 0x0000009000907308 */ /* 0x000fe20000000800 */
[----:B---3--:R-:W-:Y:S01]  /*2200*/  F2FP.F16.F32.PACK_AB R11, R142, R143 ;  /* 0x0000008f8e0b723e */ /* 0x008fe200000000ff */
        /* <DEDUP_REMOVED lines=83> */
[----:B------:R-:W-:Y:S01]  /*2740*/  FADD.FTZ R125, R128, -R141 ;  /* 0x8000008d807d7221 */ /* 0x000fe20000010000 */
[--C-:B---3--:R-:W-:Y:S01]  /*2750*/  FADD.FTZ R126, R126, -R140.reuse ;  /* 0x8000008c7e7e7221 */ /* 0x108fe20000010000 */
[--C-:B------:R-:W-:Y:S01]  /*2760*/  FADD.FTZ R128, R131, -R140.reuse ;  /* 0x8000008c83807221 */ /* 0x100fe20000010000 */
[--C-:B------:R-:W-:Y:S01]  /*2770*/  FADD.FTZ R127, R127, -R140.reuse ;  /* 0x8000008c7f7f7221 */ /* 0x100fe20000010000 */
[----:B------:R-:W-:Y:S01]  /*2780*/  FADD.FTZ R131, R134, -R140 ;  /* 0x8000008c86837221 */ /* 0x000fe20000010000 */
        /* <DEDUP_REMOVED lines=13> */
[--C-:B------:R-:W-:Y:S01]  /*2860*/  FADD.FTZ R121, R132, -R141.reuse ;  /* 0x8000008d84797221 */ /* 0x100fe20000010000 */
[----:B------:R-:W3:Y:S01]  /*2870*/  MUFU.EX2 R10, R10 ;  /* 0x0000000a000a7308 */ /* 0x000ee20000000800 */
[--C-:B------:R-:W-:Y:S01]  /*2880*/  FADD.FTZ R122, R123, -R140.reuse ;  /* 0x8000008c7b7a7221 */ /* 0x100fe20000010000 */
[----:B------:R-:W-:Y:S01]  /*2890*/  FMUL.FTZ R143, R143, R126 ;  /* 0x0000007e8f8f7220 */ /* 0x000fe20000410000 */
[--C-:B------:R-:W-:Y:S01]  /*28a0*/  FADD.FTZ R149, R124, -R141.reuse ;  /* 0x8000008d7c957221 */ /* 0x100fe20000010000 */
[----:B------:R-:W-:Y:S01]  /*28b0*/  FADD.FTZ R124, R133, -R141 ;  /* 0x8000008d857c7221 */ /* 0x000fe20000010000 */
[----:B------:R-:W-:Y:S01]  /*28c0*/  FMUL.FTZ R139, R139, R122 ;  /* 0x0000007a8b8b7220 */ /* 0x000fe20000410000 */
[--C-:B------:R-:W-:Y:S01]  /*28d0*/  FADD.FTZ R133, R130, -R140.reuse ;  /* 0x8000008c82857221 */ /* 0x100fe20000010000 */
[----:B------:R-:W-:Y:S01]  /*28e0*/  FADD.FTZ R140, R135, -R140 ;  /* 0x8000008c878c7221 */ /* 0x000fe20000010000 */
[----:B------:R-:W4:Y:S01]  /*28f0*/  MUFU.EX2 R21, R21 ;  /* 0x0000001500157308 */ /* 0x000f220000000800 */
[C---:B--2---:R-:W-:Y:S01]  /*2900*/  FMUL.FTZ R126, R9.reuse, R120 ;  /* 0x00000078097e7220 */ /* 0x044fe20000410000 */
[----:B------:R-:W-:Y:S01]  /*2910*/  F2FP.F16.F32.PACK_AB R120, R9, R144 ;  /* 0x000000900978723e */ /* 0x000fe200000000ff */
[----:B------:R-:W-:Y:S01]  /*2920*/  FMUL.FTZ R22, R22, R147 ;  /* 0x0000009316167220 */ /* 0x000fe20000410000 */
[----:B------:R-:W-:Y:S01]  /*2930*/  FMUL.FTZ R23, R23, R148 ;  /* 0x0000009417177220 */ /* 0x000fe20000410000 */
[----:B------:R-:W-:Y:S01]  /*2940*/  FMUL.FTZ R136, R136, R149 ;  /* 0x0000009588887220 */ /* 0x000fe20000410000 */
[----:B------:R-:W-:Y:S01]  /*2950*/  FMUL.FTZ R137, R137, R150 ;  /* 0x0000009689897220 */ /* 0x000fe20000410000 */
[----:B------:R-:W-:Y:S01]  /*2960*/  FMUL.FTZ R138, R138, R129 ;  /* 0x000000818a8a7220 */ /* 0x000fe20000410000 */
[----:B------:R-:W2:Y:S01]  /*2970*/  MUFU.EX2 R8, R8 ;  /* 0x0000000800087308 */ /* 0x000ea20000000800 */
[----:B---3--:R-:W-:Y:S01]  /*2980*/  FMUL.FTZ R9, R10, R121 ;  /* 0x000000790a097220 */ /* 0x008fe20000410000 */
[----:B------:R-:W-:Y:S01]  /*2990*/  FMUL.FTZ R142, R142, R127 ;  /* 0x0000007f8e8e7220 */ /* 0x000fe20000410000 */
[----:B------:R-:W-:Y:S01]  /*29a0*/  FMUL.FTZ R125, R144, R125 ;  /* 0x0000007d907d7220 */ /* 0x000fe20000410000 */
[----:B------:R-:W-:-:S04]  /*29b0*/  UMOV UR7, 0x80000020 ;  /* 0x8000002000077882 */ /* 0x000fc80000000000 */
[----:B------:R-:W3:Y:S01]  /*29c0*/  MUFU.EX2 R11, R11 ;  /* 0x0000000b000b7308 */ /* 0x000ee20000000800 */
[C---:B----4-:R-:W-:Y:S01]  /*29d0*/  F2FP.F16.F32.PACK_AB R122, R21.reuse, R10 ;  /* 0x0000000a157a723e */ /* 0x050fe200000000ff */
[----:B------:R-:W-:Y:S01]  /*29e0*/  FMUL.FTZ R124, R21, R124 ;  /* 0x0000007c157c7220 */ /* 0x000fe20000410000 */
[----:B------:R-:W-:-:S05]  /*29f0*/  F2FP.F16.F32.PACK_AB R10, R137, R136 ;  /* 0x00000088890a723e */ /* 0x000fca00000000ff */
[----:B------:R-:W4:Y:S01]  /*2a00*/  MUFU.EX2 R20, R146 ;  /* 0x0000009200147308 */ /* 0x000f220000000800 */
[----:B--2---:R-:W-:-:S07]  /*2a10*/  FMUL.FTZ R21, R8, R133 ;  /* 0x0000008508157220 */ /* 0x004fce0000410000 */
[----:B------:R-:W2:Y:S01]  /*2a20*/  MUFU.EX2 R145, R145 ;  /* 0x0000009100917308 */ /* 0x000ea20000000800 */
[C---:B---3--:R-:W-:Y:S01]  /*2a30*/  F2FP.F16.F32.PACK_AB R121, R11.reuse, R8 ;  /* 0x000000080b79723e */ /* 0x048fe200000000ff */
[----:B------:R-:W-:Y:S01]  /*2a40*/  FMUL.FTZ R128, R11, R128 ;  /* 0x000000800b807220 */ /* 0x000fe20000410000 */
[----:B------:R-:W-:Y:S02]  /*2a50*/  F2FP.F16.F32.PACK_AB R8, R23, R22 ;  /* 0x000000161708723e */ /* 0x000fe400000000ff */
[----:B------:R-:W-:Y:S02]  /*2a60*/  F2FP.F16.F32.PACK_AB R22, R124, R9 ;  /* 0x000000097c16723e */ /* 0x000fe400000000ff */
[----:B------:R-:W-:Y:S01]  /*2a70*/  F2FP.F16.F32.PACK_AB R9, R139, R138 ;  /* 0x0000008a8b09723e */ /* 0x000fe200000000ff */
[----:B----4-:R-:W-:Y:S01]  /*2a80*/  FMUL.FTZ R131, R20, R131 ;  /* 0x0000008314837220 */ /* 0x010fe20000410000 */
[----:B------:R-:W-:Y:S02]  /*2a90*/  F2FP.F16.F32.PACK_AB R11, R142, R143 ;  /* 0x0000008f8e0b723e */ /* 0x000fe400000000ff */
[----:B------:R-:W-:-:S02]  /*2aa0*/  F2FP.F16.F32.PACK_AB R21, R128, R21 ;  /* 0x000000158015723e */ /* 0x000fc400000000ff */
[C---:B--2---:R-:W-:Y:S01]  /*2ab0*/  F2FP.F16.F32.PACK_AB R123, R145.reuse, R20 ;  /* 0x00000014917b723e */ /* 0x044fe200000000ff */
        /* <DEDUP_REMOVED lines=9> */
[----:B---3--:R-:W3:Y:S02]  /*2b50*/  FENCE.VIEW.ASYNC.S ;  /* 0x00000000000073c6 */ /* 0x008ee40000000000 */
[----:B---3--:R-:W-:Y:S06]  /*2b60*/  BAR.SYNC.DEFER_BLOCKING 0x9, 0x180 ;  /* 0x0246000000007b1d */ /* 0x008fec0000010000 */
        /* <DEDUP_REMOVED lines=44> */
[----:B----4-:R-:W4:Y:S02]  /*2e30*/  FENCE.VIEW.ASYNC.S ;  /* 0x00000000000073c6 */ /* 0x010f240000000000 */
[----:B----4-:R-:W-:Y:S06]  /*2e40*/  BAR.SYNC.DEFER_BLOCKING 0x9, 0x180 ;  /* 0x0246000000007b1d */ /* 0x010fec0000010000 */
[----:B--2---:R-:W-:-:S06]  /*2e50*/  WARPGROUP.ARRIVE ;  /* 0x00000000000079c5 */ /* 0x004fcc0000000000 */
        /* <DEDUP_REMOVED lines=33> */
[----:B---3--:R-:W-:Y:S05]  /*3070*/  @!P0 BRA `(.L_x_271) ;  /* 0x0000000000048947 */ /* 0x008fea0003800000 */
[----:B------:R-:W-:Y:S01]  /*3080*/  BPT.TRAP 0x1 ;  /* 0x000000040000795c */ /* 0x000fe20000300000 */
.L_x_271:
[----:B------:R-:W-:Y:S01]  /*3090*/  LEA R8, R4, UR36, 0xd ;  /* 0x0000002404087c11 */ /* 0x000fe2000f8e68ff */
[----:B------:R-:W-:Y:S01]  /*30a0*/  UIADD3 UR4, UR36, 0x36438, URZ ;  /* 0x0003643824047890 */ /* 0x000fe2000fffe03f */
[----:B------:R-:W-:Y:S01]  /*30b0*/  VIADD R10, R19, 0x9 ;  /* 0x00000009130a7836 */ /* 0x000fe20000000000 */
        /* <DEDUP_REMOVED lines=9> */
[----:B------:R-:W-:Y:S01]  /*3150*/  WARPGROUP.ARRIVE ;  /* 0x00000000000079c5 */ /* 0x000fe20000000000 */
[----:B------:R-:W-:Y:S02]  /*3160*/  IMAD R8, R16, 0x1000, R17 ;  /* 0x0000100010087824 */ /* 0x000fe400078e0211 */
[----:B------:R-:W-:-:S03]  /*3170*/  IMAD R9, R2, 0x600, R9 ;  /* 0x0000060002097824 */ /* 0x000fc600078e0209 */
[----:B------:R-:W-:Y:S02]  /*3180*/  LEA R8, R8, UR36, 0x2 ;  /* 0x0000002408087c11 */ /* 0x000fe4000f8e10ff */
[----:B------:R-:W-:Y:S01]  /*3190*/  R2UR UR8, R9 ;  /* 0x00000000090872ca */ /* 0x000fe200000e0000 */
[----:B------:R-:W-:-:S12]  /*31a0*/  VIADD R9, R19, 0xc ;  /* 0x0000000c13097836 */ /* 0x000fd80000000000 */
[----:B------:R-:W-:Y:S02]  /*31b0*/  UMOV UR4, UR8 ;  /* 0x0000000800047c82 */ /* 0x000fe40008000000 */
        /* <DEDUP_REMOVED lines=37> */
[----:B---3--:R-:W3:Y:S02]  /*3410*/  FENCE.VIEW.ASYNC.S ;  /* 0x00000000000073c6 */ /* 0x008ee40000000000 */
[----:B---3--:R2:W-:Y:S06]  /*3420*/  BAR.ARV R9, 0xa0 ;  /* 0x000280090000751d */ /* 0x0085ec0000002000 */
[----:B------:R-:W-:Y:S05]  /*3430*/  @!P0 BRA `(.L_x_272) ;  /* 0x0000000000048947 */ /* 0x000fea0003800000 */
[----:B------:R-:W-:Y:S01]  /*3440*/  BPT.TRAP 0x1 ;  /* 0x000000040000795c */ /* 0x000fe20000300000 */
.L_x_272:
[----:B------:R-:W-:Y:S01]  /*3450*/  VIADD R5, R5, 0x1 ;  /* 0x0000000105057836 */ /* 0x000fe20000000000 */
[----:B------:R-:W-:Y:S01]  /*3460*/  LOP3.LUT R6, R6, 0x1, RZ, 0x3c, !PT ;  /* 0x0000000106067812 */ /* 0x000fe200078e3cff */
[----:B------:R-:W-:Y:S02]  /*3470*/  VIADD R2, R2, 0x1 ;  /* 0x0000000102027836 */ /* 0x000fe40000000000 */
[----:B------:R-:W-:Y:S01]  /*3480*/  VIADD R3, R3, 0x36420 ;  /* 0x0003642003037836 */ /* 0x000fe20000000000 */
[----:B------:R-:W-:Y:S02]  /*3490*/  ISETP.GE.AND P1, PT, R5, R18, PT ;  /* 0x000000120500720c */ /* 0x000fe40003f26270 */
[----:B------:R-:W-:Y:S02]  /*34a0*/  ISETP.NE.AND P0, PT, R2, 0x2, PT ;  /* 0x000000020200780c */ /* 0x000fe40003f05270 */
[----:B------:R-:W-:Y:S02]  /*34b0*/  PRMT R3, RZ, 0x654, R3 ;  /* 0x00000654ff037816 */ /* 0x000fe40000000003 */
[----:B--2---:R-:W-:-:S02]  /*34c0*/  SEL R8, RZ, 0x1, P0 ;  /* 0x00000001ff087807 */ /* 0x004fc40000000000 */
[----:B------:R3:W-:Y:S01]  /*34d0*/  SYNCS.ARRIVE.TRANS64.RED.A1T0 RZ, [R3+URZ], RZ ;  /* 0x000000ff03ff79a7 */ /* 0x0007e2000810043f */
[----:B------:R-:W-:Y:S02]  /*34e0*/  SEL R2, R2, RZ, P0 ;  /* 0x000000ff02027207 */ /* 0x000fe40000000000 */
[----:B------:R-:W-:Y:S02]  /*34f0*/  LOP3.LUT R7, R7, R8, RZ, 0x3c, !PT ;  /* 0x0000000807077212 */ /* 0x000fe400078e3cff */
[----:B------:R-:W-:Y:S05]  /*3500*/  @!P1 BRA `(.L_x_273) ;  /* 0xffffffe0003c9947 */ /* 0x000fea000383ffff */
.L_x_262:
[----:B------:R-:W4:Y:S01]  /*3510*/  S2UR UR8, SR_CTAID.Y ;  /* 0x00000000000879c3 */ /* 0x000f220000002600 */
[----:B------:R-:W-:Y:S01]  /*3520*/  ULDC UR5, c[0x0][0x850] ;  /* 0x0002140000057ab9 */ /* 0x000fe20000000800 */
[----:B------:R-:W-:Y:S01]  /*3530*/  ULDC.64 UR10, c[0x0][0x818] ;  /* 0x00020600000a7ab9 */ /* 0x000fe20000000a00 */
[----:B------:R-:W-:Y:S01]  /*3540*/  UISETP.NE.AND UP0, UPT, UR5, 0x1, UPT ;  /* 0x000000010500788c */ /* 0x000fe2000bf05270 */
[----:B-1----:R-:W-:Y:S01]  /*3550*/  IMAD R16, R16, 0x1800, R17 ;  /* 0x0000180010107824 */ /* 0x002fe200078e0211 */
[----:B------:R-:W-:-:S03]  /*3560*/  ULDC.64 UR12, c[0x0][0x840] ;  /* 0x00021000000c7ab9 */ /* 0x000fc60000000a00 */
[----:B------:R-:W1:Y:S01]  /*3570*/  S2UR UR4, SR_CTAID.X ;  /* 0x00000000000479c3 */ /* 0x000e620000002500 */
[----:B------:R-:W-:-:S05]  /*3580*/  LEA R16, R16, UR36, 0x2 ;  /* 0x0000002410107c11 */ /* 0x000fca000f8e10ff */
[----:B------:R-:W-:Y:S01]  /*3590*/  @UP0 ULDC UR6, c[0x0][0x854] ;  /* 0x0002150000060ab9 */ /* 0x000fe20000000800 */
[----:B------:R-:W-:Y:S01]  /*35a0*/  @UP0 ULDC UR9, c[0x0][0x858] ;  /* 0x0002160000090ab9 */ /* 0x000fe20000000800 */
[----:B------:R-:W5:Y:S01]  /*35b0*/  S2UR UR16, SR_CTAID.Z ;  /* 0x00000000001079c3 */ /* 0x000f620000002700 */
[----:B----4-:R-:W-:-:S07]  /*35c0*/  UIMAD.WIDE.U32 UR6, UR8, UR6, URZ ;  /* 0x00000006080672a5 */ /* 0x010fce000f8e003f */
[----:B------:R-:W4:Y:S01]  /*35d0*/  LDC.64 R8, c[0x0][0x820] ;  /* 0x00020800ff087b82 */ /* 0x000f220000000a00 */
[----:B------:R-:W-:Y:S02]  /*35e0*/  @UP0 USHF.R.U32.HI UR8, URZ, UR9, UR7 ;  /* 0x000000093f080299 */ /* 0x000fe40008011607 */
[----:B-1----:R-:W-:-:S05]  /*35f0*/  UIMAD UR4, UR4, 0x4800, URZ ;  /* 0x00004800040478a4 */ /* 0x002fca000f8e023f */
[----:B--2---:R-:W1:Y:S01]  /*3600*/  LDC.64 R10, c[0x0][0x848] ;  /* 0x00021200ff0a7b82 */ /* 0x004e620000000a00 */
[----:B------:R-:W-:Y:S02]  /*3610*/  USHF.R.S32.HI UR6, URZ, 0x1f, UR8 ;  /* 0x0000001f3f067899 */ /* 0x000fe40008011408 */
[----:B------:R-:W-:Y:S02]  /*3620*/  USHF.R.S32.HI UR5, URZ, 0x1f, UR4 ;  /* 0x0000001f3f057899 */ /* 0x000fe40008011404 */
[----:B------:R-:W-:Y:S02]  /*3630*/  UIMAD UR7, UR6, UR10, URZ ;  /* 0x0000000a060772a4 */ /* 0x000fe4000f8e023f */
[----:B------:R-:W-:Y:S02]  /*3640*/  UIMAD UR6, UR6, UR12, URZ ;  /* 0x0000000c060672a4 */ /* 0x000fe4000f8e023f */
[----:B------:R-:W-:Y:S02]  /*3650*/  UIMAD.WIDE.U32 UR14, UR8, UR10, UR4 ;  /* 0x0000000a080e72a5 */ /* 0x000fe4000f8e0004 */
[----:B------:R-:W-:-:S02]  /*3660*/  UIMAD UR7, UR8, UR11, UR7 ;  /* 0x0000000b080772a4 */ /* 0x000fc4000f8e0207 */
[----:B------:R-:W-:Y:S02]  /*3670*/  UIMAD.WIDE.U32 UR4, UR8, UR12, UR4 ;  /* 0x0000000c080472a5 */ /* 0x000fe4000f8e0004 */
[----:B------:R-:W-:Y:S01]  /*3680*/  UIMAD UR6, UR8, UR13, UR6 ;  /* 0x0000000d080672a4 */ /* 0x000fe2000f8e0206 */
[----:B---3--:R-:W-:Y:S01]  /*3690*/  IMAD.U32 R3, RZ, RZ, UR15 ;  /* 0x0000000fff037e24 */ /* 0x008fe2000f8e00ff */
[----:B-----5:R-:W-:Y:S01]  /*36a0*/  USHF.R.S32.HI UR8, URZ, 0x1f, UR16 ;  /* 0x0000001f3f087899 */ /* 0x020fe20008011410 */
[----:B------:R-:W-:Y:S01]  /*36b0*/  IMAD.U32 R2, RZ, RZ, UR14 ;  /* 0x0000000eff027e24 */ /* 0x000fe2000f8e00ff */
[----:B------:R-:W-:Y:S01]  /*36c0*/  UIADD3 UR7, UR15, UR7, URZ ;  /* 0x000000070f077290 */ /* 0x000fe2000fffe03f */
[----:B------:R-:W-:Y:S01]  /*36d0*/  IMAD.U32 R5, RZ, RZ, UR5 ;  /* 0x00000005ff057e24 */ /* 0x000fe2000f8e00ff */
[----:B------:R-:W-:Y:S01]  /*36e0*/  UIADD3 UR6, UR5, UR6, URZ ;  /* 0x0000000605067290 */ /* 0x000fe2000fffe03f */
[----:B------:R-:W-:Y:S01]  /*36f0*/  IMAD.U32 R4, RZ, RZ, UR4 ;  /* 0x00000004ff047e24 */ /* 0x000fe2000f8e00ff */
[----:B------:R-:W-:Y:S01]  /*3700*/  ULDC UR4, c[0x0][0x740] ;  /* 0x0001d00000047ab9 */ /* 0x000fe20000000800 */
[----:B----4-:R-:W-:-:S02]  /*3710*/  IMAD R0, R8, UR8, RZ ;  /* 0x0000000808007c24 */ /* 0x010fc4000f8e02ff */
[----:B------:R-:W-:Y:S01]  /*3720*/  FMUL.FTZ R72, R72, UR4 ;  /* 0x0000000448487c20 */ /* 0x000fe20008410000 */
[----:B-1----:R-:W-:Y:S02]  /*3730*/  IMAD R6, R10, UR8, RZ ;  /* 0x000000080a067c24 */ /* 0x002fe4000f8e02ff */
[----:B------:R-:W-:Y:S01]  /*3740*/  FMUL.FTZ R73, R73, UR4 ;  /* 0x0000000449497c20 */ /* 0x000fe20008410000 */
[----:B------:R-:W-:Y:S02]  /*3750*/  IMAD R7, R9, UR16, R0 ;  /* 0x0000001009077c24 */ /* 0x000fe4000f8e0200 */
[----:B------:R-:W-:Y:S01]  /*3760*/  FMUL.FTZ R74, R74, UR4 ;  /* 0x000000044a4a7c20 */ /* 0x000fe20008410000 */
[----:B------:R-:W-:Y:S02]  /*3770*/  IMAD R9, R11, UR16, R6 ;  /* 0x000000100b097c24 */ /* 0x000fe4000f8e0206 */
[----:B------:R-:W-:Y:S01]  /*3780*/  FMUL.FTZ R75, R75, UR4 ;  /* 0x000000044b4b7c20 */ /* 0x000fe20008410000 */
[----:B------:R-:W1:Y:S01]  /*3790*/  S2R R6, SR_TID.X ;  /* 0x0000000000067919 */ /* 0x000e620000002100 */
[----:B------:R-:W-:-:S02]  /*37a0*/  IMAD.U32 R3, RZ, RZ, UR7 ;  /* 0x00000007ff037e24 */ /* 0x000fc4000f8e00ff */
[----:B------:R-:W-:Y:S01]  /*37b0*/  FMUL.FTZ R76, R76, UR4 ;  /* 0x000000044c4c7c20 */ /* 0x000fe20008410000 */
[----:B------:R-:W-:Y:S02]  /*37c0*/  IMAD.U32 R5, RZ, RZ, UR6 ;  /* 0x00000006ff057e24 */ /* 0x000fe4000f8e00ff */
[----:B------:R-:W-:Y:S01]  /*37d0*/  FMUL.FTZ R77, R77, UR4 ;  /* 0x000000044d4d7c20 */ /* 0x000fe20008410000 */
[----:B------:R-:W-:-:S04]  /*37e0*/  IMAD.WIDE.U32 R2, R8, UR16, R2 ;  /* 0x0000001008027c25 */ /* 0x000fc8000f8e0002 */
[----:B------:R-:W-:Y:S01]  /*37f0*/  FMUL.FTZ R78, R78, UR4 ;  /* 0x000000044e4e7c20 */ /* 0x000fe20008410000 */
[----:B------:R-:W-:Y:S01]  /*3800*/  FMUL.FTZ R79, R79, UR4 ;  /* 0x000000044f4f7c20 */ /* 0x000fe20008410000 */
[----:B------:R-:W-:Y:S01]  /*3810*/  FMUL.FTZ R80, R80, UR4 ;  /* 0x0000000450507c20 */ /* 0x000fe20008410000 */
[----:B------:R-:W-:-:S04]  /*3820*/  IMAD.WIDE.U32 R4, R10, UR16, R4 ;  /* 0x000000100a047c25 */ /* 0x000fc8000f8e0004 */
        /* <DEDUP_REMOVED lines=39> */
[----:B------:R-:W-:Y:S05]  /*3aa0*/  WARPSYNC.ALL ;  /* 0x0000000000007948 */ /* 0x000fea0003800000 */
[----:B------:R-:W-:-:S02]  /*3ab0*/  IMAD.IADD R7, R3, 0x1, R7 ;  /* 0x0000000103077824 */ /* 0x000fc400078e0207 */
[----:B------:R-:W-:Y:S01]  /*3ac0*/  IMAD.IADD R0, R5, 0x1, R9 ;  /* 0x0000000105007824 */ /* 0x000fe200078e0209 */
[----:B------:R-:W-:Y:S01]  /*3ad0*/  BAR.SYNC.DEFER_BLOCKING 0x1, 0x180 ;  /* 0x0046000000007b1d */ /* 0x000fe20000010000 */
[----:B-1----:R-:W-:-:S07]  /*3ae0*/  ISETP.NE.AND P1, PT, R6, 0x80, PT ;  /* 0x000000800600780c */ /* 0x002fce0003f25270 */
[----:B------:R-:W1:Y:S01]  /*3af0*/  LDC.64 R8, c[0x0][0x800] ;  /* 0x00020000ff087b82 */ /* 0x000e620000000a00 */
[----:B------:R-:W-:Y:S07]  /*3b00*/  BSSY B0, `(.L_x_274) ;  /* 0x0000027000007945 */ /* 0x000fee0003800000 */
[----:B------:R-:W2:Y:S01]  /*3b10*/  LDC.64 R10, c[0x0][0x828] ;  /* 0x00020a00ff0a7b82 */ /* 0x000ea20000000a00 */
[----:B------:R3:W-:Y:S04]  /*3b20*/  STS.128 [R16], R24 ;  /* 0x0000001810007388 */ /* 0x0007e80000000c00 */
[----:B------:R3:W-:Y:S01]  /*3b30*/  STS.128 [R16+0x800], R28 ;  /* 0x0008001c10007388 */ /* 0x0007e20000000c00 */
[----:B-1----:R-:W-:-:S03]  /*3b40*/  LEA R8, P0, R2, R8, 0x2 ;  /* 0x0000000802087211 */ /* 0x002fc600078010ff */
[----:B------:R3:W-:Y:S01]  /*3b50*/  STS.128 [R16+0x1000], R32 ;  /* 0x0010002010007388 */ /* 0x0007e20000000c00 */
[----:B------:R-:W-:-:S03]  /*3b60*/  LEA.HI.X R7, R2, R9, R7, 0x2, P0 ;  /* 0x0000000902077211 */ /* 0x000fc600000f1407 */
[----:B------:R3:W-:Y:S01]  /*3b70*/  STS.128 [R16+0x1800], R36 ;  /* 0x0018002410007388 */ /* 0x0007e20000000c00 */
[----:B--2---:R-:W-:-:S03]  /*3b80*/  LEA R10, P2, R4, R10, 0x2 ;  /* 0x0000000a040a7211 */ /* 0x004fc600078410ff */
[----:B------:R3:W-:Y:S01]  /*3b90*/  STS.128 [R16+0x2000], R40 ;  /* 0x0020002810007388 */ /* 0x0007e20000000c00 */
[----:B------:R-:W-:-:S03]  /*3ba0*/  LEA.HI.X R0, R4, R11, R0, 0x2, P2 ;  /* 0x0000000b04007211 */ /* 0x000fc600010f1400 */
        /* <DEDUP_REMOVED lines=12> */
[----:B-1----:R-:W1:Y:S02]  /*3c70*/  FENCE.VIEW.ASYNC.S ;  /* 0x00000000000073c6 */ /* 0x002e640000000000 */
[----:B-1----:R-:W-:Y:S06]  /*3c80*/  BAR.SYNC.DEFER_BLOCKING 0x1, 0x180 ;  /* 0x0046000000007b1d */ /* 0x002fec0000010000 */
[----:B------:R-:W-:Y:S05]  /*3c90*/  @P1 BRA `(.L_x_275) ;  /* 0x0000000000341947 */ /* 0x000fea0003800000 */
[----:B------:R-:W-:Y:S01]  /*3ca0*/  R2UR UR4, R10 ;  /* 0x000000000a0472ca */ /* 0x000fe200000e0000 */
[----:B------:R-:W-:Y:S01]  /*3cb0*/  UMOV UR6, 0x1200 ;  /* 0x0000120000067882 */ /* 0x000fe20000000000 */
[----:B------:R-:W-:Y:S01]  /*3cc0*/  R2UR UR5, R0 ;  /* 0x00000000000572ca */ /* 0x000fe200000e0000 */
[----:B------:R-:W-:Y:S01]  /*3cd0*/  UMOV UR8, 0x0 ;  /* 0x0000000000087882 */ /* 0x000fe20000000000 */
[----:B------:R-:W-:Y:S01]  /*3ce0*/  PLOP3.LUT P0, PT, PT, PT, PT, 0x80, 0x0 ;  /* 0x000000000000781c */ /* 0x000fe20003f0f070 */
[----:B------:R-:W-:-:S12]  /*3cf0*/  UMOV UR9, 0x14f00000 ;  /* 0x14f0000000097882 */ /* 0x000fd80000000000 */
.L_x_276:
[----:B------:R-:W-:Y:S01]  /*3d00*/  @P0 ELECT P2, URZ, PT ;  /* 0x00000000003f082f */ /* 0x000fe20003840000 */
[----:B------:R1:W-:-:S12]  /*3d10*/  UBLKRED.G.S.ADD.F32.RN [UR4], [UR36], UR6, desc[UR8] ;  /* 0x00000804240073bb */ /* 0x0003d800080a1406 */
[----:B------:R-:W-:Y:S02]  /*3d20*/  @P2 PLOP3.LUT P0, PT, P2, PT, PT, 0x8, 0x0 ;  /* 0x000000000000281c */ /* 0x000fe4000170e170 */
[----:B------:R-:W-:-:S11]  /*3d30*/  PLOP3.LUT P2, PT, PT, PT, PT, 0x8, 0x0 ;  /* 0x000000000000781c */ /* 0x000fd60003f4e170 */
[----:B-1----:R-:W-:Y:S05]  /*3d40*/  @P0 BRA.U.ANY `(.L_x_276) ;  /* 0xfffffffd00ec0947 */ /* 0x002fea000393ffff */
[----:B------:R0:W-:Y:S01]  /*3d50*/  UTMACMDFLUSH ;  /* 0x00000000000079b7 */ /* 0x0001e20000000000 */
[----:B------:R-:W-:-:S04]  /*3d60*/  DEPBAR.LE SB0, 0x0 ;  /* 0x000080000000791a */ /* 0x000fc80000000000 */
.L_x_275:
[----:B------:R-:W-:Y:S05]  /*3d70*/  BSYNC B0 ;  /* 0x0000000000007941 */ /* 0x000fea0003800000 */
.L_x_274:
[----:B------:R-:W-:Y:S06]  /*3d80*/  BAR.SYNC.DEFER_BLOCKING 0x1, 0x180 ;  /* 0x0046000000007b1d */ /* 0x000fec0000010000 */
[----:B------:R4:W-:Y:S04]  /*3d90*/  STS.128 [R16], R72 ;  /* 0x0000004810007388 */ /* 0x0009e80000000c00 */
[----:B------:R4:W-:Y:S04]  /*3da0*/  STS.128 [R16+0x800], R76 ;  /* 0x0008004c10007388 */ /* 0x0009e80000000c00 */
        /* <DEDUP_REMOVED lines=24> */
.L_x_277:
[----:B------:R-:W-:Y:S01]  /*3f30*/  @P0 ELECT P1, URZ, PT ;  /* 0x00000000003f082f */ /* 0x000fe20003820000 */
[----:B------:R1:W-:-:S12]  /*3f40*/  UBLKRED.G.S.ADD.F32.RN [UR4], [UR36], UR6, desc[UR8] ;  /* 0x00000804240073bb */ /* 0x0003d800080a1406 */
[----:B------:R-:W-:Y:S02]  /*3f50*/  @P1 PLOP3.LUT P0, PT, P1, PT, PT, 0x8, 0x0 ;  /* 0x000000000000181c */ /* 0x000fe40000f0e170 */
[----:B------:R-:W-:-:S11]  /*3f60*/  PLOP3.LUT P1, PT, PT, PT, PT, 0x8, 0x0 ;  /* 0x000000000000781c */ /* 0x000fd60003f2e170 */
[----:B-1----:R-:W-:Y:S05]  /*3f70*/  @P0 BRA.U.ANY `(.L_x_277) ;  /* 0xfffffffd00ec0947 */ /* 0x002fea000393ffff */
[----:B------:R0:W-:Y:S01]  /*3f80*/  UTMACMDFLUSH ;  /* 0x00000000000079b7 */ /* 0x0001e20000000000 */
[----:B------:R-:W-:-:S04]  /*3f90*/  DEPBAR.LE SB0, 0x0 ;  /* 0x000080000000791a */ /* 0x000fc80000000000 */
[----:B------:R-:W-:Y:S05]  /*3fa0*/  BRA `(.L_x_254) ;  /* 0x0000003000247947 */ /* 0x000fea0003800000 */
.L_x_252:
        /* <DEDUP_REMOVED lines=8> */
[----:B------:R-:W-:Y:S05]  /*4030*/  @P0 BRA `(.L_x_254) ;  /* 0x0000003000000947 */ /* 0x000fea0003800000 */
[----:B------:R-:W1:Y:S02]  /*4040*/  S2UR UR7, SR_CTAID.Z ;  /* 0x00000000000779c3 */ /* 0x000e640000002700 */
[----:B-1----:R-:W-:-:S13]  /*4050*/  ISETP.LE.AND P0, PT, RZ, UR7, PT ;  /* 0x00000007ff007c0c */ /* 0x002fda000bf03270 */
[----:B------:R-:W-:Y:S05]  /*4060*/  @!P0 BRA `(.L_x_254) ;  /* 0x0000002c00f48947 */ /* 0x000fea0003800000 */
[----:B------:R-:W1:Y:S01]  /*4070*/  S2UR UR10, SR_CTAID.Y ;  /* 0x00000000000a79c3 */ /* 0x000e620000002600 */
[----:B------:R-:W-:Y:S01]  /*4080*/  ULDC.64 UR8, c[0x0][0x2d8] ;  /* 0x0000b60000087ab9 */ /* 0x000fe20000000a00 */
[----:B------:R-:W-:-:S06]  /*4090*/  ELECT P0, URZ, PT ;  /* 0x00000000003f782f */ /* 0x000fcc0003800000 */
[----:B------:R-:W2:Y:S01]  /*40a0*/  LDC R2, c[0x0][0x280] ;  /* 0x0000a000ff027b82 */ /* 0x000ea20000000800 */
[----:B-1----:R-:W-:-:S04]  /*40b0*/  USHF.R.S32.HI UR4, URZ, 0x1f, UR10 ;  /* 0x0000001f3f047899 */ /* 0x002fc8000801140a */
[----:B------:R-:W-:Y:S02]  /*40c0*/  UIMAD UR6, UR4, UR8, URZ ;  /* 0x00000008040672a4 */ /* 0x000fe4000f8e023f */
[----:B------:R-:W-:Y:S01]  /*40d0*/  UIMAD.WIDE.U32 UR4, UR10, UR8, URZ ;  /* 0x000000080a0472a5 */ /* 0x000fe2000f8e003f */
[----:B--2---:R-:W-:Y:S01]  /*40e0*/  ISETP.GE.AND P1, PT, R2, 0x1, PT ;  /* 0x000000010200780c */ /* 0x004fe20003f26270 */
[----:B------:R-:W-:Y:S02]  /*40f0*/  UIMAD UR6, UR10, UR9, UR6 ;  /* 0x000000090a0672a4 */ /* 0x000fe4000f8e0206 */
[----:B------:R-:W-:Y:S01]  /*4100*/  USHF.R.S32.HI UR8, URZ, 0x1f, UR7 ;  /* 0x0000001f3f087899 */ /* 0x000fe20008011407 */
[----:B------:R-:W-:Y:S01]  /*4110*/  ULDC.64 UR10, c[0x0][0x2e0] ;  /* 0x0000b800000a7ab9 */ /* 0x000fe20000000a00 */
[----:B------:R-:W-:Y:S02]  /*4120*/  UIADD3 UR5, UR5, UR6, URZ ;  /* 0x0000000605057290 */ /* 0x000fe4000fffe03f */
[----:B------:R-:W-:-:S04]  /*4130*/  UIMAD UR6, UR8, UR10, URZ ;  /* 0x0000000a080672a4 */ /* 0x000fc8000f8e023f */
[----:B------:R-:W-:Y:S02]  /*4140*/  UIMAD UR8, UR7, UR11, UR6 ;  /* 0x0000000b070872a4 */ /* 0x000fe4000f8e0206 */
[----:B------:R-:W-:Y:S01]  /*4150*/  UIMAD.WIDE.U32 UR6, UR7, UR10, UR4 ;  /* 0x0000000a070672a5 */ /* 0x000fe2000f8e0004 */
[----:B------:R-:W-:Y:S11]  /*4160*/  @!P1 BRA `(.L_x_254) ;  /* 0x0000002c00b49947 */ /* 0x000ff60003800000 */
        /* <DEDUP_REMOVED lines=27> */
.L_x_300:
        /* <DEDUP_REMOVED lines=23> */
.L_x_281:
[----:B------:R-:W-:Y:S05]  /*4490*/  BSYNC B0 ;  /* 0x0000000000007941 */ /* 0x000fea0003800000 */
.L_x_280:
        /* <DEDUP_REMOVED lines=12> */
.L_x_283:
[----:B------:R-:W-:Y:S05]  /*4560*/  BSYNC B0 ;  /* 0x0000000000007941 */ /* 0x000fea0003800000 */
.L_x_282:
        /* <DEDUP_REMOVED lines=13> */
.L_x_285:
[----:B------:R-:W-:Y:S05]  /*4640*/  BSYNC B0 ;  /* 0x0000000000007941 */ /* 0x000fea0003800000 */
.L_x_284:
[----:B------:R-:W-:Y:S06]  /*4650*/  BAR.ARV 0xa, 0xa0 ;  /* 0x0282800000007b1d */ /* 0x000fec0000002000 */
[----:B------:R-:W-:Y:S04]  /*4660*/  BSSY B0, `(.L_x_286) ;  /* 0x0000003000007945 */ /* 0x000fe80003800000 */
[----:B------:R-:W-:Y:S05]  /*4670*/  @!P0 BRA `(.L_x_287) ;  /* 0x0000000000048947 */ /* 0x000fea0003800000 */
[----:B------:R-:W-:-:S04]  /*4680*/  DEPBAR.LE SB0, 0x1 ;  /* 0x000080400000791a */ /* 0x000fc80000000000 */
.L_x_287:
[----:B------:R-:W-:Y:S05]  /*4690*/  BSYNC B0 ;  /* 0x0000000000007941 */ /* 0x000fea0003800000 */
.L_x_286:
[----:B------:R-:W-:Y:S06]  /*46a0*/  BAR.ARV 0xb, 0xa0 ;  /* 0x02c2800000007b1d */ /* 0x000fec0000002000 */
[----:B------:R-:W-:Y:S04]  /*46b0*/  BSSY B0, `(.L_x_288) ;  /* 0x0000003000007945 */ /* 0x000fe80003800000 */
[----:B------:R-:W-:Y:S05]  /*46c0*/  @!P0 BRA `(.L_x_289) ;  /* 0x0000000000048947 */ /* 0x000fea0003800000 */
[----:B------:R-:W-:-:S04]  /*46d0*/  DEPBAR.LE SB0, 0x0 ;  /* 0x000080000000791a */ /* 0x000fc80000000000 */
.L_x_289:
[----:B------:R-:W-:Y:S05]  /*46e0*/  BSYNC B0 ;  /* 0x0000000000007941 */ /* 0x000fea0003800000 */
.L_x_288:
        /* <DEDUP_REMOVED lines=13> */
.L_x_291:
[----:B------:R-:W-:Y:S05]  /*47c0*/  BSYNC B0 ;  /* 0x0000000000007941 */ /* 0x000fea0003800000 */
.L_x_290:
        /* <DEDUP_REMOVED lines=12> */
.L_x_293:
[----:B------:R-:W-:Y:S05]  /*4890*/  BSYNC B0 ;  /* 0x0000000000007941 */ /* 0x000fea0003800000 */
.L_x_292:
        /* <DEDUP_REMOVED lines=13> */
.L_x_295:
[----:B------:R-:W-:Y:S05]  /*4970*/  BSYNC B0 ;  /* 0x0000000000007941 */ /* 0x000fea0003800000 */
.L_x_294:
[----:B------:R-:W-:Y:S06]  /*4980*/  BAR.ARV 0xa, 0xa0 ;  /* 0x0282800000007b1d */ /* 0x000fec0000002000 */
[----:B------:R-:W-:Y:S04]  /*4990*/  BSSY B0, `(.L_x_296) ;  /* 0x0000003000007945 */ /* 0x000fe80003800000 */
[----:B------:R-:W-:Y:S05]  /*49a0*/  @!P0 BRA `(.L_x_297) ;  /* 0x0000000000048947 */ /* 0x000fea0003800000 */
[----:B------:R-:W-:-:S04]  /*49b0*/  DEPBAR.LE SB0, 0x1 ;  /* 0x000080400000791a */ /* 0x000fc80000000000 */
.L_x_297:
[----:B------:R-:W-:Y:S05]  /*49c0*/  BSYNC B0 ;  /* 0x0000000000007941 */ /* 0x000fea0003800000 */
.L_x_296:
[----:B------:R-:W-:Y:S01]  /*49d0*/  VIADD R0, R0, 0xfffffffe ;  /* 0xfffffffe00007836 */ /* 0x000fe20000000000 */
[----:B------:R-:W-:Y:S06]  /*49e0*/  BAR.ARV 0xb, 0xa0 ;  /* 0x02c2800000007b1d */ /* 0x000fec0000002000 */
[----:B------:R-:W-:Y:S01]  /*49f0*/  BSSY B0, `(.L_x_298) ;  /* 0x0000004000007945 */ /* 0x000fe20003800000 */
[----:B------:R-:W-:-:S03]  /*4a00*/  ISETP.NE.AND P1, PT, R0, RZ, PT ;  /* 0x000000ff0000720c */ /* 0x000fc60003f25270 */
[----:B------:R-:W-:Y:S10]  /*4a10*/  @!P0 BRA `(.L_x_299) ;  /* 0x0000000000048947 */ /* 0x000ff40003800000 */
[----:B------:R-:W-:-:S04]  /*4a20*/  DEPBAR.LE SB0, 0x0 ;  /* 0x000080000000791a */ /* 0x000fc80000000000 */
.L_x_299:
[----:B------:R-:W-:Y:S05]  /*4a30*/  BSYNC B0 ;  /* 0x0000000000007941 */ /* 0x000fea0003800000 */
.L_x_298:
[----:B------:R-:W-:Y:S06]  /*4a40*/  BAR.ARV 0xc, 0xa0 ;  /* 0x0302800000007b1d */ /* 0x000fec0000002000 */
[----:B------:R-:W-:Y:S02]  /*4a50*/  UIADD3 UR5, UR5, 0x2, URZ ;  /* 0x0000000205057890 */ /* 0x000fe4000fffe03f */
[----:B------:R-:W-:Y:S01]  /*4a60*/  UIADD3 UR4, UR4, 0x1, URZ ;  /* 0x0000000104047890 */ /* 0x000fe2000fffe03f */
[----:B------:R-:W-:Y:S11]  /*4a70*/  @P1 BRA `(.L_x_300) ;  /* 0xfffffff800281947 */ /* 0x000ff6000383ffff */
[----:B------:R-:W-:-:S12]  /*4a80*/  UIADD3 UR4, UR9, 0x6000, URZ ;  /* 0x0000600009047890 */ /* 0x000fd8000fffe03f */
.L_x_279:
[----:B------:R-:W-:-:S13]  /*4a90*/  ISETP.NE.AND P1, PT, R3, RZ, PT ;  /* 0x000000ff0300720c */ /* 0x000fda0003f25270 */
[----:B------:R-:W-:Y:S05]  /*4aa0*/  @!P1 BRA `(.L_x_254) ;  /* 0x0000002400649947 */ /* 0x000fea0003800000 */
        /* <DEDUP_REMOVED lines=17> */
.L_x_302:
[----:B------:R-:W-:Y:S05]  /*4bc0*/  BSYNC B0 ;  /* 0x0000000000007941 */ /* 0x000fea0003800000 */
.L_x_301:
        /* <DEDUP_REMOVED lines=18> */
.L_x_304:
[----:B------:R-:W-:Y:S05]  /*4cf0*/  BSYNC B0 ;  /* 0x0000000000007941 */ /* 0x000fea0003800000 */
.L_x_303:
        /* <DEDUP_REMOVED lines=19> */
.L_x_306:
[----:B------:R-:W-:Y:S05]  /*4e30*/  BSYNC B0 ;  /* 0x0000000000007941 */ /* 0x000fea0003800000 */
.L_x_305:
[----:B------:R-:W-:Y:S06]  /*4e40*/  BAR.ARV 0xa, 0xa0 ;  /* 0x0282800000007b1d */ /* 0x000fec0000002000 */
[----:B------:R-:W-:Y:S04]  /*4e50*/  BSSY B0, `(.L_x_307) ;  /* 0x0000003000007945 */ /* 0x000fe80003800000 */
[----:B------:R-:W-:Y:S05]  /*4e60*/  @!P0 BRA `(.L_x_308) ;  /* 0x0000000000048947 */ /* 0x000fea0003800000 */
[----:B------:R-:W-:-:S04]  /*4e70*/  DEPBAR.LE SB0, 0x1 ;  /* 0x000080400000791a */ /* 0x000fc80000000000 */
.L_x_308:
[----:B------:R-:W-:Y:S05]  /*4e80*/  BSYNC B0 ;  /* 0x0000000000007941 */ /* 0x000fea0003800000 */
.L_x_307:
[----:B------:R-:W-:Y:S06]  /*4e90*/  BAR.ARV 0xb, 0xa0 ;  /* 0x02c2800000007b1d */ /* 0x000fec0000002000 */
[----:B------:R-:W-:Y:S04]  /*4ea0*/  BSSY B0, `(.L_x_309) ;  /* 0x0000003000007945 */ /* 0x000fe80003800000 */
[----:B------:R-:W-:Y:S05]  /*4eb0*/  @!P0 BRA `(.L_x_310) ;  /* 0x0000000000048947 */ /* 0x000fea0003800000 */
[----:B------:R-:W-:-:S04]  /*4ec0*/  DEPBAR.LE SB0, 0x0 ;  /* 0x000080000000791a */ /* 0x000fc80000000000 */
.L_x_310:
[----:B------:R-:W-:Y:S05]  /*4ed0*/  BSYNC B0 ;  /* 0x0000000000007941 */ /* 0x000fea0003800000 */
.L_x_309:
[----:B------:R-:W-:Y:S06]  /*4ee0*/  BAR.ARV 0xc, 0xa0 ;  /* 0x0302800000007b1d */ /* 0x000fec0000002000 */
[----:B------:R-:W-:Y:S05]  /*4ef0*/  BRA `(.L_x_254) ;  /* 0x0000002000507947 */ /* 0x000fea0003800000 */
.L_x_278:
        /* <DEDUP_REMOVED lines=57> */
.L_x_340:
        /* <DEDUP_REMOVED lines=9> */
.L_x_314:
        /* <DEDUP_REMOVED lines=89> */
[----:B------:R-:W-:Y:S01]  /*58b0*/  IMAD.MOV.U32 R12, RZ, RZ, 0x1 ;  /* 0x00000001ff0c7424 */ /* 0x000fe200078e00ff */
[----:B------:R-:W-:-:S04]  /*58c0*/  SHF.R.S32.HI R5, RZ, 0x1f, R4 ;  /* 0x0000001fff057819 */ /* 0x000fc80000011404 */
[----:B------:R-:W-:Y:S01]  /*58d0*/  LEA.HI R4, R5, R4, RZ, 0x6 ;  /* 0x0000000405047211 */ /* 0x000fe200078f30ff */
[----:B------:R-:W-:-:S03]  /*58e0*/  IMAD.MOV.U32 R5, RZ, RZ, RZ ;  /* 0x000000ffff057224 */ /* 0x000fc600078e00ff */
[----:B------:R-:W-:-:S04]  /*58f0*/  LEA.HI.SX32 R4, R4, 0xffffffff, 0x1a ;  /* 0xffffffff04047811 */ /* 0x000fc800078fd2ff */
[----:B------:R-:W-:-:S04]  /*5900*/  VIMNMX R4, R4, 0x1, !PT ;  /* 0x0000000104047848 */ /* 0x000fc80007fe0100 */
[----:B------:R-:W-:Y:S02]  /*5910*/  LOP3.LUT R19, R4, 0x1, RZ, 0xc0, !PT ;  /* 0x0000000104137812 */ /* 0x000fe400078ec0ff */
[----:B--2---:R-:W-:Y:S01]  /*5920*/  LOP3.LUT R16, R17, 0x1f, RZ, 0xc0, !PT ;  /* 0x0000001f11107812 */ /* 0x004fe200078ec0ff */
[----:B------:R-:W-:Y:S01]  /*5930*/  IMAD.MOV.U32 R17, RZ, RZ, RZ ;  /* 0x000000ffff117224 */ /* 0x000fe200078e00ff */
[----:B------:R-:W-:Y:S06]  /*5940*/  @!P1 BRA `(.L_x_316) ;  /* 0x0000000800f49947 */ /* 0x000fec0003800000 */
[----:B------:R-:W-:Y:S02]  /*5950*/  IMAD.IADD R22, R4, 0x1, -R19 ;  /* 0x0000000104167824 */ /* 0x000fe400078e0a13 */
[----:B------:R-:W-:Y:S02]  /*5960*/  IMAD.MOV.U32 R17, RZ, RZ, RZ ;  /* 0x000000ffff117224 */ /* 0x000fe400078e00ff */
[----:B------:R-:W-:-:S07]  /*5970*/  IMAD.MOV.U32 R12, RZ, RZ, 0x1 ;  /* 0x00000001ff0c7424 */ /* 0x000fce00078e00ff */
.L_x_325:
[----:B-1----:R-:W-:-:S05]  /*5980*/  IMAD.MOV.U32 R10, RZ, RZ, 0x1 ;  /* 0x00000001ff0a7424 */ /* 0x002fca00078e00ff */
[----:B------:R-:W-:-:S04]  /*5990*/  SHF.L.U32 R10, R10, 0x1f, RZ ;  /* 0x0000001f0a0a7819 */ /* 0x000fc800000006ff */
[----:B------:R-:W1:Y:S02]  /*59a0*/  SYNCS.PHASECHK.TRANS64.TRYWAIT P1, [R0+URZ+0x36438], R10 ;  /* 0x0364380a000075a7 */ /* 0x000e64000802017f */
[----:B-123--:R-:W-:Y:S05]  /*59b0*/  @!P1 BRA `(.L_x_317) ;  /* 0x0000001800189947 */ /* 0x00efea0003800000 */
.L_x_341:
[----:B------:R-:W-:Y:S05]  /*59c0*/  @P0 BRA `(.L_x_318) ;  /* 0x0000000000140947 */ /* 0x000fea0003800000 */
[----:B------:R-:W-:Y:S01]  /*59d0*/  ISETP.NE.AND P1, PT, R16, RZ, PT ;  /* 0x000000ff1000720c */ /* 0x000fe20003f25270 */
[----:B------:R-:W-:-:S04]  /*59e0*/  IMAD.MOV.U32 R3, RZ, RZ, 0x6100 ;  /* 0x00006100ff037424 */ /* 0x000fc800078e00ff */
[----:B------:R2:W-:Y:S08]  /*59f0*/  SYNCS.ARRIVE.TRANS64 RZ, [R0+URZ+0x36430], R3 ;  /* 0x0364300300ff79a7 */ /* 0x0005f0000800003f */
[----:B------:R-:W-:Y:S05]  /*5a00*/  @!P1 BRA `(.L_x_318) ;  /* 0x0000000000049947 */ /* 0x000fea0003800000 */
[----:B------:R-:W-:Y:S01]  /*5a10*/  BPT.TRAP 0x1 ;  /* 0x000000040000795c */ /* 0x000fe20000300000 */
.L_x_318:
        /* <DEDUP_REMOVED lines=47> */
.L_x_342:
[----:B------:R-:W-:Y:S05]  /*5d10*/  @P0 BRA `(.L_x_320) ;  /* 0x0000000000140947 */ /* 0x000fea0003800000 */
[----:B------:R-:W-:Y:S01]  /*5d20*/  ISETP.NE.AND P1, PT, R16, RZ, PT ;  /* 0x000000ff1000720c */ /* 0x000fe20003f25270 */
[----:B--2---:R-:W-:-:S04]  /*5d30*/  IMAD.MOV.U32 R3, RZ, RZ, 0x6100 ;  /* 0x00006100ff037424 */ /* 0x004fc800078e00ff */
[----:B------:R3:W-:Y:S08]  /*5d40*/  SYNCS.ARRIVE.TRANS64 RZ, [R0+URZ+0x36418], R3 ;  /* 0x0364180300ff79a7 */ /* 0x0007f0000800003f */
[----:B------:R-:W-:Y:S05]  /*5d50*/  @!P1 BRA `(.L_x_320) ;  /* 0x0000000000049947 */ /* 0x000fea0003800000 */
[----:B------:R-:W-:Y:S01]  /*5d60*/  BPT.TRAP 0x1 ;  /* 0x000000040000795c */ /* 0x000fe20000300000 */
.L_x_320:
        /* <DEDUP_REMOVED lines=35> */
.L_x_343:
        /* <DEDUP_REMOVED lines=9> */
.L_x_322:
        /* <DEDUP_REMOVED lines=37> */
.L_x_345:
[----:B------:R-:W-:Y:S05]  /*6280*/  @P0 BRA `(.L_x_324) ;  /* 0x0000000000140947 */ /* 0x000fea0003800000 */
[----:B------:R-:W-:Y:S01]  /*6290*/  ISETP.NE.AND P1, PT, R16, RZ, PT ;  /* 0x000000ff1000720c */ /* 0x000fe20003f25270 */
[----:B--2---:R-:W-:-:S04]  /*62a0*/  IMAD.MOV.U32 R5, RZ, RZ, 0x6100 ;  /* 0x00006100ff057424 */ /* 0x004fc800078e00ff */
[----:B------:R3:W-:Y:S08]  /*62b0*/  SYNCS.ARRIVE.TRANS64 RZ, [R0+URZ+0x36410], R5 ;  /* 0x0364100500ff79a7 */ /* 0x0007f0000800003f */
[----:B------:R-:W-:Y:S05]  /*62c0*/  @!P1 BRA `(.L_x_324) ;  /* 0x0000000000049947 */ /* 0x000fea0003800000 */
[----:B------:R-:W-:Y:S01]  /*62d0*/  BPT.TRAP 0x1 ;  /* 0x000000040000795c */ /* 0x000fe20000300000 */
.L_x_324:
        /* <DEDUP_REMOVED lines=36> */
.L_x_316:
[----:B------:R-:W-:Y:S01]  /*6520*/  ISETP.NE.AND P1, PT, R19, RZ, PT ;  /* 0x000000ff1300720c */ /* 0x000fe20003f25270 */
[----:B------:R-:W-:-:S12]  /*6530*/  IMAD.MOV.U32 R4, RZ, RZ, 0x1 ;  /* 0x00000001ff047424 */ /* 0x000fd800078e00ff */
[----:B------:R-:W-:Y:S05]  /*6540*/  @!P1 BRA `(.L_x_315) ;  /* 0x0000000400649947 */ /* 0x000fea0003800000 */
[----:B------:R-:W2:Y:S02]  /*6550*/  SYNCS.PHASECHK.TRANS64.TRYWAIT P1, [R0+URZ+0x36438], R10 ;  /* 0x0364380a000075a7 */ /* 0x000ea4000802017f */
[----:B--2---:R-:W-:Y:S05]  /*6560*/  @!P1 BRA `(.L_x_326) ;  /* 0x0000000c00809947 */ /* 0x004fea0003800000 */
.L_x_346:
[----:B------:R-:W-:Y:S05]  /*6570*/  @P0 BRA `(.L_x_327) ;  /* 0x0000000000140947 */ /* 0x000fea0003800000 */
[----:B------:R-:W-:Y:S01]  /*6580*/  ISETP.NE.AND P1, PT, R16, RZ, PT ;  /* 0x000000ff1000720c */ /* 0x000fe20003f25270 */
[----:B------:R-:W-:-:S04]  /*6590*/  IMAD.MOV.U32 R5, RZ, RZ, 0x6100 ;  /* 0x00006100ff057424 */ /* 0x000fc800078e00ff */
[----:B------:R3:W-:Y:S08]  /*65a0*/  SYNCS.ARRIVE.TRANS64 RZ, [R0+URZ+0x36430], R5 ;  /* 0x0364300500ff79a7 */ /* 0x0007f0000800003f */
[----:B------:R-:W-:Y:S05]  /*65b0*/  @!P1 BRA `(.L_x_327) ;  /* 0x0000000000049947 */ /* 0x000fea0003800000 */
[----:B------:R-:W-:Y:S01]  /*65c0*/  BPT.TRAP 0x1 ;  /* 0x000000040000795c */ /* 0x000fe20000300000 */
.L_x_327:
        /* <DEDUP_REMOVED lines=41> */
.L_x_347:
[----:B------:R-:W-:Y:S01]  /*6860*/  IMAD.MOV.U32 R4, RZ, RZ, RZ ;  /* 0x000000ffff047224 */ /* 0x000fe200078e00ff */
[----:B------:R-:W-:Y:S06]  /*6870*/  @P0 BRA `(.L_x_329) ;  /* 0x0000000000140947 */ /* 0x000fec0003800000 */
[----:B------:R-:W-:Y:S01]  /*6880*/  ISETP.NE.AND P1, PT, R16, RZ, PT ;  /* 0x000000ff1000720c */ /* 0x000fe20003f25270 */
[----:B---3--:R-:W-:-:S04]  /*6890*/  IMAD.MOV.U32 R5, RZ, RZ, 0x6100 ;  /* 0x00006100ff057424 */ /* 0x008fc800078e00ff */
[----:B------:R4:W-:Y:S08]  /*68a0*/  SYNCS.ARRIVE.TRANS64 RZ, [R0+URZ+0x36418], R5 ;  /* 0x0364180500ff79a7 */ /* 0x0009f0000800003f */
[----:B------:R-:W-:Y:S05]  /*68b0*/  @!P1 BRA `(.L_x_329) ;  /* 0x0000000000049947 */ /* 0x000fea0003800000 */
[----:B------:R-:W-:Y:S01]  /*68c0*/  BPT.TRAP 0x1 ;  /* 0x000000040000795c */ /* 0x000fe20000300000 */
.L_x_329:
        /* <DEDUP_REMOVED lines=33> */
.L_x_315:
[----:B------:R-:W-:-:S04]  /*6ae0*/  SHF.L.U32 R3, R4, 0x1f, RZ ;  /* 0x0000001f04037819 */ /* 0x000fc800000006ff */
[----:B------:R-:W3:Y:S02]  /*6af0*/  SYNCS.PHASECHK.TRANS64.TRYWAIT P1, [R0+URZ+0x36438], R3 ;  /* 0x03643803000075a7 */ /* 0x000ee4000802017f */
[----:B---3--:R-:W-:Y:S05]  /*6b00*/  @!P1 BRA `(.L_x_330) ;  /* 0x0000000800409947 */ /* 0x008fea0003800000 */
.L_x_348:
[----:B------:R-:W-:Y:S05]  /*6b10*/  @P0 BRA `(.L_x_331) ;  /* 0x0000000000180947 */ /* 0x000fea0003800000 */
[----:B------:R-:W4:Y:S01]  /*6b20*/  S2R R2, SR_TID.X ;  /* 0x0000000000027919 */ /* 0x000f220000002100 */
[----:B---3--:R-:W-:-:S04]  /*6b30*/  IMAD.MOV.U32 R3, RZ, RZ, 0x6100 ;  /* 0x00006100ff037424 */ /* 0x008fc800078e00ff */
[----:B------:R5:W-:Y:S01]  /*6b40*/  SYNCS.ARRIVE.TRANS64 RZ, [R0+URZ+0x36430], R3 ;  /* 0x0364300300ff79a7 */ /* 0x000be2000800003f */
[----:B----4-:R-:W-:-:S13]  /*6b50*/  LOP3.LUT P0, RZ, R2, 0x1f, RZ, 0xc0, !PT ;  /* 0x0000001f02ff7812 */ /* 0x010fda000780c0ff */
[----:B-----5:R-:W-:Y:S05]  /*6b60*/  @!P0 BRA `(.L_x_331) ;  /* 0x0000000000048947 */ /* 0x020fea0003800000 */
[----:B------:R-:W-:Y:S01]  /*6b70*/  BPT.TRAP 0x1 ;  /* 0x000000040000795c */ /* 0x000fe20000300000 */
.L_x_331:
        /* <DEDUP_REMOVED lines=43> */
.L_x_312:
[----:B------:R-:W-:Y:S05]  /*6e30*/  BSYNC B0 ;  /* 0x0000000000007941 */ /* 0x000fea0003800000 */
.L_x_311:
[----:B------:R-:W-:-:S03]  /*6e40*/  UMOV UR6, 0xffffffff ;  /* 0xffffffff00067882 */ /* 0x000fc60000000000 */
[----:B------:R-:W-:Y:S05]  /*6e50*/  BRA.DIV UR6, `(.L_x_332) ;  /* 0x0000000606807947 */ /* 0x000fea000b800000 */
[----:B------:R-:W-:-:S13]  /*6e60*/  ELECT P0, URZ, PT ;  /* 0x00000000003f782f */ /* 0x000fda0003800000 */
.L_x_351:
[----:B------:R-:W-:Y:S05]  /*6e70*/  @!P0 BRA `(.L_x_254) ;  /* 0x0000000000708947 */ /* 0x000fea0003800000 */
[----:B------:R-:W-:-:S04]  /*6e80*/  LOP3.LUT R18, R18, 0x2, RZ, 0xfc, !PT ;  /* 0x0000000212127812 */ /* 0x000fc800078efcff */
[----:B------:R-:W-:-:S13]  /*6e90*/  ISETP.NE.AND P0, PT, R18, 0x3, PT ;  /* 0x000000031200780c */ /* 0x000fda0003f05270 */
[----:B------:R-:W-:Y:S05]  /*6ea0*/  @!P0 BRA `(.L_x_333) ;  /* 0x0000000000048947 */ /* 0x000fea0003800000 */
[----:B------:R-:W-:Y:S01]  /*6eb0*/  BPT.TRAP 0x1 ;  /* 0x000000040000795c */ /* 0x000fe20000300000 */
.L_x_333:
        /* <DEDUP_REMOVED lines=15> */
.L_x_352:
[----:B------:R-:W2:Y:S02]  /*6fb0*/  SYNCS.PHASECHK.TRANS64.TRYWAIT P1, [R3+URZ], R2 ;  /* 0x00000002030075a7 */ /* 0x000ea4000802017f */
[----:B--2---:R-:W-:Y:S05]  /*6fc0*/  @!P1 BRA `(.L_x_335) ;  /* 0x00000004005c9947 */ /* 0x004fea0003800000 */
.L_x_353:
[----:B------:R-:W-:Y:S05]  /*6fd0*/  @!P0 BRA `(.L_x_336) ;  /* 0x0000000000048947 */ /* 0x000fea0003800000 */
[----:B------:R-:W-:Y:S01]  /*6fe0*/  BPT.TRAP 0x1 ;  /* 0x000000040000795c */ /* 0x000fe20000300000 */
.L_x_336:
[----:B------:R-:W-:-:S07]  /*6ff0*/  SHF.L.U32 R4, R4, 0x1f, RZ ;  /* 0x0000001f04047819 */ /* 0x000fce00000006ff */
.L_x_337:
[----:B---3--:R3:W4:Y:S02]  /*7000*/  SYNCS.PHASECHK.TRANS64.TRYWAIT P0, [R9+URZ+0x36438], R4 ;  /* 0x03643804090075a7 */ /* 0x008724000800017f */
[----:B----4-:R-:W-:Y:S05]  /*7010*/  @!P0 NANOSLEEP.SYNCS 0x989680 ;  /* 0x009896800000895d */ /* 0x010fea0003900000 */
[----:B------:R-:W4:Y:S02]  /*7020*/  @!P0 SYNCS.PHASECHK.TRANS64 P0, [R9+URZ+0x36438], R4 ;  /* 0x03643804090085a7 */ /* 0x000f24000800007f */
[----:B----4-:R-:W-:Y:S05]  /*7030*/  @!P0 BRA `(.L_x_337) ;  /* 0xfffffffc00f08947 */ /* 0x010fea000383ffff */
.L_x_254:
[----:B------:R-:W-:Y:S05]  /*7040*/  BSYNC B6 ;  /* 0x0000000000067941 */ /* 0x000fea0003800000 */
.L_x_251:
[----:B------:R-:W-:Y:S05]  /*7050*/  EXIT ;  /* 0x000000000000794d */ /* 0x000fea0003800000 */
.L_x_259:
[----:B------:R-:W-:Y:S02]  /*7060*/  IMAD.MOV.U32 R13, RZ, RZ, R16 ;  /* 0x000000ffff0d7224 */ /* 0x000fe400078e0010 */
[----:B------:R-:W-:Y:S02]  /*7070*/  IMAD.MOV.U32 R12, RZ, RZ, RZ ;  /* 0x000000ffff0c7224 */ /* 0x000fe400078e00ff */
[----:B------:R-:W-:Y:S02]  /*7080*/  IMAD.MOV.U32 R11, RZ, RZ, 0x1f ;  /* 0x0000001fff0b7424 */ /* 0x000fe400078e00ff */
[----:B------:R-:W-:-:S07]  /*7090*/  IMAD.MOV.U32 R15, RZ, RZ, -0x1 ;  /* 0xffffffffff0f7424 */ /* 0x000fce00078e00ff */
[----:B------:R-:W-:Y:S05]  /*70a0*/  WARPSYNC.COLLECTIVE R15, `(.L_x_338) ;  /* 0x000000000f087348 */ /* 0x000fea0003c00000 */
[----:B------:R1:W2:Y:S02]  /*70b0*/  SHFL.IDX P6, R14, R13, R12, R11 ;  /* 0x0000000c0d0e7389 */ /* 0x0002a400000c000b */
[----:B-12---:R-:W-:Y:S01]  /*70c0*/  ENDCOLLECTIVE ;  /* 0x000000000000791b */ /* 0x006fe20003800000 */
.L_x_338:
[----:B------:R-:W-:Y:S05]  /*70d0*/  BRA `(.L_x_339) ;  /* 0xffffff98008c7947 */ /* 0x000fea000383ffff */
.L_x_261:
[----:B--2---:R2:W3:Y:S02]  /*70e0*/  SYNCS.PHASECHK.TRANS64.TRYWAIT P0, [R153+URZ+0x36400], R10 ;  /* 0x0364000a990075a7 */ /* 0x0044e4000800017f */
[----:B---3--:R-:W-:Y:S05]  /*70f0*/  @!P0 NANOSLEEP.SYNCS 0x989680 ;  /* 0x009896800000895d */ /* 0x008fea0003900000 */
[----:B------:R-:W3:Y:S02]  /*7100*/  @!P0 SYNCS.PHASECHK.TRANS64 P0, [R153+URZ+0x36400], R10 ;  /* 0x0364000a990085a7 */ /* 0x000ee4000800007f */
[----:B---3--:R-:W-:Y:S05]  /*7110*/  @!P0 BRA `(.L_x_261) ;  /* 0xfffffffc00f08947 */ /* 0x008fea000383ffff */
[----:B------:R-:W-:Y:S05]  /*7120*/  BRA `(.L_x_260) ;  /* 0xffffff9800c47947 */ /* 0x000fea000383ffff */
.L_x_266:
[----:B---3--:R3:W4:Y:S02]  /*7130*/  SYNCS.PHASECHK.TRANS64.TRYWAIT P1, [R3+URZ+0x36410], R8 ;  /* 0x03641008030075a7 */ /* 0x008724000802017f */
[----:B----4-:R-:W-:Y:S05]  /*7140*/  @!P1 NANOSLEEP.SYNCS 0x989680 ;  /* 0x009896800000995d */ /* 0x010fea0003900000 */
[----:B------:R-:W4:Y:S02]  /*7150*/  @!P1 SYNCS.PHASECHK.TRANS64 P1, [R3+URZ+0x36410], R8 ;  /* 0x03641008030095a7 */ /* 0x000f24000802007f */
[----:B----4-:R-:W-:Y:S05]  /*7160*/  @!P1 BRA `(.L_x_266) ;  /* 0xfffffffc00f09947 */ /* 0x010fea000383ffff */
[----:B------:R-:W-:Y:S05]  /*7170*/  BRA `(.L_x_265) ;  /* 0xffffffa4004c7947 */ /* 0x000fea000383ffff */
.L_x_270:
[----:B-----5:R5:W1:Y:S02]  /*7180*/  SYNCS.PHASECHK.TRANS64.TRYWAIT P1, [R153+URZ+0x36430], R8 ;  /* 0x03643008990075a7 */ /* 0x020a64000802017f */
[----:B-1----:R-:W-:Y:S05]  /*7190*/  @!P1 NANOSLEEP.SYNCS 0x989680 ;  /* 0x009896800000995d */ /* 0x002fea0003900000 */
[----:B------:R-:W1:Y:S02]  /*71a0*/  @!P1 SYNCS.PHASECHK.TRANS64 P1, [R153+URZ+0x36430], R8 ;  /* 0x03643008990095a7 */ /* 0x000e64000802007f */
[----:B-1----:R-:W-:Y:S05]  /*71b0*/  @!P1 BRA `(.L_x_270) ;  /* 0xfffffffc00f09947 */ /* 0x002fea000383ffff */
[----:B------:R-:W-:Y:S05]  /*71c0*/  BRA `(.L_x_269) ;  /* 0xffffffa800f07947 */ /* 0x000fea000383ffff */
.L_x_313:
[----:B-1----:R1:W2:Y:S02]  /*71d0*/  SYNCS.PHASECHK.TRANS64.TRYWAIT P1, [R0+URZ+0x36420], R10 ;  /* 0x0364200a000075a7 */ /* 0x0022a4000802017f */
[----:B--2---:R-:W-:Y:S05]  /*71e0*/  @!P1 NANOSLEEP.SYNCS 0x989680 ;  /* 0x009896800000995d */ /* 0x004fea0003900000 */
[----:B------:R-:W2:Y:S02]  /*71f0*/  @!P1 SYNCS.PHASECHK.TRANS64 P1, [R0+URZ+0x36420], R10 ;  /* 0x0364200a000095a7 */ /* 0x000ea4000802007f */
[----:B--2---:R-:W-:Y:S05]  /*7200*/  @!P1 BRA `(.L_x_313) ;  /* 0xfffffffc00f09947 */ /* 0x004fea000383ffff */
[----:B------:R-:W-:Y:S05]  /*7210*/  BRA `(.L_x_340) ;  /* 0xffffffe0001c7947 */ /* 0x000fea000383ffff */
.L_x_317:
[----:B-1----:R1:W2:Y:S02]  /*7220*/  SYNCS.PHASECHK.TRANS64.TRYWAIT P1, [R0+URZ+0x36438], R10 ;  /* 0x0364380a000075a7 */ /* 0x0022a4000802017f */
[----:B--2---:R-:W-:Y:S05]  /*7230*/  @!P1 NANOSLEEP.SYNCS 0x989680 ;  /* 0x009896800000995d */ /* 0x004fea0003900000 */
[----:B------:R-:W2:Y:S02]  /*7240*/  @!P1 SYNCS.PHASECHK.TRANS64 P1, [R0+URZ+0x36438], R10 ;  /* 0x0364380a000095a7 */ /* 0x000ea4000802007f */
[----:B--2---:R-:W-:Y:S05]  /*7250*/  @!P1 BRA `(.L_x_317) ;  /* 0xfffffffc00f09947 */ /* 0x004fea000383ffff */
[----:B------:R-:W-:Y:S05]  /*7260*/  BRA `(.L_x_341) ;  /* 0xffffffe400d47947 */ /* 0x000fea000383ffff */
.L_x_319:
[----:B--2---:R2:W3:Y:S02]  /*7270*/  SYNCS.PHASECHK.TRANS64.TRYWAIT P1, [R0+URZ+0x36428], R3 ;  /* 0x03642803000075a7 */ /* 0x0044e4000802017f */
[----:B---3--:R-:W-:Y:S05]  /*7280*/  @!P1 NANOSLEEP.SYNCS 0x989680 ;  /* 0x009896800000995d */ /* 0x008fea0003900000 */
[----:B------:R-:W3:Y:S02]  /*7290*/  @!P1 SYNCS.PHASECHK.TRANS64 P1, [R0+URZ+0x36428], R3 ;  /* 0x03642803000095a7 */ /* 0x000ee4000802007f */
[----:B---3--:R-:W-:Y:S05]  /*72a0*/  @!P1 BRA `(.L_x_319) ;  /* 0xfffffffc00f09947 */ /* 0x008fea000383ffff */
[----:B------:R-:W-:Y:S05]  /*72b0*/  BRA `(.L_x_342) ;  /* 0xffffffe800947947 */ /* 0x000fea000383ffff */
.L_x_321:
[----:B--2---:R2:W3:Y:S02]  /*72c0*/  SYNCS.PHASECHK.TRANS64.TRYWAIT P1, [R0+URZ+0x36438], R29 ;  /* 0x0364381d000075a7 */ /* 0x0044e4000802017f */
[----:B---3--:R-:W-:Y:S05]  /*72d0*/  @!P1 NANOSLEEP.SYNCS 0x989680 ;  /* 0x009896800000995d */ /* 0x008fea0003900000 */
[----:B------:R-:W3:Y:S02]  /*72e0*/  @!P1 SYNCS.PHASECHK.TRANS64 P1, [R0+URZ+0x36438], R29 ;  /* 0x0364381d000095a7 */ /* 0x000ee4000802007f */
[----:B---3--:R-:W-:Y:S05]  /*72f0*/  @!P1 BRA `(.L_x_321) ;  /* 0xfffffffc00f09947 */ /* 0x008fea000383ffff */
[----:B------:R-:W-:Y:S05]  /*7300*/  BRA `(.L_x_343) ;  /* 0xffffffec00247947 */ /* 0x000fea000383ffff */
.L_x_323:
[----:B------:R-:W-:-:S07]  /*7310*/  SHF.L.U32 R5, R12, 0x1f, RZ ;  /* 0x0000001f0c057819 */ /* 0x000fce00000006ff */
.L_x_344:
[----:B--2---:R2:W3:Y:S02]  /*7320*/  SYNCS.PHASECHK.TRANS64.TRYWAIT P1, [R0+URZ+0x36420], R5 ;  /* 0x03642005000075a7 */ /* 0x0044e4000802017f */
[----:B---3--:R-:W-:Y:S05]  /*7330*/  @!P1 NANOSLEEP.SYNCS 0x989680 ;  /* 0x009896800000995d */ /* 0x008fea0003900000 */
[----:B------:R-:W3:Y:S02]  /*7340*/  @!P1 SYNCS.PHASECHK.TRANS64 P1, [R0+URZ+0x36420], R5 ;  /* 0x03642005000095a7 */ /* 0x000ee4000802007f */
[----:B---3--:R-:W-:Y:S05]  /*7350*/  @!P1 BRA `(.L_x_344) ;  /* 0xfffffffc00f09947 */ /* 0x008fea000383ffff */
[----:B------:R-:W-:Y:S05]  /*7360*/  BRA `(.L_x_345) ;  /* 0xffffffec00c47947 */ /* 0x000fea000383ffff */
.L_x_326:
[----:B--2---:R2:W3:Y:S02]  /*7370*/  SYNCS.PHASECHK.TRANS64.TRYWAIT P1, [R0+URZ+0x36438], R10 ;  /* 0x0364380a000075a7 */ /* 0x0044e4000802017f */
[----:B---3--:R-:W-:Y:S05]  /*7380*/  @!P1 NANOSLEEP.SYNCS 0x989680 ;  /* 0x009896800000995d */ /* 0x008fea0003900000 */
[----:B------:R-:W3:Y:S02]  /*7390*/  @!P1 SYNCS.PHASECHK.TRANS64 P1, [R0+URZ+0x36438], R10 ;  /* 0x0364380a000095a7 */ /* 0x000ee4000802007f */
[----:B---3--:R-:W-:Y:S05]  /*73a0*/  @!P1 BRA `(.L_x_326) ;  /* 0xfffffffc00f09947 */ /* 0x008fea000383ffff */
[----:B------:R-:W-:Y:S05]  /*73b0*/  BRA `(.L_x_346) ;  /* 0xfffffff0006c7947 */ /* 0x000fea000383ffff */
.L_x_328:
[----:B---3--:R3:W4:Y:S02]  /*73c0*/  SYNCS.PHASECHK.TRANS64.TRYWAIT P1, [R0+URZ+0x36428], R5 ;  /* 0x03642805000075a7 */ /* 0x008724000802017f */
[----:B----4-:R-:W-:Y:S05]  /*73d0*/  @!P1 NANOSLEEP.SYNCS 0x989680 ;  /* 0x009896800000995d */ /* 0x010fea0003900000 */
[----:B------:R-:W4:Y:S02]  /*73e0*/  @!P1 SYNCS.PHASECHK.TRANS64 P1, [R0+URZ+0x36428], R5 ;  /* 0x03642805000095a7 */ /* 0x000f24000802007f */
[----:B----4-:R-:W-:Y:S05]  /*73f0*/  @!P1 BRA `(.L_x_328) ;  /* 0xfffffffc00f09947 */ /* 0x010fea000383ffff */
[----:B------:R-:W-:Y:S05]  /*7400*/  BRA `(.L_x_347) ;  /* 0xfffffff400147947 */ /* 0x000fea000383ffff */
.L_x_330:
[----:B---3--:R3:W4:Y:S02]  /*7410*/  SYNCS.PHASECHK.TRANS64.TRYWAIT P1, [R0+URZ+0x36438], R3 ;  /* 0x03643803000075a7 */ /* 0x008724000802017f */
[----:B----4-:R-:W-:Y:S05]  /*7420*/  @!P1 NANOSLEEP.SYNCS 0x989680 ;  /* 0x009896800000995d */ /* 0x010fea0003900000 */
[----:B------:R-:W4:Y:S02]  /*7430*/  @!P1 SYNCS.PHASECHK.TRANS64 P1, [R0+URZ+0x36438], R3 ;  /* 0x03643803000095a7 */ /* 0x000f24000802007f */
[----:B----4-:R-:W-:Y:S05]  /*7440*/  @!P1 BRA `(.L_x_330) ;  /* 0xfffffffc00f09947 */ /* 0x010fea000383ffff */
[----:B------:R-:W-:Y:S05]  /*7450*/  BRA `(.L_x_348) ;  /* 0xfffffff400ac7947 */ /* 0x000fea000383ffff */
.L_x_332:
[----:B------:R-:W-:Y:S01]  /*7460*/  BSSY B0, `(.L_x_349) ;  /* 0x0000006000007945 */ /* 0x000fe20003800000 */
[----:B------:R-:W-:-:S07]  /*7470*/  IMAD.MOV.U32 R15, RZ, RZ, -0x1 ;  /* 0xffffffffff0f7424 */ /* 0x000fce00078e00ff */
[----:B-12---:R-:W-:Y:S05]  /*7480*/  WARPSYNC.COLLECTIVE R15, `(.L_x_350) ;  /* 0x000000000f0c7348 */ /* 0x006fea0003c00000 */
[----:B------:R-:W-:Y:S02]  /*7490*/  ELECT P6, UR62, PT ;  /* 0x00000000003e782f */ /* 0x000fe400038c0000 */
[----:B------:R-:W-:Y:S01]  /*74a0*/  MOV R14, UR62 ;  /* 0x0000003e000e7c02 */ /* 0x000fe20008000f00 */
[----:B-12---:R-:W-:Y:S10]  /*74b0*/  ENDCOLLECTIVE ;  /* 0x000000000000791b */ /* 0x006ff40003800000 */
.L_x_350:
[----:B------:R-:W-:Y:S05]  /*74c0*/  BSYNC B0 ;  /* 0x0000000000007941 */ /* 0x000fea0003800000 */
.L_x_349:
[----:B------:R-:W-:Y:S01]  /*74d0*/  PLOP3.LUT P0, PT, P6, PT, PT, 0x80, 0x0 ;  /* 0x000000000000781c */ /* 0x000fe2000370f070 */
[----:B------:R-:W-:-:S12]  /*74e0*/  BRA `(.L_x_351) ;  /* 0xfffffff800607947 */ /* 0x000fd8000383ffff */
.L_x_334:
[----:B-1----:R1:W2:Y:S02]  /*74f0*/  SYNCS.PHASECHK.TRANS64.TRYWAIT P1, [R7+URZ], R0 ;  /* 0x00000000070075a7 */ /* 0x0022a4000802017f */
[----:B--2---:R-:W-:Y:S05]  /*7500*/  @!P1 NANOSLEEP.SYNCS 0x989680 ;  /* 0x009896800000995d */ /* 0x004fea0003900000 */
[----:B------:R-:W2:Y:S02]  /*7510*/  @!P1 SYNCS.PHASECHK.TRANS64 P1, [R7+URZ], R0 ;  /* 0x00000000070095a7 */ /* 0x000ea4000802007f */
[----:B--2---:R-:W-:Y:S05]  /*7520*/  @!P1 BRA `(.L_x_334) ;  /* 0xfffffffc00f09947 */ /* 0x004fea000383ffff */
[----:B------:R-:W-:Y:S05]  /*7530*/  BRA `(.L_x_352) ;  /* 0xfffffff8009c7947 */ /* 0x000fea000383ffff */
.L_x_335:
[----:B--2---:R2:W3:Y:S02]  /*7540*/  SYNCS.PHASECHK.TRANS64.TRYWAIT P1, [R3+URZ], R2 ;  /* 0x00000002030075a7 */ /* 0x0044e4000802017f */
[----:B---3--:R-:W-:Y:S05]  /*7550*/  @!P1 NANOSLEEP.SYNCS 0x989680 ;  /* 0x009896800000995d */ /* 0x008fea0003900000 */
[----:B------:R-:W3:Y:S02]  /*7560*/  @!P1 SYNCS.PHASECHK.TRANS64 P1, [R3+URZ], R2 ;  /* 0x00000002030095a7 */ /* 0x000ee4000802007f */
[----:B---3--:R-:W-:Y:S05]  /*7570*/  @!P1 BRA `(.L_x_335) ;  /* 0xfffffffc00f09947 */ /* 0x008fea000383ffff */
[----:B------:R-:W-:Y:S05]  /*7580*/  BRA `(.L_x_353) ;  /* 0xfffffff800907947 */ /* 0x000fea000383ffff */
.L_x_354:
        /* <DEDUP_REMOVED lines=15> */
.L_x_3857:


//--------------------- .text._ZN7cutlass13device_kernelIN5flash11enable_sm90INS1_16FlashAttnBwdSm90INS1_25CollectiveMainloopBwdSm90ILi2ELi1ELi1EN4cute5tupleIJNS5_1CILi1EEES8_S8_EEENS6_IJNS7_ILi64EEENS7_ILi96EEENS7_ILi192EEEEEENS_6half_tEfNS_4arch4Sm90ELb0ELb0ELb0ELb0ELb1ELb0ELb1ELb0ELi3ELi1ELi1ELi1ELb0EEENS1_24CollectiveEpilogueBwdGQAISD_fSG_Li384ELb0ELb1EEENS1_19SingleTileSchedulerILb0ELb0ELb0ELi96EEEEEEEEEvNT_6ParamsE --------------------------
	.section	.text._ZN7cutlass13device_kernelIN5flash11enable_sm90INS1_16FlashAttnBwdSm90INS1_25CollectiveMainloopBwdSm90ILi2ELi1ELi1EN4cute5tupleIJNS5_1CILi1EEES8_S8_EEENS6_IJNS7_ILi64EEENS7_ILi96EEENS7_ILi192EEEEEENS_6half_tEfNS_4arch4Sm90ELb0ELb0ELb0ELb0ELb1ELb0ELb1ELb0ELi3ELi1ELi1ELi1ELb0EEENS1_24CollectiveEpilogueBwdGQAISD_fSG_Li384ELb0ELb1EEENS1_19SingleTileSchedulerILb0ELb0ELb0ELi96EEEEEEEEEvNT_6ParamsE,"ax",@progbits
	.align	128
.text._ZN7cutlass13device_kernelIN5flash11enable_sm90INS1_16FlashAttnBwdSm90INS1_25CollectiveMainloopBwdSm90ILi2ELi1ELi1EN4cute5tupleIJNS5_1CILi1EEES8_S8_EEENS6_IJNS7_ILi64EEENS7_ILi96EEENS7_ILi192EEEEEENS_6half_tEfNS_4arch4Sm90ELb0ELb0ELb0ELb0ELb1ELb0ELb1ELb0ELi3ELi1ELi1ELi1ELb0EEENS1_24CollectiveEpilogueBwdGQAISD_fSG_Li384ELb0ELb1EEENS1_19SingleTileSchedulerILb0ELb0ELb0ELi96EEEEEEEEEvNT_6ParamsE:
        .type           _ZN7cutlass13device_kernelIN5flash11enable_sm90INS1_16FlashAttnBwdSm90INS1_25CollectiveMainloopBwdSm90ILi2ELi1ELi1EN4cute5tupleIJNS5_1CILi1EEES8_S8_EEENS6_IJNS7_ILi64EEENS7_ILi96EEENS7_ILi192EEEEEENS_6half_tEfNS_4arch4Sm90ELb0ELb0ELb0ELb0ELb1ELb0ELb1ELb0ELi3ELi1ELi1ELi1ELb0EEENS1_24CollectiveEpilogueBwdGQAISD_fSG_Li384ELb0ELb1EEENS1_19SingleTileSchedulerILb0ELb0ELb0ELi96EEEEEEEEEvNT_6ParamsE,@function
        .size           _ZN7cutlass13device_kernelIN5flash11enable_sm90INS1_16FlashAttnBwdSm90INS1_25CollectiveMainloopBwdSm90ILi2ELi1ELi1EN4cute5tupleIJNS5_1CILi1EEES8_S8_EEENS6_IJNS7_ILi64EEENS7_ILi96EEENS7_ILi192EEEEEENS_6half_tEfNS_4arch4Sm90ELb0ELb0ELb0ELb0ELb1ELb0ELb1ELb0ELi3ELi1ELi1ELi1ELb0EEENS1_24CollectiveEpilogueBwdGQAISD_fSG_Li384ELb0ELb1EEENS1_19SingleTileSchedulerILb0ELb0ELb0ELi96EEEEEEEEEvNT_6ParamsE,(.L_x_3858 - _ZN7cutlass13device_kernelIN5flash11enable_sm90INS1_16FlashAttnBwdSm90INS1_25CollectiveMainloopBwdSm90ILi2ELi1ELi1EN4cute5tupleIJNS5_1CILi1EEES8_S8_EEENS6_IJNS7_ILi64EEENS7_ILi96EEENS7_ILi192EEEEEENS_6half_tEfNS_4arch4Sm90ELb0ELb0ELb0ELb0ELb1ELb0ELb1ELb0ELi3ELi1ELi1ELi1ELb0EEENS1_24CollectiveEpilogueBwdGQAISD_fSG_Li384ELb0ELb1EEENS1_19SingleTileSchedulerILb0ELb0ELb0ELi96EEEEEEEEEvNT_6ParamsE)
        .other          _ZN7cutlass13device_kernelIN5flash11enable_sm90INS1_16FlashAttnBwdSm90INS1_25CollectiveMainloopBwdSm90ILi2ELi1ELi1EN4cute5tupleIJNS5_1CILi1EEES8_S8_EEENS6_IJNS7_ILi64EEENS7_ILi96EEENS7_ILi192EEEEEENS_6half_tEfNS_4arch4Sm90ELb0ELb0ELb0ELb0ELb1ELb0ELb1ELb0ELi3ELi1ELi1ELi1ELb0EEENS1_24CollectiveEpilogueBwdGQAISD_fSG_Li384ELb0ELb1EEENS1_19SingleTileSchedulerILb0ELb0ELb0ELi96EEEEEEEEEvNT_6ParamsE,@"STO_CUDA_ENTRY STV_DEFAULT"
_ZN7cutlass13device_kernelIN5flash11enable_sm90INS1_16FlashAttnBwdSm90INS1_25CollectiveMainloopBwdSm90ILi2ELi1ELi1EN4cute5tupleIJNS5_1CILi1EEES8_S8_EEENS6_IJNS7_ILi64EEENS7_ILi96EEENS7_ILi192EEEEEENS_6half_tEfNS_4arch4Sm90ELb0ELb0ELb0ELb0ELb1ELb0ELb1ELb0ELi3ELi1ELi1ELi1ELb0EEENS1_24CollectiveEpilogueBwdGQAISD_fSG_Li384ELb0ELb1EEENS1_19SingleTileSchedulerILb0ELb0ELb0ELi96EEEEEEEEEvNT_6ParamsE:
        /* <DEDUP_REMOVED lines=22> */
.L_x_356:
[----:B------:R-:W-:Y:S05]  /*0160*/  BSYNC B0 ;  /* 0x0000000000007941 */ /* 0x000fea0003800000 */
.L_x_355:
        /* <DEDUP_REMOVED lines=34> */
.L_x_357:
        /* <DEDUP_REMOVED lines=20> */
.L_x_358:
[----:B---3--:R-:W-:Y:S01]  /*04d0*/  ISETP.NE.AND P0, PT, R2, RZ, PT ;  /* 0x000000ff0200720c */ /* 0x008fe20003f05270 */
[----:B------:R-:W-:Y:S01]  /*04e0*/  IMAD.MOV.U32 R18, RZ, RZ, 0x1 ;  /* 0x00000001ff127424 */ /* 0x000fe200078e00ff */
[----:B------:R-:W-:Y:S01]  /*04f0*/  NOP ;  /* 0x0000000000007918 */ /* 0x000fe20000000000 */
[----:B------:R-:W-:Y:S01]  /*0500*/  ULDC.64 UR38, c[0x0][0x208] ;  /* 0x0000820000267ab9 */ /* 0x000fe20000000a00 */
[----:B------:R-:W-:Y:S02]  /*0510*/  BSSY B6, `(.L_x_359) ;  /* 0x000077b000067945 */ /* 0x000fe40003800000 */
[----:B------:R-:W-:Y:S01]  /*0520*/  SEL R18, R18, 0x2, !P0 ;  /* 0x0000000212127807 */ /* 0x000fe20004000000 */
[----:B-12-4-:R-:W-:Y:S06]  /*0530*/  BAR.SYNC.DEFER_BLOCKING 0x0 ;  /* 0x0000000000007b1d */ /* 0x016fec0000010000 */
[----:B------:R-:W-:Y:S05]  /*0540*/  @!P0 BRA `(.L_x_360) ;  /* 0x0000003c00c08947 */ /* 0x000fea0003800000 */
.L_x_361:
        /* <DEDUP_REMOVED lines=37> */
.L_x_364:
        /* <DEDUP_REMOVED lines=15> */
.L_x_363:
        /* <DEDUP_REMOVED lines=20> */
.L_x_366:
        /* <DEDUP_REMOVED lines=15> */
.L_x_365:
        /* <DEDUP_REMOVED lines=8> */
.L_x_475:
        /* <DEDUP_REMOVED lines=19> */
.L_x_368:
        /* <DEDUP_REMOVED lines=64> */
[----:B--2---:R-:W-:Y:S01]  /*1070*/  IMAD.IADD R11, R6, 0x1, -R9 ;  /* 0x00000001060b7824 */ /* 0x004fe200078e0a09 */
[----:B------:R-:W-:-:S02]  /*1080*/  SHF.R.S32.HI R6, RZ, 0x5, R7 ;  /* 0x00000005ff067819 */ /* 0x000fc40000011407 */
[----:B------:R-:W-:Y:S02]  /*1090*/  CS2R R114, SRZ ;  /* 0x0000000000727805 */ /* 0x000fe4000001ff00 */
[----:B------:R-:W-:Y:S02]  /*10a0*/  LEA.HI R0, R5, R5, RZ, 0x1 ;  /* 0x0000000505007211 */ /* 0x000fe400078f08ff */
[----:B------:R-:W-:Y:S02]  /*10b0*/  CS2R R112, SRZ ;  /* 0x0000000000707805 */ /* 0x000fe4000001ff00 */
[----:B------:R-:W-:Y:S02]  /*10c0*/  SHF.R.S32.HI R10, RZ, 0x1f, R5 ;  /* 0x0000001fff0a7819 */ /* 0x000fe40000011405 */
        /* <DEDUP_REMOVED lines=86> */
.L_x_381:
[----:B------:R-:W-:-:S13]  /*1630*/  ISETP.NE.AND P0, PT, R12, 0x3, PT ;  /* 0x000000030c00780c */ /* 0x000fda0003f05270 */
[----:B---3--:R-:W-:Y:S05]  /*1640*/  @!P0 BRA `(.L_x_371) ;  /* 0x0000000000048947 */ /* 0x008fea0003800000 */
[----:B------:R-:W-:Y:S01]  /*1650*/  BPT.TRAP 0x1 ;  /* 0x000000040000795c */ /* 0x000fe20000300000 */
.L_x_371:
[----:B------:R-:W-:Y:S02]  /*1660*/  LEA R3, R2, UR36, 0x3 ;  /* 0x0000002402037c11 */ /* 0x000fe4000f8e18ff */
[----:B------:R-:W-:-:S04]  /*1670*/  SHF.L.U32 R8, R7, 0x1f, RZ ;  /* 0x0000001f07087819 */ /* 0x000fc800000006ff */
[----:B------:R2:W3:Y:S01]  /*1680*/  SYNCS.PHASECHK.TRANS64.TRYWAIT P1, [R3+URZ+0x36410], R8 ;  /* 0x03641008030075a7 */ /* 0x0004e2000802017f */
[----:B------:R-:W-:Y:S05]  /*1690*/  @!P0 BRA `(.L_x_372) ;  /* 0x0000000000048947 */ /* 0x000fea0003800000 */
[----:B------:R-:W-:Y:S01]  /*16a0*/  BPT.TRAP 0x1 ;  /* 0x000000040000795c */ /* 0x000fe20000300000 */
.L_x_372:
[----:B---3--:R-:W-:Y:S05]  /*16b0*/  @P1 BRA `(.L_x_373) ;  /* 0x0000000000081947 */ /* 0x008fea0003800000 */
[----:B------:R-:W3:Y:S02]  /*16c0*/  SYNCS.PHASECHK.TRANS64.TRYWAIT P1, [R3+URZ+0x36410], R8 ;  /* 0x03641008030075a7 */ /* 0x000ee4000802017f */
[----:B---3--:R-:W-:Y:S05]  /*16d0*/  @!P1 BRA `(.L_x_374) ;  /* 0x0000006400b49947 */ /* 0x008fea0003800000 */
.L_x_373:
        /* <DEDUP_REMOVED lines=103> */
.L_x_375:
[----:B------:R-:W-:-:S04]  /*1d50*/  SHF.L.U32 R9, R6, 0x1f, RZ ;  /* 0x0000001f06097819 */ /* 0x000fc800000006ff */
[----:B------:R1:W1:Y:S01]  /*1d60*/  SYNCS.PHASECHK.TRANS64.TRYWAIT P1, [UR36+0x36430], R9 ;  /* 0x03643009ff0075a7 */ /* 0x0002620008020164 */
[----:B------:R-:W-:Y:S05]  /*1d70*/  @!P0 BRA `(.L_x_376) ;  /* 0x0000000000048947 */ /* 0x000fea0003800000 */
[----:B------:R-:W-:Y:S01]  /*1d80*/  BPT.TRAP 0x1 ;  /* 0x000000040000795c */ /* 0x000fe20000300000 */
.L_x_376:
[----:B-1----:R-:W-:Y:S05]  /*1d90*/  @P1 BRA `(.L_x_377) ;  /* 0x0000000000081947 */ /* 0x002fea0003800000 */
[----:B------:R-:W1:Y:S02]  /*1da0*/  SYNCS.PHASECHK.TRANS64.TRYWAIT P1, [UR36+0x36430], R9 ;  /* 0x03643009ff0075a7 */ /* 0x000e640008020164 */
[----:B-1----:R-:W-:Y:S05]  /*1db0*/  @!P1 BRA `(.L_x_378) ;  /* 0x0000006000109947 */ /* 0x002fea0003800000 */
.L_x_377:
        /* <DEDUP_REMOVED lines=9> */
[----:B--2---:R-:W-:Y:S01]  /*1e50*/  FSEL R8, R137, -INF , P2 ;  /* 0xff80000089087808 */ /* 0x004fe20001000000 */
        /* <DEDUP_REMOVED lines=60> */
[----:B------:R-:W-:Y:S01]  /*2220*/  MUFU.EX2 R144, R144 ;  /* 0x0000009000907308 */ /* 0x000fe20000000800 */
        /* <DEDUP_REMOVED lines=79> */
[----:B------:R-:W1:Y:S04]  /*2720*/  LDS R141, [R153+0x30200] ;  /* 0x03020000998d7984 */ /* 0x000e680000000800 */
[----:B------:R-:W2:Y:S01]  /*2730*/  LDS R140, [R153+0x30220] ;  /* 0x03022000998c7984 */ /* 0x000ea20000000800 */
[----:B------:R-:W-:Y:S06]  /*2740*/  BAR.SYNC.DEFER_BLOCKING 0x9, 0x180 ;  /* 0x0246000000007b1d */ /* 0x000fec0000010000 */
[----:B------:R3:W-:Y:S01]  /*2750*/  STSM.16.M88.4 [R13+0x30400], R8 ;  /* 0x030400080d007844 */ /* 0x0007e20000000200 */
[--C-:B-1----:R-:W-:Y:S01]  /*2760*/  FADD.FTZ R150, R125, -R141.reuse ;  /* 0x8000008d7d967221 */ /* 0x102fe20000010000 */
[----:B------:R-:W-:Y:S01]  /*2770*/  FADD.FTZ R125, R128, -R141 ;  /* 0x8000008d807d7221 */ /* 0x000fe20000010000 */
[--C-:B--2---:R-:W-:Y:S01]  /*2780*/  FADD.FTZ R126, R126, -R140.reuse ;  /* 0x8000008c7e7e7221 */ /* 0x104fe20000010000 */
[--C-:B------:R-:W-:Y:S01]  /*2790*/  FADD.FTZ R128, R131, -R140.reuse ;  /* 0x8000008c83807221 */ /* 0x100fe20000010000 */
[--C-:B------:R-:W-:Y:S01]  /*27a0*/  FADD.FTZ R127, R127, -R140.reuse ;  /* 0x8000008c7f7f7221 */ /* 0x100fe20000010000 */
[----:B------:R-:W-:Y:S01]  /*27b0*/  FADD.FTZ R131, R134, -R140 ;  /* 0x8000008c86837221 */ /* 0x000fe20000010000 */
[----:B---3--:R-:W-:Y:S01]  /*27c0*/  FSEL R8, R149, -INF , P4 ;  /* 0xff80000095087808 */ /* 0x008fe20002000000 */
[--C-:B------:R-:W-:Y:S01]  /*27d0*/  FFMA.FTZ R10, R148, UR7, -R21.reuse ;  /* 0x00000007940a7c23 */ /* 0x100fe20008010815 */
[----:B------:R-:W-:Y:S01]  /*27e0*/  FSEL R11, R146, -INF , P1 ;  /* 0xff800000920b7808 */ /* 0x000fe20000800000 */
[--C-:B------:R-:W-:Y:S01]  /*27f0*/  FFMA.FTZ R146, R145, UR7, -R20.reuse ;  /* 0x0000000791927c23 */ /* 0x100fe20008010814 */
[--C-:B------:R-:W-:Y:S01]  /*2800*/  FFMA.FTZ R145, R151, UR7, -R20.reuse ;  /* 0x0000000797917c23 */ /* 0x100fe20008010814 */
[----:B------:R-:W-:Y:S01]  /*2810*/  FFMA.FTZ R21, R8, UR7, -R21 ;  /* 0x0000000708157c23 */ /* 0x000fe20008010815 */
[----:B------:R-:W1:Y:S01]  /*2820*/  MUFU.EX2 R9, R154 ;  /* 0x0000009a00097308 */ /* 0x000e620000000800 */
[--C-:B------:R-:W-:Y:S01]  /*2830*/  FFMA.FTZ R8, R11, UR7, -R20.reuse ;  /* 0x000000070b087c23 */ /* 0x100fe20008010814 */
[----:B------:R-:W-:Y:S01]  /*2840*/  FFMA.FTZ R11, R147, UR7, -R20 ;  /* 0x00000007930b7c23 */ /* 0x000fe20008010814 */
[--C-:B------:R-:W-:Y:S01]  /*2850*/  FADD.FTZ R147, R120, -R141.reuse ;  /* 0x8000008d78937221 */ /* 0x100fe20000010000 */
[--C-:B------:R-:W-:Y:S01]  /*2860*/  FADD.FTZ R120, R129, -R141.reuse ;  /* 0x8000008d81787221 */ /* 0x100fe20000010000 */
[--C-:B------:R-:W-:Y:S01]  /*2870*/  FADD.FTZ R148, R121, -R141.reuse ;  /* 0x8000008d79947221 */ /* 0x100fe20000010000 */
[--C-:B------:R-:W-:Y:S01]  /*2880*/  FADD.FTZ R129, R122, -R140.reuse ;  /* 0x8000008c7a817221 */ /* 0x100fe20000010000 */
[--C-:B------:R-:W-:Y:S01]  /*2890*/  FADD.FTZ R121, R132, -R141.reuse ;  /* 0x8000008d84797221 */ /* 0x100fe20000010000 */
[----:B------:R-:W2:Y:S01]  /*28a0*/  MUFU.EX2 R10, R10 ;  /* 0x0000000a000a7308 */ /* 0x000ea20000000800 */
[--C-:B------:R-:W-:Y:S01]  /*28b0*/  FADD.FTZ R122, R123, -R140.reuse ;  /* 0x8000008c7b7a7221 */ /* 0x100fe20000010000 */
[----:B------:R-:W-:Y:S01]  /*28c0*/  FMUL.FTZ R143, R143, R126 ;  /* 0x0000007e8f8f7220 */ /* 0x000fe20000410000 */
[--C-:B------:R-:W-:Y:S01]  /*28d0*/  FADD.FTZ R149, R124, -R141.reuse ;  /* 0x8000008d7c957221 */ /* 0x100fe20000010000 */
[----:B------:R-:W-:Y:S01]  /*28e0*/  FADD.FTZ R124, R133, -R141 ;  /* 0x8000008d857c7221 */ /* 0x000fe20000010000 */
[----:B------:R-:W-:Y:S01]  /*28f0*/  FMUL.FTZ R139, R139, R122 ;  /* 0x0000007a8b8b7220 */ /* 0x000fe20000410000 */
[--C-:B------:R-:W-:Y:S01]  /*2900*/  FADD.FTZ R133, R130, -R140.reuse ;  /* 0x8000008c82857221 */ /* 0x100fe20000010000 */
[----:B------:R-:W-:Y:S01]  /*2910*/  FADD.FTZ R140, R135, -R140 ;  /* 0x8000008c878c7221 */ /* 0x000fe20000010000 */
[----:B------:R-:W3:Y:S01]  /*2920*/  MUFU.EX2 R21, R21 ;  /* 0x0000001500157308 */ /* 0x000ee20000000800 */
[C---:B-1----:R-:W-:Y:S01]  /*2930*/  FMUL.FTZ R126, R9.reuse, R120 ;  /* 0x00000078097e7220 */ /* 0x042fe20000410000 */
[----:B------:R-:W-:Y:S01]  /*2940*/  F2FP.F16.F32.PACK_AB R120, R9, R144 ;  /* 0x000000900978723e */ /* 0x000fe200000000ff */
[----:B------:R-:W-:Y:S01]  /*2950*/  FMUL.FTZ R22, R22, R147 ;  /* 0x0000009316167220 */ /* 0x000fe20000410000 */
[----:B------:R-:W-:Y:S01]  /*2960*/  FMUL.FTZ R23, R23, R148 ;  /* 0x0000009417177220 */ /* 0x000fe20000410000 */
[----:B------:R-:W-:Y:S01]  /*2970*/  FMUL.FTZ R136, R136, R149 ;  /* 0x0000009588887220 */ /* 0x000fe20000410000 */
[----:B------:R-:W-:Y:S01]  /*2980*/  FMUL.FTZ R137, R137, R150 ;  /* 0x0000009689897220 */ /* 0x000fe20000410000 */
[----:B------:R-:W-:Y:S01]  /*2990*/  FMUL.FTZ R138, R138, R129 ;  /* 0x000000818a8a7220 */ /* 0x000fe20000410000 */
[----:B------:R-:W1:Y:S01]  /*29a0*/  MUFU.EX2 R8, R8 ;  /* 0x0000000800087308 */ /* 0x000e620000000800 */
[----:B--2---:R-:W-:Y:S01]  /*29b0*/  FMUL.FTZ R9, R10, R121 ;  /* 0x000000790a097220 */ /* 0x004fe20000410000 */
[----:B------:R-:W-:Y:S01]  /*29c0*/  FMUL.FTZ R142, R142, R127 ;  /* 0x0000007f8e8e7220 */ /* 0x000fe20000410000 */
[----:B------:R-:W-:Y:S01]  /*29d0*/  FMUL.FTZ R125, R144, R125 ;  /* 0x0000007d907d7220 */ /* 0x000fe20000410000 */
[----:B------:R-:W-:-:S04]  /*29e0*/  UMOV UR7, 0x80000020 ;  /* 0x8000002000077882 */ /* 0x000fc80000000000 */
[----:B------:R-:W2:Y:S01]  /*29f0*/  MUFU.EX2 R11, R11 ;  /* 0x0000000b000b7308 */ /* 0x000ea20000000800 */
[C---:B---3--:R-:W-:Y:S01]  /*2a00*/  F2FP.F16.F32.PACK_AB R122, R21.reuse, R10 ;  /* 0x0000000a157a723e */ /* 0x048fe200000000ff */
[----:B------:R-:W-:Y:S01]  /*2a10*/  FMUL.FTZ R124, R21, R124 ;  /* 0x0000007c157c7220 */ /* 0x000fe20000410000 */
[----:B------:R-:W-:-:S05]  /*2a20*/  F2FP.F16.F32.PACK_AB R10, R137, R136 ;  /* 0x00000088890a723e */ /* 0x000fca00000000ff */
        /* <DEDUP_REMOVED lines=10> */
[----:B------:R-:W-:-:S02]  /*2ad0*/  F2FP.F16.F32.PACK_AB R21, R128, R21 ;  /* 0x000000158015723e */ /* 0x000fc400000000ff */
        /* <DEDUP_REMOVED lines=94> */
.L_x_379:
        /* <DEDUP_REMOVED lines=62> */
.L_x_380:
        /* <DEDUP_REMOVED lines=12> */
.L_x_370:
[----:B------:R-:W4:Y:S01]  /*3560*/  LDC R10, c[0x0][0x850] ;  /* 0x00021400ff0a7b82 */ /* 0x000f220000000800 */
[----:B------:R-:W5:Y:S01]  /*3570*/  S2R R9, SR_CTAID.Y ;  /* 0x0000000000097919 */ /* 0x000f620000002600 */
[----:B------:R-:W-:Y:S01]  /*3580*/  ULDC.64 UR4, c[0x0][0x818] ;  /* 0x0002060000047ab9 */ /* 0x000fe20000000a00 */
[----:B------:R-:W-:Y:S01]  /*3590*/  ULDC.64 UR6, c[0x0][0x840] ;  /* 0x0002100000067ab9 */ /* 0x000fe20000000a00 */
[----:B-1----:R-:W-:Y:S01]  /*35a0*/  IMAD R16, R16, 0x1800, R17 ;  /* 0x0000180010107824 */ /* 0x002fe200078e0211 */
[----:B------:R-:W1:Y:S01]  /*35b0*/  S2R R8, SR_CTAID.X ;  /* 0x0000000000087919 */ /* 0x000e620000002500 */
[----:B------:R-:W2:Y:S03]  /*35c0*/  S2R R7, SR_CTAID.Z ;  /* 0x0000000000077919 */ /* 0x000ea60000002700 */
[----:B------:R-:W-:Y:S02]  /*35d0*/  LEA R16, R16, UR36, 0x2 ;  /* 0x0000002410107c11 */ /* 0x000fe4000f8e10ff */
[----:B----4-:R-:W-:Y:S01]  /*35e0*/  ISETP.NE.AND P0, PT, R10, 0x1, PT ;  /* 0x000000010a00780c */ /* 0x010fe20003f05270 */
[----:B-----5:R-:W-:-:S12]  /*35f0*/  IMAD.MOV.U32 R6, RZ, RZ, R9 ;  /* 0x000000ffff067224 */ /* 0x020fd800078e0009 */
[----:B------:R-:W4:Y:S01]  /*3600*/  @P0 LDC R0, c[0x0][0x854] ;  /* 0x00021500ff000b82 */ /* 0x000f220000000800 */
[----:B-1----:R-:W-:-:S05]  /*3610*/  IMAD R4, R8, 0x4800, RZ ;  /* 0x0000480008047824 */ /* 0x002fca00078e02ff */
[----:B------:R-:W-:Y:S02]  /*3620*/  SHF.R.S32.HI R5, RZ, 0x1f, R4 ;  /* 0x0000001fff057819 */ /* 0x000fe40000011404 */
[----:B---3--:R-:W1:Y:S01]  /*3630*/  @P0 LDC R3, c[0x0][0x858] ;  /* 0x00021600ff030b82 */ /* 0x008e620000000800 */
[----:B----4-:R-:W-:-:S05]  /*3640*/  @P0 IMAD.HI.U32 R0, R9, R0, RZ ;  /* 0x0000000009000227 */ /* 0x010fca00078e00ff */
[----:B-1----:R-:W-:-:S04]  /*3650*/  @P0 SHF.R.U32.HI R6, RZ, R3, R0 ;  /* 0x00000003ff060219 */ /* 0x002fc80000011600 */
[----:B------:R-:W-:Y:S01]  /*3660*/  SHF.R.S32.HI R0, RZ, 0x1f, R6 ;  /* 0x0000001fff007819 */ /* 0x000fe20000011406 */
[----:B------:R-:W-:-:S04]  /*3670*/  IMAD.WIDE.U32 R2, R6, UR4, R4 ;  /* 0x0000000406027c25 */ /* 0x000fc8000f8e0004 */
[C---:B--2---:R-:W-:Y:S02]  /*3680*/  IMAD R11, R0.reuse, UR4, RZ ;  /* 0x00000004000b7c24 */ /* 0x044fe4000f8e02ff */
[----:B------:R-:W-:Y:S02]  /*3690*/  IMAD R15, R0, UR6, RZ ;  /* 0x00000006000f7c24 */ /* 0x000fe4000f8e02ff */
[C---:B------:R-:W-:Y:S01]  /*36a0*/  IMAD R13, R6.reuse, UR5, R11 ;  /* 0x00000005060d7c24 */ /* 0x040fe2000f8e020b */
[----:B------:R-:W-:Y:S01]  /*36b0*/  SHF.R.S32.HI R11, RZ, 0x1f, R7 ;  /* 0x0000001fff0b7819 */ /* 0x000fe20000011407 */
[----:B------:R-:W-:Y:S01]  /*36c0*/  ULDC.64 UR4, c[0x0][0x820] ;  /* 0x0002080000047ab9 */ /* 0x000fe20000000a00 */
[----:B------:R-:W-:-:S04]  /*36d0*/  IMAD.WIDE.U32 R4, R6, UR6, R4 ;  /* 0x0000000606047c25 */ /* 0x000fc8000f8e0004 */
[----:B------:R-:W-:Y:S02]  /*36e0*/  IMAD R12, R11, UR4, RZ ;  /* 0x000000040b0c7c24 */ /* 0x000fe4000f8e02ff */
[----:B------:R-:W-:Y:S01]  /*36f0*/  IMAD R15, R6, UR7, R15 ;  /* 0x00000007060f7c24 */ /* 0x000fe2000f8e020f */
[----:B------:R-:W-:Y:S01]  /*3700*/  ULDC.64 UR6, c[0x0][0x848] ;  /* 0x0002120000067ab9 */ /* 0x000fe20000000a00 */
[----:B------:R-:W-:Y:S02]  /*3710*/  IMAD.IADD R3, R3, 0x1, R13 ;  /* 0x0000000103037824 */ /* 0x000fe400078e020d */
[----:B------:R-:W-:Y:S02]  /*3720*/  IMAD R18, R11, UR6, RZ ;  /* 0x000000060b127c24 */ /* 0x000fe4000f8e02ff */
[----:B------:R-:W-:Y:S02]  /*3730*/  IMAD R11, R7, UR5, R12 ;  /* 0x00000005070b7c24 */ /* 0x000fe4000f8e020c */
[----:B------:R-:W1:Y:S01]  /*3740*/  S2R R12, SR_TID.X ;  /* 0x00000000000c7919 */ /* 0x000e620000002100 */
[----:B------:R-:W-:-:S02]  /*3750*/  IMAD.IADD R15, R5, 0x1, R15 ;  /* 0x00000001050f7824 */ /* 0x000fc400078e020f */
[----:B------:R-:W-:Y:S02]  /*3760*/  IMAD.MOV.U32 R14, RZ, RZ, R4 ;  /* 0x000000ffff0e7224 */ /* 0x000fe400078e0004 */
[----:B------:R-:W-:Y:S01]  /*3770*/  IMAD.WIDE.U32 R4, R7, UR4, R2 ;  /* 0x0000000407047c25 */ /* 0x000fe2000f8e0002 */
[----:B------:R-:W-:-:S03]  /*3780*/  ULDC UR4, c[0x0][0x740] ;  /* 0x0001d00000047ab9 */ /* 0x000fc60000000800 */
[----:B------:R-:W-:Y:S01]  /*3790*/  FMUL.FTZ R72, R72, UR4 ;  /* 0x0000000448487c20 */ /* 0x000fe20008410000 */
[----:B------:R-:W-:Y:S02]  /*37a0*/  IMAD R13, R7, UR7, R18 ;  /* 0x00000007070d7c24 */ /* 0x000fe4000f8e0212 */
        /* <DEDUP_REMOVED lines=52> */
[----:B-1----:R-:W-:-:S05]  /*3af0*/  ISETP.NE.AND P1, PT, R12, 0x80, PT ;  /* 0x000000800c00780c */ /* 0x002fca0003f25270 */
[----:B------:R-:W-:Y:S02]  /*3b00*/  ULDC UR4, c[0x0][0x870] ;  /* 0x00021c0000047ab9 */ /* 0x000fe40000000800 */
[----:B------:R-:W1:Y:S01]  /*3b10*/  LDC.64 R18, c[0x0][0x800] ;  /* 0x00020000ff127b82 */ /* 0x000e620000000a00 */
[----:B------:R-:W-:Y:S01]  /*3b20*/  IMAD R8, R8, UR4, RZ ;  /* 0x0000000408087c24 */ /* 0x000fe2000f8e02ff */
[----:B------:R-:W-:Y:S01]  /*3b30*/  ULDC UR4, c[0x0][0x80c] ;  /* 0x0002030000047ab9 */ /* 0x000fe20000000800 */
[----:B------:R-:W-:Y:S01]  /*3b40*/  BSSY B0, `(.L_x_382) ;  /* 0x0000023000007945 */ /* 0x000fe20003800000 */
[----:B------:R-:W-:Y:S02]  /*3b50*/  IMAD R7, R7, UR4, RZ ;  /* 0x0000000407077c24 */ /* 0x000fe4000f8e02ff */
[----:B------:R-:W-:Y:S01]  /*3b60*/  IMAD R8, R8, UR4, RZ ;  /* 0x0000000408087c24 */ /* 0x000fe2000f8e02ff */
[----:B------:R-:W-:Y:S01]  /*3b70*/  ULDC.64 UR4, c[0x0][0x868] ;  /* 0x00021a0000047ab9 */ /* 0x000fe20000000a00 */
[----:B------:R-:W2:Y:S01]  /*3b80*/  LDC.64 R20, c[0x0][0x828] ;  /* 0x00020a00ff147b82 */ /* 0x000ea20000000a00 */
[----:B------:R-:W-:-:S02]  /*3b90*/  SHF.R.S32.HI R11, RZ, 0x1f, R7 ;  /* 0x0000001fff0b7819 */ /* 0x000fc40000011407 */
[----:B------:R-:W-:Y:S02]  /*3ba0*/  IADD3 R7, P0, P2, R8, R7, R6 ;  /* 0x0000000708077210 */ /* 0x000fe40007a1e006 */
[----:B------:R-:W-:Y:S01]  /*3bb0*/  SHF.R.S32.HI R8, RZ, 0x1f, R8 ;  /* 0x0000001fff087819 */ /* 0x000fe20000011408 */
[----:B------:R3:W-:Y:S03]  /*3bc0*/  STS.128 [R16], R24 ;  /* 0x0000001810007388 */ /* 0x0007e60000000c00 */
[----:B------:R-:W-:Y:S01]  /*3bd0*/  IADD3.X R8, R8, R11, R0, P0, P2 ;  /* 0x0000000b08087210 */ /* 0x000fe200007e4400 */
[C---:B------:R-:W-:Y:S01]  /*3be0*/  IMAD.SHL.U32 R11, R7.reuse, 0x4, RZ ;  /* 0x00000004070b7824 */ /* 0x040fe200078e00ff */
[----:B------:R3:W-:Y:S02]  /*3bf0*/  STS.128 [R16+0x800], R28 ;  /* 0x0008001c10007388 */ /* 0x0007e40000000c00 */
[----:B------:R-:W-:Y:S01]  /*3c00*/  SHF.L.U64.HI R8, R7, 0x2, R8 ;  /* 0x0000000207087819 */ /* 0x000fe20000010208 */
[----:B------:R-:W-:Y:S01]  /*3c10*/  IMAD.MOV R0, RZ, RZ, -R6 ;  /* 0x000000ffff007224 */ /* 0x000fe200078e0a06 */
[----:B------:R-:W-:Y:S01]  /*3c20*/  IADD3 R12, P0, R11, UR4, RZ ;  /* 0x000000040b0c7c10 */ /* 0x000fe2000ff1e0ff */
[----:B------:R3:W-:Y:S01]  /*3c30*/  STS.128 [R16+0x1000], R32 ;  /* 0x0010002010007388 */ /* 0x0007e20000000c00 */
[----:B-1----:R-:W-:Y:S01]  /*3c40*/  LEA R18, P2, R4, R18, 0x2 ;  /* 0x0000001204127211 */ /* 0x002fe200078410ff */
[----:B------:R-:W-:Y:S01]  /*3c50*/  IMAD R9, R10, R0, R9 ;  /* 0x000000000a097224 */ /* 0x000fe200078e0209 */
[----:B------:R-:W-:Y:S01]  /*3c60*/  IADD3.X R13, R8, UR5, RZ, P0, !PT ;  /* 0x00000005080d7c10 */ /* 0x000fe200087fe4ff */
[----:B------:R3:W-:Y:S01]  /*3c70*/  STS.128 [R16+0x1800], R36 ;  /* 0x0018002410007388 */ /* 0x0007e20000000c00 */
[----:B--2---:R-:W-:-:S03]  /*3c80*/  LEA R20, P3, R2, R20, 0x2 ;  /* 0x0000001402147211 */ /* 0x004fc600078610ff */
        /* <DEDUP_REMOVED lines=8> */
[----:B------:R-:W-:Y:S05]  /*3d10*/  @P1 BRA `(.L_x_383) ;  /* 0x0000000000141947 */ /* 0x000fea0003800000 */
.L_x_384:
[----:B------:R-:W2:Y:S04]  /*3d20*/  LDG.E.STRONG.GPU R0, desc[UR38][R12.64] ;  /* 0x000000260c007981 */ /* 0x000ea8000c1ef900 */
[----:B--2---:R-:W-:Y:S01]  /*3d30*/  CCTL.IVALL ;  /* 0x00000000ff00798f */ /* 0x004fe20002000000 */
[----:B------:R-:W-:Y:S05]  /*3d40*/  YIELD ;  /* 0x0000000000007946 */ /* 0x000fea0003800000 */
[----:B------:R-:W-:-:S13]  /*3d50*/  ISETP.NE.AND P0, PT, R0, R9, PT ;  /* 0x000000090000720c */ /* 0x000fda0003f05270 */
[----:B------:R-:W-:Y:S05]  /*3d60*/  @P0 BRA `(.L_x_384) ;  /* 0xfffffffc00ec0947 */ /* 0x000fea000383ffff */
.L_x_383:
[----:B------:R-:W-:Y:S05]  /*3d70*/  BSYNC B0 ;  /* 0x0000000000007941 */ /* 0x000fea0003800000 */
.L_x_382:
[----:B------:R-:W-:Y:S01]  /*3d80*/  UMOV UR4, 0xffffffff ;  /* 0xffffffff00047882 */ /* 0x000fe20000000000 */
[----:B------:R-:W-:Y:S02]  /*3d90*/  LEA.HI.X R19, R4, R19, R15, 0x2, P2 ;  /* 0x0000001304137211 */ /* 0x000fe400010f140f */
[----:B------:R-:W-:Y:S01]  /*3da0*/  LEA.HI.X R14, R2, R21, R14, 0x2, P3 ;  /* 0x00000015020e7211 */ /* 0x000fe200018f140e */
[----:B------:R-:W-:Y:S06]  /*3db0*/  BRA.DIV UR4, `(.L_x_385) ;  /* 0x0000004204247947 */ /* 0x000fec000b800000 */
[----:B------:R-:W-:Y:S01]  /*3dc0*/  NOP ;  /* 0x0000000000007918 */ /* 0x000fe20000000000 */
.L_x_478:
[----:B------:R-:W-:Y:S01]  /*3dd0*/  @!PT LDS RZ, [RZ] ;  /* 0x00000000fffff984 */ /* 0x000fe20000000800 */
[----:B------:R-:W-:Y:S01]  /*3de0*/  @!PT LDS RZ, [RZ] ;  /* 0x00000000fffff984 */ /* 0x000fe20000000800 */
[----:B------:R-:W-:Y:S01]  /*3df0*/  @!PT LDS RZ, [RZ] ;  /* 0x00000000fffff984 */ /* 0x000fe20000000800 */
[----:B------:R-:W-:Y:S01]  /*3e00*/  @!PT LDS RZ, [RZ] ;  /* 0x00000000fffff984 */ /* 0x000fe20000000800 */
[----:B------:R1:W-:Y:S06]  /*3e10*/  MEMBAR.ALL.CTA ;  /* 0x0000000000007992 */ /* 0x0003ec0000008000 */
[----:B-1----:R-:W1:Y:S01]  /*3e20*/  FENCE.VIEW.ASYNC.S ;  /* 0x00000000000073c6 */ /* 0x002e620000000000 */
[----:B------:R-:W-:Y:S05]  /*3e30*/  WARPSYNC.ALL ;  /* 0x0000000000007948 */ /* 0x000fea0003800000 */
[----:B------:R-:W-:Y:S01]  /*3e40*/  BSSY B0, `(.L_x_386) ;  /* 0x0000010000007945 */ /* 0x000fe20003800000 */
        /* <DEDUP_REMOVED lines=8> */
.L_x_388:
[----:B------:R-:W-:Y:S01]  /*3ed0*/  @P0 ELECT P2, URZ, PT ;  /* 0x00000000003f082f */ /* 0x000fe20003840000 */
[----:B------:R1:W-:-:S12]  /*3ee0*/  UBLKRED.G.S.ADD.F32.RN [UR4], [UR36], UR6, desc[UR8] ;  /* 0x00000804240073bb */ /* 0x0003d800080a1406 */
[----:B------:R-:W-:Y:S02]  /*3ef0*/  @P2 PLOP3.LUT P0, PT, P2, PT, PT, 0x8, 0x0 ;  /* 0x000000000000281c */ /* 0x000fe4000170e170 */
[----:B------:R-:W-:-:S11]  /*3f00*/  PLOP3.LUT P2, PT, PT, PT, PT, 0x8, 0x0 ;  /* 0x000000000000781c */ /* 0x000fd60003f4e170 */
[----:B-1----:R-:W-:Y:S05]  /*3f10*/  @P0 BRA.U.ANY `(.L_x_388) ;  /* 0xfffffffd00ec0947 */ /* 0x002fea000393ffff */
[----:B------:R0:W-:Y:S01]  /*3f20*/  UTMACMDFLUSH ;  /* 0x00000000000079b7 */ /* 0x0001e20000000000 */
[----:B------:R-:W-:-:S04]  /*3f30*/  DEPBAR.LE SB0, 0x0 ;  /* 0x000080000000791a */ /* 0x000fc80000000000 */
.L_x_387:
[----:B------:R-:W-:Y:S05]  /*3f40*/  BSYNC B0 ;  /* 0x0000000000007941 */ /* 0x000fea0003800000 */
.L_x_386:
        /* <DEDUP_REMOVED lines=12> */
[----:B------:R-:W-:-:S05]  /*4010*/  IMAD.MOV.U32 R3, RZ, RZ, 0x1 ;  /* 0x00000001ff037424 */ /* 0x000fca00078e00ff */
[----:B------:R1:W-:Y:S02]  /*4020*/  REDG.E.ADD.S32.STRONG.GPU desc[UR38][R12.64], R3 ;  /* 0x000000030c00798e */ /* 0x0003e4000c10e3a6 */
.L_x_390:
[----:B------:R-:W-:Y:S05]  /*4030*/  BSYNC B0 ;  /* 0x0000000000007941 */ /* 0x000fea0003800000 */
.L_x_389:
[----:B------:R-:W-:Y:S06]  /*4040*/  BAR.SYNC.DEFER_BLOCKING 0x1, 0x180 ;  /* 0x0046000000007b1d */ /* 0x000fec0000010000 */
[----:B------:R-:W-:Y:S01]  /*4050*/  ULDC.64 UR4, c[0x0][0x860] ;  /* 0x0002180000047ab9 */ /* 0x000fe20000000a00 */
[----:B------:R-:W-:Y:S01]  /*4060*/  BSSY B0, `(.L_x_391) ;  /* 0x0000015000007945 */ /* 0x000fe20003800000 */
[----:B------:R-:W-:-:S04]  /*4070*/  IADD3 R2, P0, R11, UR4, RZ ;  /* 0x000000040b027c10 */ /* 0x000fc8000ff1e0ff */
[----:B-1----:R-:W-:Y:S01]  /*4080*/  IADD3.X R3, R8, UR5, RZ, P0, !PT ;  /* 0x0000000508037c10 */ /* 0x002fe200087fe4ff */
        /* <DEDUP_REMOVED lines=13> */
.L_x_393:
[----:B------:R-:W2:Y:S04]  /*4160*/  LDG.E.STRONG.GPU R0, desc[UR38][R2.64] ;  /* 0x0000002602007981 */ /* 0x000ea8000c1ef900 */
[----:B--2---:R-:W-:Y:S01]  /*4170*/  CCTL.IVALL ;  /* 0x00000000ff00798f */ /* 0x004fe20002000000 */
[----:B------:R-:W-:Y:S05]  /*4180*/  YIELD ;  /* 0x0000000000007946 */ /* 0x000fea0003800000 */
[----:B------:R-:W-:-:S13]  /*4190*/  ISETP.NE.AND P0, PT, R0, R9, PT ;  /* 0x000000090000720c */ /* 0x000fda0003f05270 */
[----:B------:R-:W-:Y:S05]  /*41a0*/  @P0 BRA `(.L_x_393) ;  /* 0xfffffffc00ec0947 */ /* 0x000fea000383ffff */
.L_x_392:
[----:B------:R-:W-:Y:S05]  /*41b0*/  BSYNC B0 ;  /* 0x0000000000007941 */ /* 0x000fea0003800000 */
.L_x_391:
[----:B------:R-:W-:-:S03]  /*41c0*/  UMOV UR4, 0xffffffff ;  /* 0xffffffff00047882 */ /* 0x000fc60000000000 */
[----:B------:R-:W-:Y:S05]  /*41d0*/  BRA.DIV UR4, `(.L_x_394) ;  /* 0x0000003e04387947 */ /* 0x000fea000b800000 */
[----:B------:R-:W-:Y:S01]  /*41e0*/  NOP ;  /* 0x0000000000007918 */ /* 0x000fe20000000000 */
.L_x_481:
[----:B------:R-:W-:Y:S01]  /*41f0*/  @!PT LDS RZ, [RZ] ;  /* 0x00000000fffff984 */ /* 0x000fe20000000800 */
[----:B------:R-:W-:Y:S01]  /*4200*/  @!PT LDS RZ, [RZ] ;  /* 0x00000000fffff984 */ /* 0x000fe20000000800 */
[----:B------:R-:W-:Y:S01]  /*4210*/  @!PT LDS RZ, [RZ] ;  /* 0x00000000fffff984 */ /* 0x000fe20000000800 */
[----:B------:R-:W-:Y:S01]  /*4220*/  @!PT LDS RZ, [RZ] ;  /* 0x00000000fffff984 */ /* 0x000fe20000000800 */
[----:B------:R2:W-:Y:S06]  /*4230*/  MEMBAR.ALL.CTA ;  /* 0x0000000000007992 */ /* 0x0005ec0000008000 */
[----:B--2---:R-:W2:Y:S01]  /*4240*/  FENCE.VIEW.ASYNC.S ;  /* 0x00000000000073c6 */ /* 0x004ea20000000000 */
[----:B------:R-:W-:Y:S05]  /*4250*/  WARPSYNC.ALL ;  /* 0x0000000000007948 */ /* 0x000fea0003800000 */
[----:B------:R-:W-:Y:S01]  /*4260*/  BSSY B0, `(.L_x_395) ;  /* 0x0000010000007945 */ /* 0x000fe20003800000 */
[----:B--2---:R-:W-:Y:S06]  /*4270*/  BAR.SYNC.DEFER_BLOCKING 0x1, 0x180 ;  /* 0x0046000000007b1d */ /* 0x004fec0000010000 */
[----:B------:R-:W-:Y:S05]  /*4280*/  @P1 BRA `(.L_x_396) ;  /* 0x0000000000341947 */ /* 0x000fea0003800000 */
[----:B------:R-:W-:Y:S01]  /*4290*/  R2UR UR4, R18 ;  /* 0x00000000120472ca */ /* 0x000fe200000e0000 */
[----:B------:R-:W-:Y:S01]  /*42a0*/  UMOV UR6, 0x1200 ;  /* 0x0000120000067882 */ /* 0x000fe20000000000 */
[----:B------:R-:W-:Y:S01]  /*42b0*/  R2UR UR5, R19 ;  /* 0x00000000130572ca */ /* 0x000fe200000e0000 */
[----:B------:R-:W-:Y:S01]  /*42c0*/  UMOV UR8, 0x0 ;  /* 0x0000000000087882 */ /* 0x000fe20000000000 */
[----:B------:R-:W-:Y:S01]  /*42d0*/  PLOP3.LUT P0, PT, PT, PT, PT, 0x80, 0x0 ;  /* 0x000000000000781c */ /* 0x000fe20003f0f070 */
[----:B------:R-:W-:-:S12]  /*42e0*/  UMOV UR9, 0x14f00000 ;  /* 0x14f0000000097882 */ /* 0x000fd80000000000 */
.L_x_397:
[----:B------:R-:W-:Y:S01]  /*42f0*/  @P0 ELECT P2, URZ, PT ;  /* 0x00000000003f082f */ /* 0x000fe20003840000 */
[----:B------:R2:W-:-:S12]  /*4300*/  UBLKRED.G.S.ADD.F32.RN [UR4], [UR36], UR6, desc[UR8] ;  /* 0x00000804240073bb */ /* 0x0005d800080a1406 */
[----:B------:R-:W-:Y:S02]  /*4310*/  @P2 PLOP3.LUT P0, PT, P2, PT, PT, 0x8, 0x0 ;  /* 0x000000000000281c */ /* 0x000fe4000170e170 */
[----:B------:R-:W-:-:S11]  /*4320*/  PLOP3.LUT P2, PT, PT, PT, PT, 0x8, 0x0 ;  /* 0x000000000000781c */ /* 0x000fd60003f4e170 */
[----:B--2---:R-:W-:Y:S05]  /*4330*/  @P0 BRA.U.ANY `(.L_x_397) ;  /* 0xfffffffd00ec0947 */ /* 0x004fea000393ffff */
[----:B------:R0:W-:Y:S01]  /*4340*/  UTMACMDFLUSH ;  /* 0x00000000000079b7 */ /* 0x0001e20000000000 */
[----:B------:R-:W-:-:S04]  /*4350*/  DEPBAR.LE SB0, 0x0 ;  /* 0x000080000000791a */ /* 0x000fc80000000000 */
.L_x_396:
[----:B------:R-:W-:Y:S05]  /*4360*/  BSYNC B0 ;  /* 0x0000000000007941 */ /* 0x000fea0003800000 */
.L_x_395:
[----:B------:R-:W-:Y:S01]  /*4370*/  NOP ;  /* 0x0000000000007918 */ /* 0x000fe20000000000 */
[----:B------:R-:W-:Y:S05]  /*4380*/  @P1 BRA `(.L_x_362) ;  /* 0x00000038004c1947 */ /* 0x000fea0003800000 */
[----:B------:R-:W-:Y:S01]  /*4390*/  IMAD.MOV.U32 R5, RZ, RZ, 0x1 ;  /* 0x00000001ff057424 */ /* 0x000fe200078e00ff */
        /* <DEDUP_REMOVED lines=8> */
[----:B012345:R-:W-:Y:S04]  /*4420*/  CCTL.IVALL ;  /* 0x00000000ff00798f */ /* 0x03ffe80002000000 */
[----:B------:R4:W-:Y:S01]  /*4430*/  REDG.E.ADD.S32.STRONG.GPU desc[UR38][R2.64], R5 ;  /* 0x000000050200798e */ /* 0x0009e2000c10e3a6 */
[----:B------:R-:W-:Y:S05]  /*4440*/  BRA `(.L_x_362) ;  /* 0x00000038001c7947 */ /* 0x000fea0003800000 */
.L_x_360:
        /* <DEDUP_REMOVED lines=20> */
[----:B------:R-:W-:Y:S02]  /*4590*/  UIMAD UR6, UR10, UR8, URZ ;  /* 0x000000080a0672a4 */ /* 0x000fe4000f8e023f */
[----:B------:R-:W-:Y:S01]  /*45a0*/  USHF.R.S32.HI UR8, URZ, 0x1f, UR7 ;  /* 0x0000001f3f087899 */ /* 0x000fe20008011407 */
[----:B--2---:R-:W-:Y:S01]  /*45b0*/  ISETP.GE.AND P1, PT, R4, 0x1, PT ;  /* 0x000000010400780c */ /* 0x004fe20003f26270 */
[----:B------:R-:W-:Y:S02]  /*45c0*/  UIMAD UR6, UR11, UR9, UR6 ;  /* 0x000000090b0672a4 */ /* 0x000fe4000f8e0206 */
[----:B------:R-:W-:-:S02]  /*45d0*/  UIMAD UR9, UR7, UR13, URZ ;  /* 0x0000000d070972a4 */ /* 0x000fc4000f8e023f */
[----:B------:R-:W-:Y:S02]  /*45e0*/  UIADD3 UR5, UR5, UR6, URZ ;  /* 0x0000000605057290 */ /* 0x000fe4000fffe03f */
[----:B------:R-:W-:Y:S02]  /*45f0*/  UIMAD UR6, UR8, UR14, URZ ;  /* 0x0000000e080672a4 */ /* 0x000fe4000f8e023f */
[----:B------:R-:W-:Y:S02]  /*4600*/  UIADD3 UR8, UP0, UR9, UR11, URZ ;  /* 0x0000000b09087290 */ /* 0x000fe4000ff1e03f */
[----:B------:R-:W-:Y:S02]  /*4610*/  UIMAD UR12, UR7, UR15, UR6 ;  /* 0x0000000f070c72a4 */ /* 0x000fe4000f8e0206 */
[----:B------:R-:W-:Y:S02]  /*4620*/  UIMAD.WIDE.U32 UR6, UR7, UR14, UR4 ;  /* 0x0000000e070672a5 */ /* 0x000fe4000f8e0004 */
[----:B------:R-:W-:Y:S01]  /*4630*/  ULEA.HI.X.SX32 UR9, UR9, UR10, 0x1, UP0 ;  /* 0x0000000a09097291 */ /* 0x000fe200080f0e3f */
[----:B------:R-:W-:Y:S11]  /*4640*/  @!P1 BRA `(.L_x_362) ;  /* 0x00000034009c9947 */ /* 0x000ff60003800000 */
        /* <DEDUP_REMOVED lines=9> */
[----:B------:R-:W-:-:S04]  /*46e0*/  LEA.HI R3, R3, R0, RZ, 0x6 ;  /* 0x0000000003037211 */ /* 0x000fc800078f30ff */
        /* <DEDUP_REMOVED lines=13> */
.L_x_432:
        /* <DEDUP_REMOVED lines=13> */
.L_x_402:
[----:B------:R-:W2:Y:S04]  /*4890*/  LDG.E.STRONG.GPU R6, desc[UR38][R2.64] ;  /* 0x0000002602067981 */ /* 0x000ea8000c1ef900 */
[----:B--2---:R-:W-:Y:S01]  /*48a0*/  CCTL.IVALL ;  /* 0x00000000ff00798f */ /* 0x004fe20002000000 */
[----:B------:R-:W-:Y:S05]  /*48b0*/  YIELD ;  /* 0x0000000000007946 */ /* 0x000fea0003800000 */
[----:B------:R-:W-:-:S13]  /*48c0*/  ISETP.NE.AND P3, PT, R6, UR22, PT ;  /* 0x0000001606007c0c */ /* 0x000fda000bf65270 */
[----:B------:R-:W-:Y:S05]  /*48d0*/  @P3 BRA `(.L_x_402) ;  /* 0xfffffffc00ec3947 */ /* 0x000fea000383ffff */
.L_x_401:
[----:B------:R-:W-:Y:S05]  /*48e0*/  BSYNC B0 ;  /* 0x0000000000007941 */ /* 0x000fea0003800000 */
.L_x_400:
[----:B------:R-:W-:-:S03]  /*48f0*/  UMOV UR14, 0xffffffff ;  /* 0xffffffff000e7882 */ /* 0x000fc60000000000 */
[----:B------:R-:W-:Y:S05]  /*4900*/  BRA.DIV UR14, `(.L_x_403) ;  /* 0x000000360e887947 */ /* 0x000fea000b800000 */
[----:B------:R-:W-:Y:S01]  /*4910*/  NOP ;  /* 0x0000000000007918 */ /* 0x000fe20000000000 */
.L_x_484:
        /* <DEDUP_REMOVED lines=19> */
.L_x_405:
[----:B------:R-:W-:Y:S05]  /*4a50*/  BSYNC B0 ;  /* 0x0000000000007941 */ /* 0x000fea0003800000 */
.L_x_404:
        /* <DEDUP_REMOVED lines=14> */
.L_x_407:
[----:B------:R-:W-:Y:S05]  /*4b40*/  BSYNC B0 ;  /* 0x0000000000007941 */ /* 0x000fea0003800000 */
.L_x_406:
        /* <DEDUP_REMOVED lines=15> */
.L_x_409:
[----:B------:R-:W-:Y:S05]  /*4c40*/  BSYNC B0 ;  /* 0x0000000000007941 */ /* 0x000fea0003800000 */
.L_x_408:
[----:B------:R-:W-:Y:S06]  /*4c50*/  BAR.ARV 0xa, 0xa0 ;  /* 0x0282800000007b1d */ /* 0x000fec0000002000 */
[----:B------:R-:W-:Y:S04]  /*4c60*/  BSSY B0, `(.L_x_410) ;  /* 0x0000003000007945 */ /* 0x000fe80003800000 */
[----:B------:R-:W-:Y:S05]  /*4c70*/  @!P0 BRA `(.L_x_411) ;  /* 0x0000000000048947 */ /* 0x000fea0003800000 */
[----:B------:R-:W-:-:S04]  /*4c80*/  DEPBAR.LE SB0, 0x1 ;  /* 0x000080400000791a */ /* 0x000fc80000000000 */
.L_x_411:
[----:B------:R-:W-:Y:S05]  /*4c90*/  BSYNC B0 ;  /* 0x0000000000007941 */ /* 0x000fea0003800000 */
.L_x_410:
[----:B------:R-:W-:Y:S06]  /*4ca0*/  BAR.ARV 0xb, 0xa0 ;  /* 0x02c2800000007b1d */ /* 0x000fec0000002000 */
[----:B------:R-:W-:Y:S04]  /*4cb0*/  BSSY B0, `(.L_x_412) ;  /* 0x0000003000007945 */ /* 0x000fe80003800000 */
[----:B------:R-:W-:Y:S05]  /*4cc0*/  @!P0 BRA `(.L_x_413) ;  /* 0x0000000000048947 */ /* 0x000fea0003800000 */
[----:B------:R-:W-:-:S04]  /*4cd0*/  DEPBAR.LE SB0, 0x0 ;  /* 0x000080000000791a */ /* 0x000fc80000000000 */
.L_x_413:
[----:B------:R-:W-:Y:S05]  /*4ce0*/  BSYNC B0 ;  /* 0x0000000000007941 */ /* 0x000fea0003800000 */
.L_x_412:
        /* <DEDUP_REMOVED lines=19> */
.L_x_415:
[----:B------:R-:W-:Y:S05]  /*4e20*/  BSYNC B0 ;  /* 0x0000000000007941 */ /* 0x000fea0003800000 */
.L_x_414:
        /* <DEDUP_REMOVED lines=9> */
.L_x_418:
[----:B------:R-:W2:Y:S04]  /*4ec0*/  LDG.E.STRONG.GPU R6, desc[UR38][R2.64] ;  /* 0x0000002602067981 */ /* 0x000ea8000c1ef900 */
[----:B--2---:R-:W-:Y:S01]  /*4ed0*/  CCTL.IVALL ;  /* 0x00000000ff00798f */ /* 0x004fe20002000000 */
[----:B------:R-:W-:Y:S05]  /*4ee0*/  YIELD ;  /* 0x0000000000007946 */ /* 0x000fea0003800000 */
[----:B------:R-:W-:-:S13]  /*4ef0*/  ISETP.NE.AND P3, PT, R6, UR22, PT ;  /* 0x0000001606007c0c */ /* 0x000fda000bf65270 */
[----:B------:R-:W-:Y:S05]  /*4f00*/  @P3 BRA `(.L_x_418) ;  /* 0xfffffffc00ec3947 */ /* 0x000fea000383ffff */
.L_x_417:
[----:B------:R-:W-:Y:S05]  /*4f10*/  BSYNC B0 ;  /* 0x0000000000007941 */ /* 0x000fea0003800000 */
.L_x_416:
[----:B------:R-:W-:-:S03]  /*4f20*/  UMOV UR10, 0xffffffff ;  /* 0xffffffff000a7882 */ /* 0x000fc60000000000 */
[----:B------:R-:W-:Y:S05]  /*4f30*/  BRA.DIV UR10, `(.L_x_419) ;  /* 0x000000320a187947 */ /* 0x000fea000b800000 */
[----:B------:R-:W-:Y:S01]  /*4f40*/  NOP ;  /* 0x0000000000007918 */ /* 0x000fe20000000000 */
.L_x_487:
        /* <DEDUP_REMOVED lines=15> */
.L_x_421:
[----:B------:R-:W-:Y:S05]  /*5040*/  BSYNC B0 ;  /* 0x0000000000007941 */ /* 0x000fea0003800000 */
.L_x_420:
        /* <DEDUP_REMOVED lines=14> */
.L_x_423:
[----:B------:R-:W-:Y:S05]  /*5130*/  BSYNC B0 ;  /* 0x0000000000007941 */ /* 0x000fea0003800000 */
.L_x_422:
        /* <DEDUP_REMOVED lines=15> */
.L_x_425:
[----:B------:R-:W-:Y:S05]  /*5230*/  BSYNC B0 ;  /* 0x0000000000007941 */ /* 0x000fea0003800000 */
.L_x_424:
[----:B------:R-:W-:Y:S06]  /*5240*/  BAR.ARV 0xa, 0xa0 ;  /* 0x0282800000007b1d */ /* 0x000fec0000002000 */
[----:B------:R-:W-:Y:S04]  /*5250*/  BSSY B0, `(.L_x_426) ;  /* 0x0000003000007945 */ /* 0x000fe80003800000 */
[----:B------:R-:W-:Y:S05]  /*5260*/  @!P0 BRA `(.L_x_427) ;  /* 0x0000000000048947 */ /* 0x000fea0003800000 */
[----:B------:R-:W-:-:S04]  /*5270*/  DEPBAR.LE SB0, 0x1 ;  /* 0x000080400000791a */ /* 0x000fc80000000000 */
.L_x_427:
[----:B------:R-:W-:Y:S05]  /*5280*/  BSYNC B0 ;  /* 0x0000000000007941 */ /* 0x000fea0003800000 */
.L_x_426:
[----:B------:R-:W-:Y:S06]  /*5290*/  BAR.ARV 0xb, 0xa0 ;  /* 0x02c2800000007b1d */ /* 0x000fec0000002000 */
[----:B------:R-:W-:Y:S04]  /*52a0*/  BSSY B0, `(.L_x_428) ;  /* 0x0000003000007945 */ /* 0x000fe80003800000 */
[----:B------:R-:W-:Y:S05]  /*52b0*/  @!P0 BRA `(.L_x_429) ;  /* 0x0000000000048947 */ /* 0x000fea0003800000 */
[----:B------:R-:W-:-:S04]  /*52c0*/  DEPBAR.LE SB0, 0x0 ;  /* 0x000080000000791a */ /* 0x000fc80000000000 */
.L_x_429:
[----:B------:R-:W-:Y:S05]  /*52d0*/  BSYNC B0 ;  /* 0x0000000000007941 */ /* 0x000fea0003800000 */
.L_x_428:
        /* <DEDUP_REMOVED lines=19> */
.L_x_431:
[----:B------:R-:W-:Y:S05]  /*5410*/  BSYNC B0 ;  /* 0x0000000000007941 */ /* 0x000fea0003800000 */
.L_x_430:
[----:B------:R-:W-:Y:S02]  /*5420*/  UIADD3 UR4, UR4, 0x2, URZ ;  /* 0x0000000204047890 */ /* 0x000fe4000fffe03f */
[----:B------:R-:W-:Y:S01]  /*5430*/  UIADD3 UR5, UR5, 0x1, URZ ;  /* 0x0000000105057890 */ /* 0x000fe2000fffe03f */
[----:B------:R-:W-:Y:S11]  /*5440*/  @P2 BRA `(.L_x_432) ;  /* 0xfffffff000dc2947 */ /* 0x000ff6000383ffff */
.L_x_399:
[----:B------:R-:W-:-:S13]  /*5450*/  ISETP.NE.AND P1, PT, R5, RZ, PT ;  /* 0x000000ff0500720c */ /* 0x000fda0003f25270 */
[----:B------:R-:W-:Y:S05]  /*5460*/  @!P1 BRA `(.L_x_362) ;  /* 0x0000002800149947 */ /* 0x000fea0003800000 */
        /* <DEDUP_REMOVED lines=11> */
.L_x_435:
[----:B------:R-:W2:Y:S04]  /*5520*/  LDG.E.STRONG.GPU R0, desc[UR38][R2.64] ;  /* 0x0000002602007981 */ /* 0x000ea8000c1ef900 */
[----:B--2---:R-:W-:Y:S01]  /*5530*/  CCTL.IVALL ;  /* 0x00000000ff00798f */ /* 0x004fe20002000000 */
[----:B------:R-:W-:Y:S05]  /*5540*/  YIELD ;  /* 0x0000000000007946 */ /* 0x000fea0003800000 */
[----:B------:R-:W-:-:S13]  /*5550*/  ISETP.NE.AND P1, PT, R0, UR22, PT ;  /* 0x0000001600007c0c */ /* 0x000fda000bf25270 */
[----:B------:R-:W-:Y:S05]  /*5560*/  @P1 BRA `(.L_x_435) ;  /* 0xfffffffc00ec1947 */ /* 0x000fea000383ffff */
.L_x_434:
[----:B------:R-:W-:Y:S05]  /*5570*/  BSYNC B0 ;  /* 0x0000000000007941 */ /* 0x000fea0003800000 */
.L_x_433:
[----:B------:R-:W-:-:S03]  /*5580*/  UMOV UR5, 0xffffffff ;  /* 0xffffffff00057882 */ /* 0x000fc60000000000 */
[----:B------:R-:W-:Y:S05]  /*5590*/  BRA.DIV UR5, `(.L_x_436) ;  /* 0x0000002a059c7947 */ /* 0x000fea000b800000 */
[----:B------:R-:W-:Y:S01]  /*55a0*/  NOP ;  /* 0x0000000000007918 */ /* 0x000fe20000000000 */
.L_x_490:
        /* <DEDUP_REMOVED lines=22> */
.L_x_438:
[----:B------:R-:W-:Y:S05]  /*5710*/  BSYNC B0 ;  /* 0x0000000000007941 */ /* 0x000fea0003800000 */
.L_x_437:
        /* <DEDUP_REMOVED lines=19> */
.L_x_440:
[----:B------:R-:W-:Y:S05]  /*5850*/  BSYNC B0 ;  /* 0x0000000000007941 */ /* 0x000fea0003800000 */
.L_x_439:
        /* <DEDUP_REMOVED lines=20> */
.L_x_442:
[----:B------:R-:W-:Y:S05]  /*59a0*/  BSYNC B0 ;  /* 0x0000000000007941 */ /* 0x000fea0003800000 */
.L_x_441:
[----:B------:R-:W-:Y:S06]  /*59b0*/  BAR.ARV 0xa, 0xa0 ;  /* 0x0282800000007b1d */ /* 0x000fec0000002000 */
[----:B------:R-:W-:Y:S04]  /*59c0*/  BSSY B0, `(.L_x_443) ;  /* 0x0000003000007945 */ /* 0x000fe80003800000 */
[----:B------:R-:W-:Y:S05]  /*59d0*/  @!P0 BRA `(.L_x_444) ;  /* 0x0000000000048947 */ /* 0x000fea0003800000 */
[----:B------:R-:W-:-:S04]  /*59e0*/  DEPBAR.LE SB0, 0x1 ;  /* 0x000080400000791a */ /* 0x000fc80000000000 */
.L_x_444:
[----:B------:R-:W-:Y:S05]  /*59f0*/  BSYNC B0 ;  /* 0x0000000000007941 */ /* 0x000fea0003800000 */
.L_x_443:
[----:B------:R-:W-:Y:S06]  /*5a00*/  BAR.ARV 0xb, 0xa0 ;  /* 0x02c2800000007b1d */ /* 0x000fec0000002000 */
[----:B------:R-:W-:Y:S04]  /*5a10*/  BSSY B0, `(.L_x_445) ;  /* 0x0000003000007945 */ /* 0x000fe80003800000 */
[----:B------:R-:W-:Y:S05]  /*5a20*/  @!P0 BRA `(.L_x_446) ;  /* 0x0000000000048947 */ /* 0x000fea0003800000 */
[----:B------:R-:W-:-:S04]  /*5a30*/  DEPBAR.LE SB0, 0x0 ;  /* 0x000080000000791a */ /* 0x000fc80000000000 */
.L_x_446:
[----:B------:R-:W-:Y:S05]  /*5a40*/  BSYNC B0 ;  /* 0x0000000000007941 */ /* 0x000fea0003800000 */
.L_x_445:
[----:B------:R-:W-:Y:S06]  /*5a50*/  BAR.ARV 0xc, 0xa0 ;  /* 0x0302800000007b1d */ /* 0x000fec0000002000 */
[----:B------:R-:W-:Y:S01]  /*5a60*/  NOP ;  /* 0x0000000000007918 */ /* 0x000fe20000000000 */
        /* <DEDUP_REMOVED lines=15> */
[----:B--2---:R2:W-:Y:S01]  /*5b60*/  @P0 REDG.E.ADD.S32.STRONG.GPU desc[UR38][R2.64], R5 ;  /* 0x000000050200098e */ /* 0x0045e2000c10e3a6 */
[----:B------:R-:W-:Y:S05]  /*5b70*/  BRA `(.L_x_362) ;  /* 0x0000002000507947 */ /* 0x000fea0003800000 */
.L_x_398:
        /* <DEDUP_REMOVED lines=57> */
.L_x_491:
        /* <DEDUP_REMOVED lines=9> */
.L_x_450:
        /* <DEDUP_REMOVED lines=102> */
.L_x_461:
[----:B-1----:R-:W-:-:S05]  /*6600*/  IMAD.MOV.U32 R10, RZ, RZ, 0x1 ;  /* 0x00000001ff0a7424 */ /* 0x002fca00078e00ff */
[----:B------:R-:W-:-:S04]  /*6610*/  SHF.L.U32 R10, R10, 0x1f, RZ ;  /* 0x0000001f0a0a7819 */ /* 0x000fc800000006ff */
[----:B------:R-:W1:Y:S02]  /*6620*/  SYNCS.PHASECHK.TRANS64.TRYWAIT P1, [R0+URZ+0x36438], R10 ;  /* 0x0364380a000075a7 */ /* 0x000e64000802017f */
[----:B-123--:R-:W-:Y:S05]  /*6630*/  @!P1 BRA `(.L_x_453) ;  /* 0x0000001800a49947 */ /* 0x00efea0003800000 */
.L_x_492:
[----:B------:R-:W-:Y:S05]  /*6640*/  @P0 BRA `(.L_x_454) ;  /* 0x0000000000140947 */ /* 0x000fea0003800000 */
[----:B------:R-:W-:Y:S01]  /*6650*/  ISETP.NE.AND P1, PT, R16, RZ, PT ;  /* 0x000000ff1000720c */ /* 0x000fe20003f25270 */
[----:B------:R-:W-:-:S04]  /*6660*/  IMAD.MOV.U32 R3, RZ, RZ, 0x6100 ;  /* 0x00006100ff037424 */ /* 0x000fc800078e00ff */
[----:B------:R2:W-:Y:S08]  /*6670*/  SYNCS.ARRIVE.TRANS64 RZ, [R0+URZ+0x36430], R3 ;  /* 0x0364300300ff79a7 */ /* 0x0005f0000800003f */
[----:B------:R-:W-:Y:S05]  /*6680*/  @!P1 BRA `(.L_x_454) ;  /* 0x0000000000049947 */ /* 0x000fea0003800000 */
[----:B------:R-:W-:Y:S01]  /*6690*/  BPT.TRAP 0x1 ;  /* 0x000000040000795c */ /* 0x000fe20000300000 */
.L_x_454:
        /* <DEDUP_REMOVED lines=47> */
.L_x_493:
[----:B------:R-:W-:Y:S05]  /*6990*/  @P0 BRA `(.L_x_456) ;  /* 0x0000000000140947 */ /* 0x000fea0003800000 */
[----:B------:R-:W-:Y:S01]  /*69a0*/  ISETP.NE.AND P1, PT, R16, RZ, PT ;  /* 0x000000ff1000720c */ /* 0x000fe20003f25270 */
[----:B--2---:R-:W-:-:S04]  /*69b0*/  IMAD.MOV.U32 R3, RZ, RZ, 0x6100 ;  /* 0x00006100ff037424 */ /* 0x004fc800078e00ff */
[----:B------:R3:W-:Y:S08]  /*69c0*/  SYNCS.ARRIVE.TRANS64 RZ, [R0+URZ+0x36418], R3 ;  /* 0x0364180300ff79a7 */ /* 0x0007f0000800003f */
[----:B------:R-:W-:Y:S05]  /*69d0*/  @!P1 BRA `(.L_x_456) ;  /* 0x0000000000049947 */ /* 0x000fea0003800000 */
[----:B------:R-:W-:Y:S01]  /*69e0*/  BPT.TRAP 0x1 ;  /* 0x000000040000795c */ /* 0x000fe20000300000 */
.L_x_456:
        /* <DEDUP_REMOVED lines=35> */
.L_x_494:
        /* <DEDUP_REMOVED lines=9> */
.L_x_458:
        /* <DEDUP_REMOVED lines=37> */
.L_x_496:
[----:B------:R-:W-:Y:S05]  /*6f00*/  @P0 BRA `(.L_x_460) ;  /* 0x0000000000140947 */ /* 0x000fea0003800000 */
[----:B------:R-:W-:Y:S01]  /*6f10*/  ISETP.NE.AND P1, PT, R16, RZ, PT ;  /* 0x000000ff1000720c */ /* 0x000fe20003f25270 */
[----:B--2---:R-:W-:-:S04]  /*6f20*/  IMAD.MOV.U32 R5, RZ, RZ, 0x6100 ;  /* 0x00006100ff057424 */ /* 0x004fc800078e00ff */
[----:B------:R3:W-:Y:S08]  /*6f30*/  SYNCS.ARRIVE.TRANS64 RZ, [R0+URZ+0x36410], R5 ;  /* 0x0364100500ff79a7 */ /* 0x0007f0000800003f */
[----:B------:R-:W-:Y:S05]  /*6f40*/  @!P1 BRA `(.L_x_460) ;  /* 0x0000000000049947 */ /* 0x000fea0003800000 */
[----:B------:R-:W-:Y:S01]  /*6f50*/  BPT.TRAP 0x1 ;  /* 0x000000040000795c */ /* 0x000fe20000300000 */
.L_x_460:
        /* <DEDUP_REMOVED lines=36> */
.L_x_452:
[----:B------:R-:W-:Y:S01]  /*71a0*/  ISETP.NE.AND P1, PT, R19, RZ, PT ;  /* 0x000000ff1300720c */ /* 0x000fe20003f25270 */
[----:B------:R-:W-:-:S12]  /*71b0*/  IMAD.MOV.U32 R4, RZ, RZ, 0x1 ;  /* 0x00000001ff047424 */ /* 0x000fd800078e00ff */
[----:B------:R-:W-:Y:S05]  /*71c0*/  @!P1 BRA `(.L_x_451) ;  /* 0x0000000400649947 */ /* 0x000fea0003800000 */
[----:B------:R-:W2:Y:S02]  /*71d0*/  SYNCS.PHASECHK.TRANS64.TRYWAIT P1, [R0+URZ+0x36438], R10 ;  /* 0x0364380a000075a7 */ /* 0x000ea4000802017f */
[----:B--2---:R-:W-:Y:S05]  /*71e0*/  @!P1 BRA `(.L_x_462) ;  /* 0x00000010000c9947 */ /* 0x004fea0003800000 */
.L_x_497:
[----:B------:R-:W-:Y:S05]  /*71f0*/  @P0 BRA `(.L_x_463) ;  /* 0x0000000000140947 */ /* 0x000fea0003800000 */
[----:B------:R-:W-:Y:S01]  /*7200*/  ISETP.NE.AND P1, PT, R16, RZ, PT ;  /* 0x000000ff1000720c */ /* 0x000fe20003f25270 */
[----:B------:R-:W-:-:S04]  /*7210*/  IMAD.MOV.U32 R5, RZ, RZ, 0x6100 ;  /* 0x00006100ff057424 */ /* 0x000fc800078e00ff */
[----:B------:R3:W-:Y:S08]  /*7220*/  SYNCS.ARRIVE.TRANS64 RZ, [R0+URZ+0x36430], R5 ;  /* 0x0364300500ff79a7 */ /* 0x0007f0000800003f */
[----:B------:R-:W-:Y:S05]  /*7230*/  @!P1 BRA `(.L_x_463) ;  /* 0x0000000000049947 */ /* 0x000fea0003800000 */
[----:B------:R-:W-:Y:S01]  /*7240*/  BPT.TRAP 0x1 ;  /* 0x000000040000795c */ /* 0x000fe20000300000 */
.L_x_463:
        /* <DEDUP_REMOVED lines=41> */
.L_x_498:
[----:B------:R-:W-:Y:S01]  /*74e0*/  IMAD.MOV.U32 R4, RZ, RZ, RZ ;  /* 0x000000ffff047224 */ /* 0x000fe200078e00ff */
[----:B------:R-:W-:Y:S06]  /*74f0*/  @P0 BRA `(.L_x_465) ;  /* 0x0000000000140947 */ /* 0x000fec0003800000 */
[----:B------:R-:W-:Y:S01]  /*7500*/  ISETP.NE.AND P1, PT, R16, RZ, PT ;  /* 0x000000ff1000720c */ /* 0x000fe20003f25270 */
[----:B---3--:R-:W-:-:S04]  /*7510*/  IMAD.MOV.U32 R5, RZ, RZ, 0x6100 ;  /* 0x00006100ff057424 */ /* 0x008fc800078e00ff */
[----:B------:R4:W-:Y:S08]  /*7520*/  SYNCS.ARRIVE.TRANS64 RZ, [R0+URZ+0x36418], R5 ;  /* 0x0364180500ff79a7 */ /* 0x0009f0000800003f */
[----:B------:R-:W-:Y:S05]  /*7530*/  @!P1 BRA `(.L_x_465) ;  /* 0x0000000000049947 */ /* 0x000fea0003800000 */
[----:B------:R-:W-:Y:S01]  /*7540*/  BPT.TRAP 0x1 ;  /* 0x000000040000795c */ /* 0x000fe20000300000 */
.L_x_465:
        /* <DEDUP_REMOVED lines=33> */
.L_x_451:
[----:B------:R-:W-:-:S04]  /*7760*/  SHF.L.U32 R3, R4, 0x1f, RZ ;  /* 0x0000001f04037819 */ /* 0x000fc800000006ff */
[----:B------:R-:W3:Y:S02]  /*7770*/  SYNCS.PHASECHK.TRANS64.TRYWAIT P1, [R0+URZ+0x36438], R3 ;  /* 0x03643803000075a7 */ /* 0x000ee4000802017f */
[----:B---3--:R-:W-:Y:S05]  /*7780*/  @!P1 BRA `(.L_x_466) ;  /* 0x0000000800cc9947 */ /* 0x008fea0003800000 */
.L_x_499:
[----:B------:R-:W-:Y:S05]  /*7790*/  @P0 BRA `(.L_x_467) ;  /* 0x0000000000180947 */ /* 0x000fea0003800000 */
[----:B------:R-:W4:Y:S01]  /*77a0*/  S2R R2, SR_TID.X ;  /* 0x0000000000027919 */ /* 0x000f220000002100 */
[----:B---3--:R-:W-:-:S04]  /*77b0*/  IMAD.MOV.U32 R3, RZ, RZ, 0x6100 ;  /* 0x00006100ff037424 */ /* 0x008fc800078e00ff */
[----:B------:R3:W-:Y:S01]  /*77c0*/  SYNCS.ARRIVE.TRANS64 RZ, [R0+URZ+0x36430], R3 ;  /* 0x0364300300ff79a7 */ /* 0x0007e2000800003f */
[----:B----4-:R-:W-:-:S13]  /*77d0*/  LOP3.LUT P0, RZ, R2, 0x1f, RZ, 0xc0, !PT ;  /* 0x0000001f02ff7812 */ /* 0x010fda000780c0ff */
[----:B---3--:R-:W-:Y:S05]  /*77e0*/  @!P0 BRA `(.L_x_467) ;  /* 0x0000000000048947 */ /* 0x008fea0003800000 */
[----:B------:R-:W-:Y:S01]  /*77f0*/  BPT.TRAP 0x1 ;  /* 0x000000040000795c */ /* 0x000fe20000300000 */
.L_x_467:
        /* <DEDUP_REMOVED lines=43> */
.L_x_448:
[----:B------:R-:W-:Y:S05]  /*7ab0*/  BSYNC B0 ;  /* 0x0000000000007941 */ /* 0x000fea0003800000 */
.L_x_447:
[----:B------:R-:W-:-:S03]  /*7ac0*/  UMOV UR6, 0xffffffff ;  /* 0xffffffff00067882 */ /* 0x000fc60000000000 */
[----:B------:R-:W-:Y:S05]  /*7ad0*/  BRA.DIV UR6, `(.L_x_468) ;  /* 0x0000000a060c7947 */ /* 0x000fea000b800000 */
[----:B------:R-:W-:-:S13]  /*7ae0*/  ELECT P0, URZ, PT ;  /* 0x00000000003f782f */ /* 0x000fda0003800000 */
.L_x_502:
[----:B------:R-:W-:Y:S05]  /*7af0*/  @!P0 BRA `(.L_x_362) ;  /* 0x0000000000708947 */ /* 0x000fea0003800000 */
[----:B------:R-:W-:-:S04]  /*7b00*/  LOP3.LUT R18, R18, 0x2, RZ, 0xfc, !PT ;  /* 0x0000000212127812 */ /* 0x000fc800078efcff */
[----:B------:R-:W-:-:S13]  /*7b10*/  ISETP.NE.AND P0, PT, R18, 0x3, PT ;  /* 0x000000031200780c */ /* 0x000fda0003f05270 */
[----:B------:R-:W-:Y:S05]  /*7b20*/  @!P0 BRA `(.L_x_469) ;  /* 0x0000000000048947 */ /* 0x000fea0003800000 */
[----:B------:R-:W-:Y:S01]  /*7b30*/  BPT.TRAP 0x1 ;  /* 0x000000040000795c */ /* 0x000fe20000300000 */
.L_x_469:
        /* <DEDUP_REMOVED lines=15> */
.L_x_503:
[----:B------:R-:W2:Y:S02]  /*7c30*/  SYNCS.PHASECHK.TRANS64.TRYWAIT P1, [R3+URZ], R2 ;  /* 0x00000002030075a7 */ /* 0x000ea4000802017f */
[----:B--2---:R-:W-:Y:S05]  /*7c40*/  @!P1 BRA `(.L_x_471) ;  /* 0x0000000400e89947 */ /* 0x004fea0003800000 */
.L_x_504:
[----:B------:R-:W-:Y:S05]  /*7c50*/  @!P0 BRA `(.L_x_472) ;  /* 0x0000000000048947 */ /* 0x000fea0003800000 */
[----:B------:R-:W-:Y:S01]  /*7c60*/  BPT.TRAP 0x1 ;  /* 0x000000040000795c */ /* 0x000fe20000300000 */
.L_x_472:
[----:B------:R-:W-:-:S07]  /*7c70*/  SHF.L.U32 R4, R4, 0x1f, RZ ;  /* 0x0000001f04047819 */ /* 0x000fce00000006ff */
.L_x_473:
[----:B---3--:R3:W4:Y:S02]  /*7c80*/  SYNCS.PHASECHK.TRANS64.TRYWAIT P0, [R9+URZ+0x36438], R4 ;  /* 0x03643804090075a7 */ /* 0x008724000800017f */
[----:B----4-:R-:W-:Y:S05]  /*7c90*/  @!P0 NANOSLEEP.SYNCS 0x989680 ;  /* 0x009896800000895d */ /* 0x010fea0003900000 */
[----:B------:R-:W4:Y:S02]  /*7ca0*/  @!P0 SYNCS.PHASECHK.TRANS64 P0, [R9+URZ+0x36438], R4 ;  /* 0x03643804090085a7 */ /* 0x000f24000800007f */
[----:B----4-:R-:W-:Y:S05]  /*7cb0*/  @!P0 BRA `(.L_x_473) ;  /* 0xfffffffc00f08947 */ /* 0x010fea000383ffff */
.L_x_362:
[----:B------:R-:W-:Y:S05]  /*7cc0*/  BSYNC B6 ;  /* 0x0000000000067941 */ /* 0x000fea0003800000 */
.L_x_359:
[----:B------:R-:W-:Y:S05]  /*7cd0*/  EXIT ;  /* 0x000000000000794d */ /* 0x000fea0003800000 */
.L_x_367:
[----:B------:R-:W-:Y:S02]  /*7ce0*/  IMAD.MOV.U32 R13, RZ, RZ, R16 ;  /* 0x000000ffff0d7224 */ /* 0x000fe400078e0010 */
[----:B------:R-:W-:Y:S02]  /*7cf0*/  IMAD.MOV.U32 R12, RZ, RZ, RZ ;  /* 0x000000ffff0c7224 */ /* 0x000fe400078e00ff */
[----:B------:R-:W-:Y:S02]  /*7d00*/  IMAD.MOV.U32 R11, RZ, RZ, 0x1f ;  /* 0x0000001fff0b7424 */ /* 0x000fe400078e00ff */
[----:B------:R-:W-:-:S07]  /*7d10*/  IMAD.MOV.U32 R15, RZ, RZ, -0x1 ;  /* 0xffffffffff0f7424 */ /* 0x000fce00078e00ff */
[----:B------:R-:W-:Y:S05]  /*7d20*/  WARPSYNC.COLLECTIVE R15, `(.L_x_474) ;  /* 0x000000000f087348 */ /* 0x000fea0003c00000 */
[----:B------:R1:W2:Y:S02]  /*7d30*/  SHFL.IDX P6, R14, R13, R12, R11 ;  /* 0x0000000c0d0e7389 */ /* 0x0002a400000c000b */
[----:B-12---:R-:W-:Y:S01]  /*7d40*/  ENDCOLLECTIVE ;  /* 0x000000000000791b */ /* 0x006fe20003800000 */
.L_x_474:
[----:B------:R-:W-:Y:S05]  /*7d50*/  BRA `(.L_x_475) ;  /* 0xffffff8c00787947 */ /* 0x000fea000383ffff */
.L_x_369:
[----:B--2---:R2:W3:Y:S02]  /*7d60*/  SYNCS.PHASECHK.TRANS64.TRYWAIT P0, [R152+URZ+0x36400], R11 ;  /* 0x0364000b980075a7 */ /* 0x0044e4000800017f */
[----:B---3--:R-:W-:Y:S05]  /*7d70*/  @!P0 NANOSLEEP.SYNCS 0x989680 ;  /* 0x009896800000895d */ /* 0x008fea0003900000 */
[----:B------:R-:W3:Y:S02]  /*7d80*/  @!P0 SYNCS.PHASECHK.TRANS64 P0, [R152+URZ+0x36400], R11 ;  /* 0x0364000b980085a7 */ /* 0x000ee4000800007f */
[----:B---3--:R-:W-:Y:S05]  /*7d90*/  @!P0 BRA `(.L_x_369) ;  /* 0xfffffffc00f08947 */ /* 0x008fea000383ffff */
[----:B------:R-:W-:Y:S05]  /*7da0*/  BRA `(.L_x_368) ;  /* 0xffffff8c00b07947 */ /* 0x000fea000383ffff */
.L_x_374:
[----:B---3--:R3:W4:Y:S02]  /*7db0*/  SYNCS.PHASECHK.TRANS64.TRYWAIT P1, [R3+URZ+0x36410], R8 ;  /* 0x03641008030075a7 */ /* 0x008724000802017f */
[----:B----4-:R-:W-:Y:S05]  /*7dc0*/  @!P1 NANOSLEEP.SYNCS 0x989680 ;  /* 0x009896800000995d */ /* 0x010fea0003900000 */
[----:B------:R-:W4:Y:S02]  /*7dd0*/  @!P1 SYNCS.PHASECHK.TRANS64 P1, [R3+URZ+0x36410], R8 ;  /* 0x03641008030095a7 */ /* 0x000f24000802007f */
[----:B----4-:R-:W-:Y:S05]  /*7de0*/  @!P1 BRA `(.L_x_374) ;  /* 0xfffffffc00f09947 */ /* 0x010fea000383ffff */
[----:B------:R-:W-:Y:S05]  /*7df0*/  BRA `(.L_x_373) ;  /* 0xffffff9800387947 */ /* 0x000fea000383ffff */
.L_x_378:
[----:B------:R1:W1:Y:S02]  /*7e00*/  SYNCS.PHASECHK.TRANS64.TRYWAIT P1, [R152+URZ+0x36430], R9 ;  /* 0x03643009980075a7 */ /* 0x000264000802017f */
[----:B-1----:R-:W-:Y:S05]  /*7e10*/  @!P1 NANOSLEEP.SYNCS 0x989680 ;  /* 0x009896800000995d */ /* 0x002fea0003900000 */
[----:B------:R-:W1:Y:S02]  /*7e20*/  @!P1 SYNCS.PHASECHK.TRANS64 P1, [R152+URZ+0x36430], R9 ;  /* 0x03643009980095a7 */ /* 0x000e64000802007f */
[----:B-1----:R-:W-:Y:S05]  /*7e30*/  @!P1 BRA `(.L_x_378) ;  /* 0xfffffffc00f09947 */ /* 0x002fea000383ffff */
[----:B------:R-:W-:Y:S05]  /*7e40*/  BRA `(.L_x_377) ;  /* 0xffffff9c00dc7947 */ /* 0x000fea000383ffff */
.L_x_385:
[----:B------:R-:W-:Y:S01]  /*7e50*/  BSSY B0, `(.L_x_476) ;  /* 0x0000005000007945 */ /* 0x000fe20003800000 */
[----:B------:R-:W-:-:S07]  /*7e60*/  IMAD.MOV.U32 R15, RZ, RZ, -0x1 ;  /* 0xffffffffff0f7424 */ /* 0x000fce00078e00ff */
[----:B---3--:R-:W-:Y:S05]  /*7e70*/  WARPSYNC.COLLECTIVE R15, `(.L_x_477) ;  /* 0x000000000f087348 */ /* 0x008fea0003c00000 */
[----:B------:R-:W-:Y:S01]  /*7e80*/  NOP ;  /* 0x0000000000007918 */ /* 0x000fe20000000000 */
[----:B---3--:R-:W-:Y:S01]  /*7e90*/  ENDCOLLECTIVE ;  /* 0x000000000000791b */ /* 0x008fe20003800000 */
.L_x_477:
[----:B------:R-:W-:Y:S05]  /*7ea0*/  BSYNC B0 ;  /* 0x0000000000007941 */ /* 0x000fea0003800000 */
.L_x_476:
[----:B------:R-:W-:Y:S05]  /*7eb0*/  BRA `(.L_x_478) ;  /* 0xffffffbc00c47947 */ /* 0x000fea000383ffff */
.L_x_394:
[----:B------:R-:W-:Y:S01]  /*7ec0*/  BSSY B0, `(.L_x_479) ;  /* 0x0000005000007945 */ /* 0x000fe20003800000 */
[----:B------:R-:W-:-:S07]  /*7ed0*/  IMAD.MOV.U32 R15, RZ, RZ, -0x1 ;  /* 0xffffffffff0f7424 */ /* 0x000fce00078e00ff */
[----:B-1-3--:R-:W-:Y:S05]  /*7ee0*/  WARPSYNC.COLLECTIVE R15, `(.L_x_480) ;  /* 0x000000000f087348 */ /* 0x00afea0003c00000 */
[----:B------:R-:W-:Y:S01]  /*7ef0*/  NOP ;  /* 0x0000000000007918 */ /* 0x000fe20000000000 */
[----:B-1-3--:R-:W-:Y:S01]  /*7f00*/  ENDCOLLECTIVE ;  /* 0x000000000000791b */ /* 0x00afe20003800000 */
.L_x_480:
[----:B------:R-:W-:Y:S05]  /*7f10*/  BSYNC B0 ;  /* 0x0000000000007941 */ /* 0x000fea0003800000 */
.L_x_479:
[----:B------:R-:W-:Y:S05]  /*7f20*/  BRA `(.L_x_481) ;  /* 0xffffffc000b07947 */ /* 0x000fea000383ffff */
.L_x_403:
[----:B------:R-:W-:Y:S01]  /*7f30*/  BSSY B0, `(.L_x_482) ;  /* 0x0000005000007945 */ /* 0x000fe20003800000 */
[----:B------:R-:W-:-:S07]  /*7f40*/  IMAD.MOV.U32 R15, RZ, RZ, -0x1 ;  /* 0xffffffffff0f7424 */ /* 0x000fce00078e00ff */
[----:B------:R-:W-:Y:S05]  /*7f50*/  WARPSYNC.COLLECTIVE R15, `(.L_x_483) ;  /* 0x000000000f087348 */ /* 0x000fea0003c00000 */
[----:B------:R-:W-:Y:S01]  /*7f60*/  NOP ;  /* 0x0000000000007918 */ /* 0x000fe20000000000 */
[----:B------:R-:W-:Y:S01]  /*7f70*/  ENDCOLLECTIVE ;  /* 0x000000000000791b */ /* 0x000fe20003800000 */
.L_x_483:
[----:B------:R-:W-:Y:S05]  /*7f80*/  BSYNC B0 ;  /* 0x0000000000007941 */ /* 0x000fea0003800000 */
.L_x_482:
[----:B------:R-:W-:Y:S05]  /*7f90*/  BRA `(.L_x_484) ;  /* 0xffffffc800607947 */ /* 0x000fea000383ffff */
.L_x_419:
[----:B------:R-:W-:Y:S01]  /*7fa0*/  BSSY B0, `(.L_x_485) ;  /* 0x0000005000007945 */ /* 0x000fe20003800000 */
[----:B------:R-:W-:-:S07]  /*7fb0*/  IMAD.MOV.U32 R15, RZ, RZ, -0x1 ;  /* 0xffffffffff0f7424 */ /* 0x000fce00078e00ff */
[----:B------:R-:W-:Y:S05]  /*7fc0*/  WARPSYNC.COLLECTIVE R15, `(.L_x_486) ;  /* 0x000000000f087348 */ /* 0x000fea0003c00000 */
[----:B------:R-:W-:Y:S01]  /*7fd0*/  NOP ;  /* 0x0000000000007918 */ /* 0x000fe20000000000 */
[----:B------:R-:W-:Y:S01]  /*7fe0*/  ENDCOLLECTIVE ;  /* 0x000000000000791b */ /* 0x000fe20003800000 */
.L_x_486:
[----:B------:R-:W-:Y:S05]  /*7ff0*/  BSYNC B0 ;  /* 0x0000000000007941 */ /* 0x000fea0003800000 */
.L_x_485:
[----:B------:R-:W-:Y:S05]  /*8000*/  BRA `(.L_x_487) ;  /* 0xffffffcc00d07947 */ /* 0x000fea000383ffff */
.L_x_436:
[----:B------:R-:W-:Y:S01]  /*8010*/  BSSY B0, `(.L_x_488) ;  /* 0x0000005000007945 */ /* 0x000fe20003800000 */
[----:B------:R-:W-:-:S07]  /*8020*/  IMAD.MOV.U32 R15, RZ, RZ, -0x1 ;  /* 0xffffffffff0f7424 */ /* 0x000fce00078e00ff */
[----:B------:R-:W-:Y:S05]  /*8030*/  WARPSYNC.COLLECTIVE R15, `(.L_x_489) ;  /* 0x000000000f087348 */ /* 0x000fea0003c00000 */
[----:B------:R-:W-:Y:S01]  /*8040*/  NOP ;  /* 0x0000000000007918 */ /* 0x000fe20000000000 */
[----:B------:R-:W-:Y:S01]  /*8050*/  ENDCOLLECTIVE ;  /* 0x000000000000791b */ /* 0x000fe20003800000 */
.L_x_489:
[----:B------:R-:W-:Y:S05]  /*8060*/  BSYNC B0 ;  /* 0x0000000000007941 */ /* 0x000fea0003800000 */
.L_x_488:
[----:B------:R-:W-:Y:S05]  /*8070*/  BRA `(.L_x_490) ;  /* 0xffffffd4004c7947 */ /* 0x000fea000383ffff */
.L_x_449:
[----:B-1----:R1:W2:Y:S02]  /*8080*/  SYNCS.PHASECHK.TRANS64.TRYWAIT P1, [R0+URZ+0x36420], R10 ;  /* 0x0364200a000075a7 */ /* 0x0022a4000802017f */
[----:B--2---:R-:W-:Y:S05]  /*8090*/  @!P1 NANOSLEEP.SYNCS 0x989680 ;  /* 0x009896800000995d */ /* 0x004fea0003900000 */
[----:B------:R-:W2:Y:S02]  /*80a0*/  @!P1 SYNCS.PHASECHK.TRANS64 P1, [R0+URZ+0x36420], R10 ;  /* 0x0364200a000095a7 */ /* 0x000ea4000802007f */
[----:B--2---:R-:W-:Y:S05]  /*80b0*/  @!P1 BRA `(.L_x_449) ;  /* 0xfffffffc00f09947 */ /* 0x004fea000383ffff */
[----:B------:R-:W-:Y:S05]  /*80c0*/  BRA `(.L_x_491) ;  /* 0xffffffdc00907947 */ /* 0x000fea000383ffff */
.L_x_453:
[----:B-1----:R1:W2:Y:S02]  /*80d0*/  SYNCS.PHASECHK.TRANS64.TRYWAIT P1, [R0+URZ+0x36438], R10 ;  /* 0x0364380a000075a7 */ /* 0x0022a4000802017f */
[----:B--2---:R-:W-:Y:S05]  /*80e0*/  @!P1 NANOSLEEP.SYNCS 0x989680 ;  /* 0x009896800000995d */ /* 0x004fea0003900000 */
[----:B------:R-:W2:Y:S02]  /*80f0*/  @!P1 SYNCS.PHASECHK.TRANS64 P1, [R0+URZ+0x36438], R10 ;  /* 0x0364380a000095a7 */ /* 0x000ea4000802007f */
[----:B--2---:R-:W-:Y:S05]  /*8100*/  @!P1 BRA `(.L_x_453) ;  /* 0xfffffffc00f09947 */ /* 0x004fea000383ffff */
[----:B------:R-:W-:Y:S05]  /*8110*/  BRA `(.L_x_492) ;  /* 0xffffffe400487947 */ /* 0x000fea000383ffff */
.L_x_455:
[----:B--2---:R2:W3:Y:S02]  /*8120*/  SYNCS.PHASECHK.TRANS64.TRYWAIT P1, [R0+URZ+0x36428], R3 ;  /* 0x03642803000075a7 */ /* 0x0044e4000802017f */
[----:B---3--:R-:W-:Y:S05]  /*8130*/  @!P1 NANOSLEEP.SYNCS 0x989680 ;  /* 0x009896800000995d */ /* 0x008fea0003900000 */
[----:B------:R-:W3:Y:S02]  /*8140*/  @!P1 SYNCS.PHASECHK.TRANS64 P1, [R0+URZ+0x36428], R3 ;  /* 0x03642803000095a7 */ /* 0x000ee4000802007f */
[----:B---3--:R-:W-:Y:S05]  /*8150*/  @!P1 BRA `(.L_x_455) ;  /* 0xfffffffc00f09947 */ /* 0x008fea000383ffff */
[----:B------:R-:W-:Y:S05]  /*8160*/  BRA `(.L_x_493) ;  /* 0xffffffe800087947 */ /* 0x000fea000383ffff */
.L_x_457:
[----:B--2---:R2:W3:Y:S02]  /*8170*/  SYNCS.PHASECHK.TRANS64.TRYWAIT P1, [R0+URZ+0x36438], R29 ;  /* 0x0364381d000075a7 */ /* 0x0044e4000802017f */
[----:B---3--:R-:W-:Y:S05]  /*8180*/  @!P1 NANOSLEEP.SYNCS 0x989680 ;  /* 0x009896800000995d */ /* 0x008fea0003900000 */
[----:B------:R-:W3:Y:S02]  /*8190*/  @!P1 SYNCS.PHASECHK.TRANS64 P1, [R0+URZ+0x36438], R29 ;  /* 0x0364381d000095a7 */ /* 0x000ee4000802007f */
[----:B---3--:R-:W-:Y:S05]  /*81a0*/  @!P1 BRA `(.L_x_457) ;  /* 0xfffffffc00f09947 */ /* 0x008fea000383ffff */
[----:B------:R-:W-:Y:S05]  /*81b0*/  BRA `(.L_x_494) ;  /* 0xffffffe800987947 */ /* 0x000fea000383ffff */
.L_x_459:
[----:B------:R-:W-:-:S07]  /*81c0*/  SHF.L.U32 R5, R12, 0x1f, RZ ;  /* 0x0000001f0c057819 */ /* 0x000fce00000006ff */
.L_x_495:
[----:B--2---:R2:W3:Y:S02]  /*81d0*/  SYNCS.PHASECHK.TRANS64.TRYWAIT P1, [R0+URZ+0x36420], R5 ;  /* 0x03642005000075a7 */ /* 0x0044e4000802017f */
[----:B---3--:R-:W-:Y:S05]  /*81e0*/  @!P1 NANOSLEEP.SYNCS 0x989680 ;  /* 0x009896800000995d */ /* 0x008fea0003900000 */
[----:B------:R-:W3:Y:S02]  /*81f0*/  @!P1 SYNCS.PHASECHK.TRANS64 P1, [R0+URZ+0x36420], R5 ;  /* 0x03642005000095a7 */ /* 0x000ee4000802007f */
[----:B---3--:R-:W-:Y:S05]  /*8200*/  @!P1 BRA `(.L_x_495) ;  /* 0xfffffffc00f09947 */ /* 0x008fea000383ffff */
[----:B------:R-:W-:Y:S05]  /*8210*/  BRA `(.L_x_496) ;  /* 0xffffffec00387947 */ /* 0x000fea000383ffff */
.L_x_462:
[----:B--2---:R2:W3:Y:S02]  /*8220*/  SYNCS.PHASECHK.TRANS64.TRYWAIT P1, [R0+URZ+0x36438], R10 ;  /* 0x0364380a000075a7 */ /* 0x0044e4000802017f */
[----:B---3--:R-:W-:Y:S05]  /*8230*/  @!P1 NANOSLEEP.SYNCS 0x989680 ;  /* 0x009896800000995d */ /* 0x008fea0003900000 */
[----:B------:R-:W3:Y:S02]  /*8240*/  @!P1 SYNCS.PHASECHK.TRANS64 P1, [R0+URZ+0x36438], R10 ;  /* 0x0364380a000095a7 */ /* 0x000ee4000802007f */
[----:B---3--:R-:W-:Y:S05]  /*8250*/  @!P1 BRA `(.L_x_462) ;  /* 0xfffffffc00f09947 */ /* 0x008fea000383ffff */
[----:B------:R-:W-:Y:S05]  /*8260*/  BRA `(.L_x_497) ;  /* 0xffffffec00e07947 */ /* 0x000fea000383ffff */
.L_x_464:
[----:B---3--:R3:W4:Y:S02]  /*8270*/  SYNCS.PHASECHK.TRANS64.TRYWAIT P1, [R0+URZ+0x36428], R5 ;  /* 0x03642805000075a7 */ /* 0x008724000802017f */
[----:B----4-:R-:W-:Y:S05]  /*8280*/  @!P1 NANOSLEEP.SYNCS 0x989680 ;  /* 0x009896800000995d */ /* 0x010fea0003900000 */
[----:B------:R-:W4:Y:S02]  /*8290*/  @!P1 SYNCS.PHASECHK.TRANS64 P1, [R0+URZ+0x36428], R5 ;  /* 0x03642805000095a7 */ /* 0x000f24000802007f */
[----:B----4-:R-:W-:Y:S05]  /*82a0*/  @!P1 BRA `(.L_x_464) ;  /* 0xfffffffc00f09947 */ /* 0x010fea000383ffff */
[----:B------:R-:W-:Y:S05]  /*82b0*/  BRA `(.L_x_498) ;  /* 0xfffffff000887947 */ /* 0x000fea000383ffff */
.L_x_466:
[----:B---3--:R3:W4:Y:S02]  /*82c0*/  SYNCS.PHASECHK.TRANS64.TRYWAIT P1, [R0+URZ+0x36438], R3 ;  /* 0x03643803000075a7 */ /* 0x008724000802017f */
[----:B----4-:R-:W-:Y:S05]  /*82d0*/  @!P1 NANOSLEEP.SYNCS 0x989680 ;  /* 0x009896800000995d */ /* 0x010fea0003900000 */
[----:B------:R-:W4:Y:S02]  /*82e0*/  @!P1 SYNCS.PHASECHK.TRANS64 P1, [R0+URZ+0x36438], R3 ;  /* 0x03643803000095a7 */ /* 0x000f24000802007f */
[----:B----4-:R-:W-:Y:S05]  /*82f0*/  @!P1 BRA `(.L_x_466) ;  /* 0xfffffffc00f09947 */ /* 0x010fea000383ffff */
[----:B------:R-:W-:Y:S05]  /*8300*/  BRA `(.L_x_499) ;  /* 0xfffffff400207947 */ /* 0x000fea000383ffff */
.L_x_468:
[----:B------:R-:W-:Y:S01]  /*8310*/  BSSY B0, `(.L_x_500) ;  /* 0x0000006000007945 */ /* 0x000fe20003800000 */
[----:B------:R-:W-:-:S07]  /*8320*/  IMAD.MOV.U32 R15, RZ, RZ, -0x1 ;  /* 0xffffffffff0f7424 */ /* 0x000fce00078e00ff */
[----:B-12---:R-:W-:Y:S05]  /*8330*/  WARPSYNC.COLLECTIVE R15, `(.L_x_501) ;  /* 0x000000000f0c7348 */ /* 0x006fea0003c00000 */
[----:B------:R-:W-:Y:S02]  /*8340*/  ELECT P6, UR62, PT ;  /* 0x00000000003e782f */ /* 0x000fe400038c0000 */
[----:B------:R-:W-:Y:S01]  /*8350*/  MOV R14, UR62 ;  /* 0x0000003e000e7c02 */ /* 0x000fe20008000f00 */
[----:B-12---:R-:W-:Y:S10]  /*8360*/  ENDCOLLECTIVE ;  /* 0x000000000000791b */ /* 0x006ff40003800000 */
.L_x_501:
[----:B------:R-:W-:Y:S05]  /*8370*/  BSYNC B0 ;  /* 0x0000000000007941 */ /* 0x000fea0003800000 */
.L_x_500:
[----:B------:R-:W-:Y:S01]  /*8380*/  PLOP3.LUT P0, PT, P6, PT, PT, 0x80, 0x0 ;  /* 0x000000000000781c */ /* 0x000fe2000370f070 */
[----:B------:R-:W-:-:S12]  /*8390*/  BRA `(.L_x_502) ;  /* 0xfffffff400d47947 */ /* 0x000fd8000383ffff */
.L_x_470:
[----:B-1----:R1:W2:Y:S02]  /*83a0*/  SYNCS.PHASECHK.TRANS64.TRYWAIT P1, [R7+URZ], R0 ;  /* 0x00000000070075a7 */ /* 0x0022a4000802017f */
[----:B--2---:R-:W-:Y:S05]  /*83b0*/  @!P1 NANOSLEEP.SYNCS 0x989680 ;  /* 0x009896800000995d */ /* 0x004fea0003900000 */
[----:B------:R-:W2:Y:S02]  /*83c0*/  @!P1 SYNCS.PHASECHK.TRANS64 P1, [R7+URZ], R0 ;  /* 0x00000000070095a7 */ /* 0x000ea4000802007f */
[----:B--2---:R-:W-:Y:S05]  /*83d0*/  @!P1 BRA `(.L_x_470) ;  /* 0xfffffffc00f09947 */ /* 0x004fea000383ffff */
[----:B------:R-:W-:Y:S05]  /*83e0*/  BRA `(.L_x_503) ;  /* 0xfffffff800107947 */ /* 0x000fea000383ffff */
.L_x_471:
[----:B--2---:R2:W3:Y:S02]  /*83f0*/  SYNCS.PHASECHK.TRANS64.TRYWAIT P1, [R3+URZ], R2 ;  /* 0x00000002030075a7 */ /* 0x0044e4000802017f */
[----:B---3--:R-:W-:Y:S05]  /*8400*/  @!P1 NANOSLEEP.SYNCS 0x989680 ;  /* 0x009896800000995d */ /* 0x008fea0003900000 */
[----:B------:R-:W3:Y:S02]  /*8410*/  @!P1 SYNCS.PHASECHK.TRANS64 P1, [R3+URZ], R2 ;  /* 0x00000002030095a7 */ /* 0x000ee4000802007f */
[----:B---3--:R-:W-:Y:S05]  /*8420*/  @!P1 BRA `(.L_x_471) ;  /* 0xfffffffc00f09947 */ /* 0x008fea000383ffff */
[----:B------:R-:W-:Y:S05]  /*8430*/  BRA `(.L_x_504) ;  /* 0xfffffff800047947 */ /* 0x000fea000383ffff */
.L_x_505:
        /* <DEDUP_REMOVED lines=12> */
.L_x_3858:


//--------------------- .text._ZN7cutlass13device_kernelIN5flash11enable_sm90INS1_16FlashAttnBwdSm90INS1_25CollectiveMainloopBwdSm90ILi2ELi1ELi1EN4cute5tupleIJNS5_1CILi1EEES8_S8_EEENS6_IJNS7_ILi64EEENS7_ILi96EEENS7_ILi192EEEEEENS_6half_tEfNS_4arch4Sm90ELb0ELb0ELb0ELb1ELb0ELb0ELb1ELb0ELi3ELi1ELi1ELi1ELb0EEENS1_21CollectiveEpilogueBwdISD_SE_SG_Li384ELb1ELb1ELi3EEENS1_19SingleTileSchedulerILb1ELb0ELb0ELi96EEEEEEEEEvNT_6ParamsE --------------------------
	.section	.text._ZN7cutlass13device_kernelIN5flash11enable_sm90INS1_16FlashAttnBwdSm90INS1_25CollectiveMainloopBwdSm90ILi2ELi1ELi1EN4cute5tupleIJNS5_1CILi1EEES8_S8_EEENS6_IJNS7_ILi64EEENS7_ILi96EEENS7_ILi192EEEEEENS_6half_tEfNS_4arch4Sm90ELb0ELb0ELb0ELb1ELb0ELb0ELb1ELb0ELi3ELi1ELi1ELi1ELb0EEENS1_21CollectiveEpilogueBwdISD_SE_SG_Li384ELb1ELb1ELi3EEENS1_19SingleTileSchedulerILb1ELb0ELb0ELi96EEEEEEEEEvNT_6ParamsE,"ax",@progbits
	.align	128
.text._ZN7cutlass13device_kernelIN5flash11enable_sm90INS1_16FlashAttnBwdSm90INS1_25CollectiveMainloopBwdSm90ILi2ELi1ELi1EN4cute5tupleIJNS5_1CILi1EEES8_S8_EEENS6_IJNS7_ILi64EEENS7_ILi96EEENS7_ILi192EEEEEENS_6half_tEfNS_4arch4Sm90ELb0ELb0ELb0ELb1ELb0ELb0ELb1ELb0ELi3ELi1ELi1ELi1ELb0EEENS1_21CollectiveEpilogueBwdISD_SE_SG_Li384ELb1ELb1ELi3EEENS1_19SingleTileSchedulerILb1ELb0ELb0ELi96EEEEEEEEEvNT_6ParamsE:
        .type           _ZN7cutlass13device_kernelIN5flash11enable_sm90INS1_16FlashAttnBwdSm90INS1_25CollectiveMainloopBwdSm90ILi2ELi1ELi1EN4cute5tupleIJNS5_1CILi1EEES8_S8_EEENS6_IJNS7_ILi64EEENS7_ILi96EEENS7_ILi192EEEEEENS_6half_tEfNS_4arch4Sm90ELb0ELb0ELb0ELb1ELb0ELb0ELb1ELb0ELi3ELi1ELi1ELi1ELb0EEENS1_21CollectiveEpilogueBwdISD_SE_SG_Li384ELb1ELb1ELi3EEENS1_19SingleTileSchedulerILb1ELb0ELb0ELi96EEEEEEEEEvNT_6ParamsE,@function
        .size           _ZN7cutlass13device_kernelIN5flash11enable_sm90INS1_16FlashAttnBwdSm90INS1_25CollectiveMainloopBwdSm90ILi2ELi1ELi1EN4cute5tupleIJNS5_1CILi1EEES8_S8_EEENS6_IJNS7_ILi64EEENS7_ILi96EEENS7_ILi192EEEEEENS_6half_tEfNS_4arch4Sm90ELb0ELb0ELb0ELb1ELb0ELb0ELb1ELb0ELi3ELi1ELi1ELi1ELb0EEENS1_21CollectiveEpilogueBwdISD_SE_SG_Li384ELb1ELb1ELi3EEENS1_19SingleTileSchedulerILb1ELb0ELb0ELi96EEEEEEEEEvNT_6ParamsE,(.L_x_3859 - _ZN7cutlass13device_kernelIN5flash11enable_sm90INS1_16FlashAttnBwdSm90INS1_25CollectiveMainloopBwdSm90ILi2ELi1ELi1EN4cute5tupleIJNS5_1CILi1EEES8_S8_EEENS6_IJNS7_ILi64EEENS7_ILi96EEENS7_ILi192EEEEEENS_6half_tEfNS_4arch4Sm90ELb0ELb0ELb0ELb1ELb0ELb0ELb1ELb0ELi3ELi1ELi1ELi1ELb0EEENS1_21CollectiveEpilogueBwdISD_SE_SG_Li384ELb1ELb1ELi3EEENS1_19SingleTileSchedulerILb1ELb0ELb0ELi96EEEEEEEEEvNT_6ParamsE)
        .other          _ZN7cutlass13device_kernelIN5flash11enable_sm90INS1_16FlashAttnBwdSm90INS1_25CollectiveMainloopBwdSm90ILi2ELi1ELi1EN4cute5tupleIJNS5_1CILi1EEES8_S8_EEENS6_IJNS7_ILi64EEENS7_ILi96EEENS7_ILi192EEEEEENS_6half_tEfNS_4arch4Sm90ELb0ELb0ELb0ELb1ELb0ELb0ELb1ELb0ELi3ELi1ELi1ELi1ELb0EEENS1_21CollectiveEpilogueBwdISD_SE_SG_Li384ELb1ELb1ELi3EEENS1_19SingleTileSchedulerILb1ELb0ELb0ELi96EEEEEEEEEvNT_6ParamsE,@"STO_CUDA_ENTRY STV_DEFAULT"
_ZN7cutlass13device_kernelIN5flash11enable_sm90INS1_16FlashAttnBwdSm90INS1_25CollectiveMainloopBwdSm90ILi2ELi1ELi1EN4cute5tupleIJNS5_1CILi1EEES8_S8_EEENS6_IJNS7_ILi64EEENS7_ILi96EEENS7_ILi192EEEEEENS_6half_tEfNS_4arch4Sm90ELb0ELb0ELb0ELb1ELb0ELb0ELb1ELb0ELi3ELi1ELi1ELi1ELb0EEENS1_21CollectiveEpilogueBwdISD_SE_SG_Li384ELb1ELb1ELi3EEENS1_19SingleTileSchedulerILb1ELb0ELb0ELi96EEEEEEEEEvNT_6ParamsE:
        /* <DEDUP_REMOVED lines=22> */
.L_x_507:
[----:B------:R-:W-:Y:S05]  /*0160*/  BSYNC B0 ;  /* 0x0000000000007941 */ /* 0x000fea0003800000 */
.L_x_506:
        /* <DEDUP_REMOVED lines=34> */
.L_x_508:
        /* <DEDUP_REMOVED lines=20> */
.L_x_509:
        /* <DEDUP_REMOVED lines=8> */
.L_x_512:
[----:B------:R-:W-:-:S08]  /*0550*/  NOP ;  /* 0x0000000000007918 */ /* 0x000fd00000000000 */
[----:B------:R-:W1:Y:S02]  /*0560*/  USETMAXREG.TRY_ALLOC.CTAPOOL UP0, 0xa0 ;  /* 0x000000a0000079c8 */ /* 0x000e640008000600 */
[----:B-1----:R-:W-:-:S13]  /*0570*/  PLOP3.LUT P0, PT, PT, PT, UP0, 0x80, 0x0 ;  /* 0x000000000000781c */ /* 0x002fda0003f0f008 */
[----:B------:R-:W-:Y:S05]  /*0580*/  @!P0 BRA `(.L_x_512) ;  /* 0xfffffffc00f08947 */ /* 0x000fea000383ffff */
[----:B------:R-:W-:Y:S01]  /*0590*/  LOP3.LUT R0, R0, 0x3, RZ, 0xc0, !PT ;  /* 0x0000000300007812 */ /* 0x000fe200078ec0ff */
[----:B------:R-:W1:Y:S01]  /*05a0*/  S2R R2, SR_TID.X ;  /* 0x0000000000027919 */ /* 0x000e620000002100 */
[----:B------:R-:W-:Y:S01]  /*05b0*/  ULDC.64 UR4, c[0x0][0x8d8] ;  /* 0x0002360000047ab9 */ /* 0x000fe20000000a00 */
[----:B------:R-:W2:Y:S03]  /*05c0*/  S2R R16, SR_CTAID.X ;  /* 0x0000000000107919 */ /* 0x000ea60000002500 */
[----:B------:R-:W3:Y:S01]  /*05d0*/  SHFL.IDX PT, R0, R0, RZ, 0x1f ;  /* 0x00001fff00007589 */ /* 0x000ee200000e0000 */
[----:B------:R-:W4:Y:S01]  /*05e0*/  S2R R7, SR_CTAID.Z ;  /* 0x0000000000077919 */ /* 0x000f220000002700 */
[----:B---3--:R-:W-:Y:S02]  /*05f0*/  ISETP.NE.AND P0, PT, R0, RZ, PT ;  /* 0x000000ff0000720c */ /* 0x008fe40003f05270 */
[----:B-1----:R-:W-:-:S11]  /*0600*/  SHF.R.U32.HI R2, RZ, 0x7, R2 ;  /* 0x00000007ff027819 */ /* 0x002fd60000011602 */
[----:B------:R-:W-:-:S05]  /*0610*/  @!P0 VIADD R2, R2, 0x9 ;  /* 0x0000000902028836 */ /* 0x000fca0000000000 */
[----:B------:R1:W-:Y:S06]  /*0620*/  @!P0 BAR.ARV R2, 0xa0 ;  /* 0x000280020000851d */ /* 0x0003ec0000002000 */
[----:B------:R-:W-:-:S04]  /*0630*/  ISETP.NE.U32.AND P0, PT, RZ, UR4, PT ;  /* 0x00000004ff007c0c */ /* 0x000fc8000bf05070 */
[----:B------:R-:W-:-:S13]  /*0640*/  ISETP.NE.AND.EX P0, PT, RZ, UR5, PT, P0 ;  /* 0x00000005ff007c0c */ /* 0x000fda000bf05300 */
[----:B-12-4-:R-:W-:Y:S05]  /*0650*/  @!P0 BRA `(.L_x_513) ;  /* 0x0000000000108947 */ /* 0x016fea0003800000 */
[----:B------:R-:W1:Y:S02]  /*0660*/  LDC.64 R2, c[0x0][0x8d8] ;  /* 0x00023600ff027b82 */ /* 0x000e640000000a00 */
[----:B-1----:R-:W-:-:S05]  /*0670*/  IMAD.WIDE R2, R7, 0x4, R2 ;  /* 0x0000000407027825 */ /* 0x002fca00078e0202 */
[----:B------:R1:W5:Y:S01]  /*0680*/  LDG.E R0, desc[UR38][R2.64] ;  /* 0x0000002602007981 */ /* 0x000362000c1e1900 */
[----:B------:R-:W-:Y:S05]  /*0690*/  BRA `(.L_x_514) ;  /* 0x00000000002c7947 */ /* 0x000fea0003800000 */
.L_x_513:
[----:B------:R-:W-:Y:S02]  /*06a0*/  ULDC.64 UR4, c[0x0][0x8d0] ;  /* 0x0002340000047ab9 */ /* 0x000fe40000000a00 */
[----:B------:R-:W-:-:S04]  /*06b0*/  ISETP.NE.U32.AND P0, PT, RZ, UR4, PT ;  /* 0x00000004ff007c0c */ /* 0x000fc8000bf05070 */
[----:B------:R-:W-:-:S13]  /*06c0*/  ISETP.NE.AND.EX P0, PT, RZ, UR5, PT, P0 ;  /* 0x00000005ff007c0c */ /* 0x000fda000bf05300 */
[----:B------:R-:W-:Y:S05]  /*06d0*/  @!P0 BRA `(.L_x_515) ;  /* 0x0000000000188947 */ /* 0x000fea0003800000 */
[----:B------:R-:W1:Y:S02]  /*06e0*/  LDC.64 R2, c[0x0][0x8d0] ;  /* 0x00023400ff027b82 */ /* 0x000e640000000a00 */
[----:B-1----:R-:W-:-:S05]  /*06f0*/  IMAD.WIDE R2, R7, 0x4, R2 ;  /* 0x0000000407027825 */ /* 0x002fca00078e0202 */
[----:B------:R-:W2:Y:S04]  /*0700*/  LDG.E R0, desc[UR38][R2.64] ;  /* 0x0000002602007981 */ /* 0x000ea8000c1e1900 */
[----:B------:R-:W2:Y:S02]  /*0710*/  LDG.E R5, desc[UR38][R2.64+0x4] ;  /* 0x0000042602057981 */ /* 0x000ea4000c1e1900 */
[----:B--2---:R-:W-:Y:S01]  /*0720*/  IMAD.IADD R0, R5, 0x1, -R0 ;  /* 0x0000000105007824 */ /* 0x004fe200078e0a00 */
[----:B------:R-:W-:Y:S06]  /*0730*/  BRA `(.L_x_514) ;  /* 0x0000000000047947 */ /* 0x000fec0003800000 */
.L_x_515:
[----:B------:R-:W2:Y:S02]  /*0740*/  LDC R0, c[0x0][0x8bc] ;  /* 0x00022f00ff007b82 */ /* 0x000ea40000000800 */
.L_x_514:
[----:B-1----:R-:W-:-:S05]  /*0750*/  IMAD R3, R16, 0x60, RZ ;  /* 0x0000006010037824 */ /* 0x002fca00078e02ff */
[----:B--2--5:R-:W-:-:S04]  /*0760*/  ISETP.GE.AND P0, PT, R3, R0, PT ;  /* 0x000000000300720c */ /* 0x024fc80003f06270 */
[----:B------:R-:W-:-:S04]  /*0770*/  SEL R18, R7, 0xffffffff, !P0 ;  /* 0xffffffff07127807 */ /* 0x000fc80004000000 */
[----:B------:R-:W-:-:S13]  /*0780*/  ISETP.GE.AND P0, PT, R18, RZ, PT ;  /* 0x000000ff1200720c */ /* 0x000fda0003f06270 */
[----:B------:R-:W-:Y:S05]  /*0790*/  @!P0 BRA `(.L_x_516) ;  /* 0x0000009400c48947 */ /* 0x000fea0003800000 */
[----:B------:R-:W-:Y:S01]  /*07a0*/  ULDC.64 UR4, c[0x0][0x780] ;  /* 0x0001e00000047ab9 */ /* 0x000fe20000000a00 */
[----:B------:R-:W1:Y:S01]  /*07b0*/  LDC R23, c[0x0][0x290] ;  /* 0x0000a400ff177b82 */ /* 0x000e620000000800 */
[----:B------:R-:W-:-:S04]  /*07c0*/  ISETP.NE.U32.AND P0, PT, RZ, UR4, PT ;  /* 0x00000004ff007c0c */ /* 0x000fc8000bf05070 */
[----:B------:R-:W-:-:S13]  /*07d0*/  ISETP.NE.AND.EX P0, PT, RZ, UR5, PT, P0 ;  /* 0x00000005ff007c0c */ /* 0x000fda000bf05300 */
[----:B------:R-:W-:Y:S05]  /*07e0*/  @!P0 BRA `(.L_x_517) ;  /* 0x0000000000108947 */ /* 0x000fea0003800000 */
[----:B------:R-:W2:Y:S02]  /*07f0*/  LDC.64 R2, c[0x0][0x780] ;  /* 0x0001e000ff027b82 */ /* 0x000ea40000000a00 */
[----:B--2---:R-:W-:-:S05]  /*0800*/  IMAD.WIDE R2, R18, 0x4, R2 ;  /* 0x0000000412027825 */ /* 0x004fca00078e0202 */
[----:B------:R2:W5:Y:S01]  /*0810*/  LDG.E R22, desc[UR38][R2.64] ;  /* 0x0000002602167981 */ /* 0x000562000c1e1900 */
[----:B------:R-:W-:Y:S05]  /*0820*/  BRA `(.L_x_518) ;  /* 0x0000000000287947 */ /* 0x000fea0003800000 */
.L_x_517:
[----:B------:R-:W-:Y:S01]  /*0830*/  ULDC.64 UR4, c[0x0][0x770] ;  /* 0x0001dc0000047ab9 */ /* 0x000fe20000000a00 */
[----:B------:R-:W3:Y:S01]  /*0840*/  LDC R22, c[0x0][0x280] ;  /* 0x0000a000ff167b82 */ /* 0x000ee20000000800 */
[----:B------:R-:W-:-:S04]  /*0850*/  ISETP.NE.U32.AND P0, PT, RZ, UR4, PT ;  /* 0x00000004ff007c0c */ /* 0x000fc8000bf05070 */
[----:B------:R-:W-:-:S13]  /*0860*/  ISETP.NE.AND.EX P0, PT, RZ, UR5, PT, P0 ;  /* 0x00000005ff007c0c */ /* 0x000fda000bf05300 */
[----:B------:R-:W-:Y:S05]  /*0870*/  @!P0 BRA `(.L_x_518) ;  /* 0x0000000000148947 */ /* 0x000fea0003800000 */
[----:B------:R-:W2:Y:S02]  /*0880*/  LDC.64 R2, c[0x0][0x770] ;  /* 0x0001dc00ff027b82 */ /* 0x000ea40000000a00 */
[----:B--2---:R-:W-:-:S05]  /*0890*/  IMAD.WIDE R2, R18, 0x4, R2 ;  /* 0x0000000412027825 */ /* 0x004fca00078e0202 */
[----:B---3--:R-:W2:Y:S04]  /*08a0*/  LDG.E R22, desc[UR38][R2.64] ;  /* 0x0000002602167981 */ /* 0x008ea8000c1e1900 */
[----:B------:R-:W2:Y:S02]  /*08b0*/  LDG.E R5, desc[UR38][R2.64+0x4] ;  /* 0x0000042602057981 */ /* 0x000ea4000c1e1900 */
[----:B--2---:R-:W-:-:S07]  /*08c0*/  IMAD.IADD R22, R5, 0x1, -R22 ;  /* 0x0000000105167824 */ /* 0x004fce00078e0a16 */
.L_x_518:
[----:B------:R-:W-:Y:S02]  /*08d0*/  ULDC.64 UR4, c[0x0][0x788] ;  /* 0x0001e20000047ab9 */ /* 0x000fe40000000a00 */
[----:B------:R-:W-:-:S04]  /*08e0*/  ISETP.NE.U32.AND P0, PT, RZ, UR4, PT ;  /* 0x00000004ff007c0c */ /* 0x000fc8000bf05070 */
[----:B------:R-:W-:-:S13]  /*08f0*/  ISETP.NE.AND.EX P0, PT, RZ, UR5, PT, P0 ;  /* 0x00000005ff007c0c */ /* 0x000fda000bf05300 */
[----:B------:R-:W-:Y:S05]  /*0900*/  @!P0 BRA `(.L_x_519) ;  /* 0x0000000000108947 */ /* 0x000fea0003800000 */
[----:B--2---:R-:W2:Y:S02]  /*0910*/  LDC.64 R2, c[0x0][0x788] ;  /* 0x0001e200ff027b82 */ /* 0x004ea40000000a00 */
[----:B--2---:R-:W-:-:S05]  /*0920*/  IMAD.WIDE R2, R18, 0x4, R2 ;  /* 0x0000000412027825 */ /* 0x004fca00078e0202 */
[----:B-1----:R1:W5:Y:S01]  /*0930*/  LDG.E R23, desc[UR38][R2.64] ;  /* 0x0000002602177981 */ /* 0x002362000c1e1900 */
[----:B------:R-:W-:Y:S05]  /*0940*/  BRA `(.L_x_520) ;  /* 0x0000000000247947 */ /* 0x000fea0003800000 */
.L_x_519:
[----:B------:R-:W-:Y:S02]  /*0950*/  ULDC.64 UR4, c[0x0][0x778] ;  /* 0x0001de0000047ab9 */ /* 0x000fe40000000a00 */
[----:B------:R-:W-:-:S04]  /*0960*/  ISETP.NE.U32.AND P0, PT, RZ, UR4, PT ;  /* 0x00000004ff007c0c */ /* 0x000fc8000bf05070 */
[----:B------:R-:W-:-:S13]  /*0970*/  ISETP.NE.AND.EX P0, PT, RZ, UR5, PT, P0 ;  /* 0x00000005ff007c0c */ /* 0x000fda000bf05300 */
[----:B------:R-:W-:Y:S05]  /*0980*/  @!P0 BRA `(.L_x_520) ;  /* 0x0000000000148947 */ /* 0x000fea0003800000 */
[----:B--2---:R-:W2:Y:S02]  /*0990*/  LDC.64 R2, c[0x0][0x778] ;  /* 0x0001de00ff027b82 */ /* 0x004ea40000000a00 */
[----:B--2---:R-:W-:-:S05]  /*09a0*/  IMAD.WIDE R2, R18, 0x4, R2 ;  /* 0x0000000412027825 */ /* 0x004fca00078e0202 */
[----:B-1----:R-:W2:Y:S04]  /*09b0*/  LDG.E R23, desc[UR38][R2.64] ;  /* 0x0000002602177981 */ /* 0x002ea8000c1e1900 */
[----:B------:R-:W2:Y:S02]  /*09c0*/  LDG.E R0, desc[UR38][R2.64+0x4] ;  /* 0x0000042602007981 */ /* 0x000ea4000c1e1900 */
[----:B--2---:R-:W-:-:S07]  /*09d0*/  IMAD.IADD R23, R0, 0x1, -R23 ;  /* 0x0000000100177824 */ /* 0x004fce00078e0a17 */
.L_x_520:
[----:B---3-5:R-:W-:Y:S02]  /*09e0*/  ISETP.GE.AND P1, PT, R22, 0x1, PT ;  /* 0x000000011600780c */ /* 0x028fe40003f26270 */
[----:B------:R-:W-:Y:S02]  /*09f0*/  CS2R R70, SRZ ;  /* 0x0000000000467805 */ /* 0x000fe4000001ff00 */
[----:B------:R-:W-:Y:S02]  /*0a00*/  PLOP3.LUT P0, PT, PT, PT, PT, 0x80, 0x0 ;  /* 0x000000000000781c */ /* 0x000fe40003f0f070 */
        /* <DEDUP_REMOVED lines=48> */
[----:B------:R-:W3:Y:S01]  /*0d10*/  S2UR UR4, SR_CgaCtaId ;  /* 0x00000000000479c3 */ /* 0x000ee20000008800 */
[----:B------:R-:W-:Y:S01]  /*0d20*/  UMOV UR36, 0x400 ;  /* 0x0000040000247882 */ /* 0x000fe20000000000 */
[----:B------:R-:W-:Y:S01]  /*0d30*/  ULDC UR40, c[0x0][0x744] ;  /* 0x0001d10000287ab9 */ /* 0x000fe20000000800 */
[----:B---3--:R-:W-:-:S04]  /*0d40*/  ULEA UR36, UR4, UR36, 0x18 ;  /* 0x0000002404247291 */ /* 0x008fc8000f8ec03f */
[----:B------:R-:W-:-:S04]  /*0d50*/  UIADD3 UR37, UR36, 0x30400, URZ ;  /* 0x0003040024257890 */ /* 0x000fc8000fffe03f */
[----:B------:R-:W-:-:S06]  /*0d60*/  ULOP3.LUT UP0, URZ, UR37, 0x1bf, URZ, 0xc0, !UPT ;  /* 0x000001bf253f7892 */ /* 0x000fcc000f80c03f */
[----:B------:R-:W-:-:S13]  /*0d70*/  PLOP3.LUT P0, PT, PT, PT, UP0, 0x80, 0x0 ;  /* 0x000000000000781c */ /* 0x000fda0003f0f008 */
[----:B------:R-:W-:Y:S05]  /*0d80*/  @!P0 BRA `(.L_x_522) ;  /* 0x00000000007c8947 */ /* 0x000fea0003800000 */
[----:B-12---:R-:W-:Y:S01]  /*0d90*/  MOV R2, 0x0 ;  /* 0x0000000000027802 */ /* 0x006fe20000000f00 */
        /* <DEDUP_REMOVED lines=15> */
.L_x_523:
        /* <DEDUP_REMOVED lines=15> */
.L_x_522:
[----:B------:R-:W-:-:S04]  /*0f80*/  IMAD.U32 R152, RZ, RZ, UR36 ;  /* 0x00000024ff987e24 */ /* 0x000fc8000f8e00ff */
[----:B------:R-:W-:-:S05]  /*0f90*/  VIADD R19, R152, 0x33400 ;  /* 0x0003340098137836 */ /* 0x000fca0000000000 */
[----:B------:R-:W-:-:S13]  /*0fa0*/  LOP3.LUT P0, RZ, R19, 0x1bf, RZ, 0xc0, !PT ;  /* 0x000001bf13ff7812 */ /* 0x000fda000780c0ff */
        /* <DEDUP_REMOVED lines=17> */
.L_x_525:
        /* <DEDUP_REMOVED lines=15> */
.L_x_524:
[----:B-12---:R-:W1:Y:S01]  /*11b0*/  S2R R2, SR_TID.X ;  /* 0x0000000000027919 */ /* 0x006e620000002100 */
[----:B------:R-:W-:Y:S01]  /*11c0*/  UMOV UR4, 0xffffffff ;  /* 0xffffffff00047882 */ /* 0x000fe20000000000 */
[----:B-1----:R-:W-:-:S05]  /*11d0*/  VIADD R0, R2, 0xffffff80 ;  /* 0xffffff8002007836 */ /* 0x002fca0000000000 */
[----:B------:R-:W-:-:S04]  /*11e0*/  SHF.R.S32.HI R3, RZ, 0x1f, R0 ;  /* 0x0000001fff037819 */ /* 0x000fc80000011400 */
[----:B------:R-:W-:-:S04]  /*11f0*/  LEA.HI R2, R3, R0, RZ, 0x7 ;  /* 0x0000000003027211 */ /* 0x000fc800078f38ff */
[----:B------:R-:W-:Y:S01]  /*1200*/  SHF.R.S32.HI R13, RZ, 0x7, R2 ;  /* 0x00000007ff0d7819 */ /* 0x000fe20000011402 */
[----:B------:R-:W-:Y:S06]  /*1210*/  BRA.DIV UR4, `(.L_x_526) ;  /* 0x0000008e042c7947 */ /* 0x000fec000b800000 */
[----:B------:R1:W2:Y:S02]  /*1220*/  SHFL.IDX PT, R14, R13, RZ, 0x1f ;  /* 0x00001fff0d0e7589 */ /* 0x0002a400000e0000 */
.L_x_656:
[----:B------:R-:W-:Y:S01]  /*1230*/  SHF.L.U32 R15, RZ, 0x1f, RZ ;  /* 0x0000001fff0f7819 */ /* 0x000fe200000006ff */
[----:B--2---:R-:W-:Y:S01]  /*1240*/  IMAD.HI R4, R14, 0x55555556, RZ ;  /* 0x555555560e047827 */ /* 0x004fe200078e02ff */
[----:B------:R-:W-:Y:S02]  /*1250*/  LEA.HI R6, R3, R0, RZ, 0x4 ;  /* 0x0000000003067211 */ /* 0x000fe400078f20ff */
[----:B------:R-:W2:Y:S01]  /*1260*/  SYNCS.PHASECHK.TRANS64.TRYWAIT P0, [UR36+0x36400], R15 ;  /* 0x0364000fff0075a7 */ /* 0x000ea20008000164 */
[----:B------:R-:W-:Y:S01]  /*1270*/  LOP3.LUT R7, R2, 0xffffff80, RZ, 0xc0, !PT ;  /* 0xffffff8002077812 */ /* 0x000fe200078ec0ff */
[----:B------:R-:W-:Y:S01]  /*1280*/  VIADD R22, R22, 0x3f ;  /* 0x0000003f16167836 */ /* 0x000fe20000000000 */
[----:B------:R-:W-:Y:S01]  /*1290*/  LEA.HI R5, R4, R4, RZ, 0x1 ;  /* 0x0000000404057211 */ /* 0x000fe200078f08ff */
[----:B------:R-:W-:Y:S01]  /*12a0*/  IMAD.HI R4, R13, 0x55555556, RZ ;  /* 0x555555560d047827 */ /* 0x000fe200078e02ff */
[----:B------:R-:W-:Y:S02]  /*12b0*/  LEA.HI R2, R3, R0, RZ, 0x5 ;  /* 0x0000000003027211 */ /* 0x000fe400078f28ff */
[----:B------:R-:W-:Y:S01]  /*12c0*/  LOP3.LUT R3, R6, 0xfffffff0, RZ, 0xc0, !PT ;  /* 0xfffffff006037812 */ /* 0x000fe200078ec0ff */
[----:B------:R-:W-:Y:S01]  /*12d0*/  IMAD R16, R16, -0x60, R23 ;  /* 0xffffffa010107824 */ /* 0x000fe200078e0217 */
[----:B------:R-:W-:Y:S01]  /*12e0*/  LEA.HI R8, R4, R4, RZ, 0x1 ;  /* 0x0000000404087211 */ /* 0x000fe200078f08ff */
[C---:B------:R-:W-:Y:S01]  /*12f0*/  IMAD.IADD R4, R0.reuse, 0x1, -R7 ;  /* 0x0000000100047824 */ /* 0x040fe200078e0a07 */
[----:B------:R-:W-:Y:S01]  /*1300*/  SHF.R.S32.HI R9, RZ, 0x5, R2 ;  /* 0x00000005ff097819 */ /* 0x000fe20000011402 */
[----:B------:R-:W-:Y:S01]  /*1310*/  IMAD.IADD R3, R0, 0x1, -R3 ;  /* 0x0000000100037824 */ /* 0x000fe200078e0a03 */
[----:B------:R-:W-:Y:S01]  /*1320*/  SHF.R.S32.HI R11, RZ, 0x1f, R22 ;  /* 0x0000001fff0b7819 */ /* 0x000fe20000011416 */
[----:B------:R-:W-:Y:S01]  /*1330*/  IMAD R7, R8, -0x3, R13 ;  /* 0xfffffffd08077824 */ /* 0x000fe200078e020d */
[----:B------:R-:W-:Y:S01]  /*1340*/  SHF.R.S32.HI R8, RZ, 0x1f, R2 ;  /* 0x0000001fff087819 */ /* 0x000fe20000011402 */
[----:B------:R-:W-:Y:S01]  /*1350*/  IMAD R5, R5, -0x3, R14 ;  /* 0xfffffffd05057824 */ /* 0x000fe200078e020e */
[----:B------:R-:W-:Y:S01]  /*1360*/  LEA.HI R2, R11, R22, RZ, 0x6 ;  /* 0x000000160b027211 */ /* 0x000fe200078f30ff */
[----:B------:R-:W-:Y:S01]  /*1370*/  IMAD R21, R7, -0x20, R16 ;  /* 0xffffffe007157824 */ /* 0x000fe200078e0210 */
[----:B------:R-:W-:-:S02]  /*1380*/  LEA.HI R8, R8, R9, RZ, 0x2 ;  /* 0x0000000908087211 */ /* 0x000fc400078f10ff */
[----:B------:R-:W-:Y:S01]  /*1390*/  LEA.HI R0, R3, R3, RZ, 0x1 ;  /* 0x0000000303007211 */ /* 0x000fe200078f08ff */
[----:B--2---:R-:W-:Y:S06]  /*13a0*/  @P0 BRA `(.L_x_527) ;  /* 0x0000000000080947 */ /* 0x004fec0003800000 */
[----:B------:R-:W2:Y:S02]  /*13b0*/  SYNCS.PHASECHK.TRANS64.TRYWAIT P0, [UR36+0x36400], R15 ;  /* 0x0364000fff0075a7 */ /* 0x000ea40008000164 */
[----:B--2---:R-:W-:Y:S05]  /*13c0*/  @!P0 BRA `(.L_x_528) ;  /* 0x0000008800dc8947 */ /* 0x004fea0003800000 */
.L_x_527:
[----:B------:R-:W-:Y:S01]  /*13d0*/  LOP3.LUT R12, R8, 0x3ffffc, RZ, 0xc0, !PT ;  /* 0x003ffffc080c7812 */ /* 0x000fe200078ec0ff */
[----:B------:R-:W-:Y:S01]  /*13e0*/  IMAD R14, R13, 0x400, R4 ;  /* 0x000004000d0e7824 */ /* 0x000fe200078e0204 */
[--C-:B------:R-:W-:Y:S02]  /*13f0*/  SHF.R.S32.HI R7, RZ, 0x1, R0.reuse ;  /* 0x00000001ff077819 */ /* 0x100fe40000011400 */
[----:B------:R-:W-:Y:S02]  /*1400*/  CS2R R70, SRZ ;  /* 0x0000000000467805 */ /* 0x000fe4000001ff00 */
[----:B------:R-:W-:Y:S01]  /*1410*/  SHF.R.S32.HI R8, RZ, 0x1f, R0 ;  /* 0x0000001fff087819 */ /* 0x000fe20000011400 */
[----:B--2---:R-:W-:Y:S01]  /*1420*/  IMAD.IADD R15, R9, 0x1, -R12 ;  /* 0x00000001090f7824 */ /* 0x004fe200078e0a0c */
[----:B------:R-:W-:Y:S02]  /*1430*/  SHF.R.S32.HI R10, RZ, 0x1f, R3 ;  /* 0x0000001fff0a7819 */ /* 0x000fe40000011403 */
[----:B------:R-:W-:-:S02]  /*1440*/  CS2R R68, SRZ ;  /* 0x0000000000447805 */ /* 0x000fc4000001ff00 */
[----:B------:R-:W-:Y:S02]  /*1450*/  LEA.HI R8, R8, R7, RZ, 0x2 ;  /* 0x0000000708087211 */ /* 0x000fe400078f10ff */
[----:B------:R-:W-:Y:S02]  /*1460*/  CS2R R66, SRZ ;  /* 0x0000000000427805 */ /* 0x000fe4000001ff00 */
[----:B------:R-:W-:Y:S02]  /*1470*/  LEA.HI R10, R10, R3, RZ, 0x3 ;  /* 0x000000030a0a7211 */ /* 0x000fe400078f18ff */
[----:B------:R-:W-:Y:S02]  /*1480*/  CS2R R64, SRZ ;  /* 0x0000000000407805 */ /* 0x000fe4000001ff00 */
[----:B------:R-:W-:Y:S02]  /*1490*/  LOP3.LUT R8, R8, 0xfffffffc, RZ, 0xc0, !PT ;  /* 0xfffffffc08087812 */ /* 0x000fe400078ec0ff */
[----:B------:R-:W-:-:S02]  /*14a0*/  CS2R R62, SRZ ;  /* 0x00000000003e7805 */ /* 0x000fc4000001ff00 */
[----:B------:R-:W-:Y:S01]  /*14b0*/  LOP3.LUT R0, R0, 0x7fffffe, RZ, 0xc0, !PT ;  /* 0x07fffffe00007812 */ /* 0x000fe200078ec0ff */
[----:B------:R-:W-:Y:S01]  /*14c0*/  IMAD.SHL.U32 R10, R10, 0x20, RZ ;  /* 0x000000200a0a7824 */ /* 0x000fe200078e00ff */
[----:B------:R-:W-:Y:S01]  /*14d0*/  SHF.R.S32.HI R6, RZ, 0x4, R6 ;  /* 0x00000004ff067819 */ /* 0x000fe20000011406 */
[----:B------:R-:W-:Y:S01]  /*14e0*/  IMAD.IADD R8, R7, 0x1, -R8 ;  /* 0x0000000107087824 */ /* 0x000fe200078e0a08 */
[----:B------:R-:W-:Y:S01]  /*14f0*/  CS2R R60, SRZ ;  /* 0x00000000003c7805 */ /* 0x000fe2000001ff00 */
[----:B------:R-:W-:Y:S01]  /*1500*/  IMAD.IADD R11, R3, 0x1, -R0 ;  /* 0x00000001030b7824 */ /* 0x000fe200078e0a00 */
[----:B------:R-:W-:Y:S01]  /*1510*/  SHF.R.S32.HI R3, RZ, 0x1f, R4 ;  /* 0x0000001fff037819 */ /* 0x000fe20000011404 */
[----:B------:R-:W-:Y:S01]  /*1520*/  IMAD.SHL.U32 R9, R8, 0x40, RZ ;  /* 0x0000004008097824 */ /* 0x000fe200078e00ff */
[----:B------:R-:W-:Y:S01]  /*1530*/  LOP3.LUT R10, R10, 0x7fffff00, RZ, 0xc0, !PT ;  /* 0x7fffff000a0a7812 */ /* 0x000fe200078ec0ff */
[----:B------:R-:W-:Y:S01]  /*1540*/  IMAD.SHL.U32 R12, R6, 0x8, RZ ;  /* 0x00000008060c7824 */ /* 0x000fe200078e00ff */
[----:B------:R-:W-:-:S02]  /*1550*/  LEA.HI R0, R3, R4, RZ, 0x2 ;  /* 0x0000000403007211 */ /* 0x000fc400078f10ff */
[----:B------:R-:W-:Y:S02]  /*1560*/  CS2R R58, SRZ ;  /* 0x00000000003a7805 */ /* 0x000fe4000001ff00 */
[----:B------:R-:W-:Y:S01]  /*1570*/  LOP3.LUT R9, R9, 0xc0, RZ, 0xc0, !PT ;  /* 0x000000c009097812 */ /* 0x000fe200078ec0ff */
[----:B------:R-:W-:Y:S01]  /*1580*/  IMAD R10, R13, 0x800, R10 ;  /* 0x000008000d0a7824 */ /* 0x000fe200078e020a */
[----:B------:R-:W-:Y:S02]  /*1590*/  SHF.R.S32.HI R6, RZ, 0x2, R0 ;  /* 0x00000002ff067819 */ /* 0x000fe40000011400 */
[----:B------:R-:W-:Y:S02]  /*15a0*/  CS2R R56, SRZ ;  /* 0x0000000000387805 */ /* 0x000fe4000001ff00 */
[----:B------:R-:W-:Y:S01]  /*15b0*/  LOP3.LUT R12, R9, 0x8, R12, 0xf8, !PT ;  /* 0x00000008090c7812 */ /* 0x000fe200078ef80c */
[----:B------:R-:W-:Y:S01]  /*15c0*/  IMAD R10, R11, 0x20, R10 ;  /* 0x000000200b0a7824 */ /* 0x000fe200078e020a */
[----:B------:R-:W-:-:S02]  /*15d0*/  SHF.R.S32.HI R7, RZ, 0x1f, R0 ;  /* 0x0000001fff077819 */ /* 0x000fc40000011400 */
[----:B------:R-:W-:Y:S02]  /*15e0*/  CS2R R54, SRZ ;  /* 0x0000000000367805 */ /* 0x000fe4000001ff00 */
[----:B------:R-:W-:Y:S01]  /*15f0*/  SHF.R.U32.HI R9, RZ, 0x3, R9 ;  /* 0x00000003ff097819 */ /* 0x000fe20000011609 */
[----:B------:R-:W-:Y:S01]  /*1600*/  IMAD R10, R15, 0x200, R10 ;  /* 0x000002000f0a7824 */ /* 0x000fe200078e020a */
[----:B------:R-:W-:Y:S01]  /*1610*/  LEA.HI R7, R7, R6, RZ, 0x3 ;  /* 0x0000000607077211 */ /* 0x000fe200078f18ff */
[----:B------:R-:W-:Y:S01]  /*1620*/  IMAD.MOV.U32 R15, RZ, RZ, 0x20 ;  /* 0x00000020ff0f7424 */ /* 0x000fe200078e00ff */
[----:B------:R-:W-:Y:S01]  /*1630*/  LOP3.LUT R9, R12, R9, RZ, 0x3c, !PT ;  /* 0x000000090c097212 */ /* 0x000fe200078e3cff */
[----:B------:R-:W-:Y:S01]  /*1640*/  IMAD.MOV.U32 R12, RZ, RZ, RZ ;  /* 0x000000ffff0c7224 */ /* 0x000fe200078e00ff */
[----:B-1----:R-:W-:Y:S02]  /*1650*/  LOP3.LUT R13, R0, 0xfffffffc, RZ, 0xc0, !PT ;  /* 0xfffffffc000d7812 */ /* 0x002fe400078ec0ff */
[----:B------:R-:W-:-:S02]  /*1660*/  CS2R R52, SRZ ;  /* 0x0000000000347805 */ /* 0x000fc4000001ff00 */
[----:B------:R-:W-:Y:S01]  /*1670*/  LEA.HI R3, R3, R4, RZ, 0x5 ;  /* 0x0000000403037211 */ /* 0x000fe200078f28ff */
[----:B------:R-:W-:Y:S01]  /*1680*/  IMAD.IADD R9, R10, 0x1, R9 ;  /* 0x000000010a097824 */ /* 0x000fe200078e0209 */
[----:B------:R-:W-:Y:S01]  /*1690*/  LOP3.LUT R7, R7, 0xfffffff8, RZ, 0xc0, !PT ;  /* 0xfffffff807077812 */ /* 0x000fe200078ec0ff */
[----:B------:R-:W-:Y:S01]  /*16a0*/  IMAD.IADD R0, R4, 0x1, -R13 ;  /* 0x0000000104007824 */ /* 0x000fe200078e0a0d */
[----:B------:R-:W-:Y:S01]  /*16b0*/  LOP3.LUT P0, RZ, R8, 0x2, RZ, 0xc0, !PT ;  /* 0x0000000208ff7812 */ /* 0x000fe2000780c0ff */
[----:B------:R-:W-:Y:S01]  /*16c0*/  IMAD.SHL.U32 R4, R14, 0x4, RZ ;  /* 0x000000040e047824 */ /* 0x000fe200078e00ff */
[----:B------:R-:W-:Y:S01]  /*16d0*/  SHF.R.S32.HI R3, RZ, 0x5, R3 ;  /* 0x00000005ff037819 */ /* 0x000fe20000011403 */
[----:B------:R-:W-:Y:S01]  /*16e0*/  IMAD.IADD R16, R6, 0x1, -R7 ;  /* 0x0000000106107824 */ /* 0x000fe200078e0a07 */
[----:B------:R-:W-:Y:S01]  /*16f0*/  SEL R15, R15, 0xffffffe0, !P0 ;  /* 0xffffffe00f0f7807 */ /* 0x000fe20004000000 */
[----:B------:R-:W-:Y:S01]  /*1700*/  IMAD R0, R0, -0x2, R21 ;  /* 0xfffffffe00007824 */ /* 0x000fe200078e0215 */
[----:B------:R-:W-:Y:S01]  /*1710*/  LEA R14, R9, UR36, 0x1 ;  /* 0x00000024090e7c11 */ /* 0x000fe2000f8e08ff */
[----:B------:R-:W-:Y:S01]  /*1720*/  IMAD R16, R3, 0x10, R16 ;  /* 0x0000001003107824 */ /* 0x000fe200078e0210 */
[----:B------:R-:W-:-:S02]  /*1730*/  LOP3.LUT R13, R17, 0x1, RZ, 0xfc, !PT ;  /* 0x00000001110d7812 */ /* 0x000fc400078efcff */
[----:B------:R-:W-:Y:S02]  /*1740*/  CS2R R6, SRZ ;  /* 0x0000000000067805 */ /* 0x000fe4000001ff00 */
[----:B------:R-:W-:Y:S01]  /*1750*/  SHF.R.S32.HI R17, RZ, 0x6, R2 ;  /* 0x00000006ff117819 */ /* 0x000fe20000011402 */
[----:B------:R-:W-:Y:S01]  /*1760*/  IMAD.MOV.U32 R3, RZ, RZ, RZ ;  /* 0x000000ffff037224 */ /* 0x000fe200078e00ff */
        /* <DEDUP_REMOVED lines=38> */
[----:B------:R-:W-:Y:S02]  /*19d0*/  LEA R2, R4, UR36, 0x2 ;  /* 0x0000002404027c11 */ /* 0x000fe4000f8e10ff */
[----:B------:R-:W-:-:S07]  /*19e0*/  IADD3 R15, R15, 0x30400, R14 ;  /* 0x000304000f0f7810 */ /* 0x000fce0007ffe00e */
.L_x_539:
[----:B------:R-:W-:-:S13]  /*19f0*/  ISETP.NE.AND P0, PT, R13, 0x3, PT ;  /* 0x000000030d00780c */ /* 0x000fda0003f05270 */
[----:B-1----:R-:W-:Y:S05]  /*1a00*/  @!P0 BRA `(.L_x_529) ;  /* 0x0000000000048947 */ /* 0x002fea0003800000 */
[----:B------:R-:W-:Y:S01]  /*1a10*/  BPT.TRAP 0x1 ;  /* 0x000000040000795c */ /* 0x000fe20000300000 */
.L_x_529:
[----:B------:R-:W-:Y:S02]  /*1a20*/  LEA R4, R3, UR36, 0x3 ;  /* 0x0000002403047c11 */ /* 0x000fe4000f8e18ff */
[----:B------:R-:W-:-:S04]  /*1a30*/  SHF.L.U32 R9, R7, 0x1f, RZ ;  /* 0x0000001f07097819 */ /* 0x000fc800000006ff */
[----:B------:R1:W2:Y:S01]  /*1a40*/  SYNCS.PHASECHK.TRANS64.TRYWAIT P1, [R4+URZ+0x36410], R9 ;  /* 0x03641009040075a7 */ /* 0x0002a2000802017f */
[----:B------:R-:W-:Y:S05]  /*1a50*/  @!P0 BRA `(.L_x_530) ;  /* 0x0000000000048947 */ /* 0x000fea0003800000 */
[----:B------:R-:W-:Y:S01]  /*1a60*/  BPT.TRAP 0x1 ;  /* 0x000000040000795c */ /* 0x000fe20000300000 */
.L_x_530:
[----:B--2---:R-:W-:Y:S05]  /*1a70*/  @P1 BRA `(.L_x_531) ;  /* 0x0000000000081947 */ /* 0x004fea0003800000 */
[----:B------:R-:W2:Y:S02]  /*1a80*/  SYNCS.PHASECHK.TRANS64.TRYWAIT P1, [R4+URZ+0x36410], R9 ;  /* 0x03641009040075a7 */ /* 0x000ea4000802017f */
[----:B--2---:R-:W-:Y:S05]  /*1a90*/  @!P1 BRA `(.L_x_532) ;  /* 0x00000084003c9947 */ /* 0x004fea0003800000 */
.L_x_531:
        /* <DEDUP_REMOVED lines=103> */
.L_x_533:
[----:B-12---:R-:W-:-:S04]  /*2110*/  SHF.L.U32 R9, R6, 0x1f, RZ ;  /* 0x0000001f06097819 */ /* 0x006fc800000006ff */
[----:B------:R1:W2:Y:S01]  /*2120*/  SYNCS.PHASECHK.TRANS64.TRYWAIT P1, [UR36+0x36430], R9 ;  /* 0x03643009ff0075a7 */ /* 0x0002a20008020164 */
[----:B------:R-:W-:Y:S05]  /*2130*/  @!P0 BRA `(.L_x_534) ;  /* 0x0000000000048947 */ /* 0x000fea0003800000 */
[----:B------:R-:W-:Y:S01]  /*2140*/  BPT.TRAP 0x1 ;  /* 0x000000040000795c */ /* 0x000fe20000300000 */
.L_x_534:
[----:B--2---:R-:W-:Y:S05]  /*2150*/  @P1 BRA `(.L_x_535) ;  /* 0x0000000000081947 */ /* 0x004fea0003800000 */
[----:B------:R-:W2:Y:S02]  /*2160*/  SYNCS.PHASECHK.TRANS64.TRYWAIT P1, [UR36+0x36430], R9 ;  /* 0x03643009ff0075a7 */ /* 0x000ea40008020164 */
[----:B--2---:R-:W-:Y:S05]  /*2170*/  @!P1 BRA `(.L_x_536) ;  /* 0x0000007c00989947 */ /* 0x004fea0003800000 */
.L_x_535:
[----:B------:R-:W-:Y:S01]  /*2180*/  UIADD3 UR5, UR36, 0x2a000, URZ ;  /* 0x0002a00024057890 */ /* 0x000fe2000fffe03f */
[----:B------:R-:W-:Y:S01]  /*2190*/  WARPGROUP.ARRIVE ;  /* 0x00000000000079c5 */ /* 0x000fe20000000000 */
[----:B------:R-:W-:Y:S01]  /*21a0*/  UIADD3 UR4, UR4, 0x9000, URZ ;  /* 0x0000900004047890 */ /* 0x000fe2000fffe03f */
[C---:B------:R-:W-:Y:S01]  /*21b0*/  ISETP.GT.AND P1, PT, R0.reuse, RZ, PT ;  /* 0x000000ff0000720c */ /* 0x040fe20003f24270 */
[----:B------:R-:W-:Y:S01]  /*21c0*/  USHF.R.U32.HI UR6, URZ, 0x4, UR5 ;  /* 0x000000043f067899 */ /* 0x000fe20008011605 */
[----:B------:R-:W-:Y:S01]  /*21d0*/  ISETP.GT.AND P2, PT, R0, 0x1, PT ;  /* 0x000000010000780c */ /* 0x000fe20003f44270 */
[----:B------:R-:W-:Y:S01]  /*21e0*/  USHF.R.U32.HI UR4, URZ, 0x4, UR4 ;  /* 0x000000043f047899 */ /* 0x000fe20008011604 */
[----:B-12---:R-:W-:Y:S01]  /*21f0*/  FSEL R9, R138, -INF , P1 ;  /* 0xff8000008a097808 */ /* 0x006fe20000800000 */
        /* <DEDUP_REMOVED lines=10> */
[--C-:B------:R-:W-:Y:S01]  /*22a0*/  FFMA.FTZ R138, R9, UR40, -R20.reuse ;  /* 0x00000028098a7c23 */ /* 0x100fe20008010814 */
[----:B------:R-:W-:Y:S01]  /*22b0*/  UMOV UR8, UR4 ;  /* 0x0000000400087c82 */ /* 0x000fe20008000000 */
[----:B------:R-:W-:Y:S01]  /*22c0*/  FSEL R140, R140, -INF , P3 ;  /* 0xff8000008c8c7808 */ /* 0x000fe20001800000 */
        /* <DEDUP_REMOVED lines=19> */
[C---:B------:R-:W-:Y:S01]  /*2400*/  ISETP.GT.AND P1, PT, R0.reuse, 0x10, PT ;  /* 0x000000100000780c */ /* 0x040fe20003f24270 */
[----:B------:R-:W-:Y:S01]  /*2410*/  UMOV UR7, 0x80000020 ;  /* 0x8000002000077882 */ /* 0x000fe20000000000 */
[----:B------:R-:W-:-:S02]  /*2420*/  ISETP.GT.AND P2, PT, R0, 0x11, PT ;  /* 0x000000110000780c */ /* 0x000fc40003f44270 */
        /* <DEDUP_REMOVED lines=22> */
[----:B------:R-:W-:-:S03]  /*2590*/  UIADD3 UR8, UR4, 0x4, URZ ;  /* 0x0000000404087890 */ /* 0x000fc6000fffe03f */
[----:B------:R-:W2:Y:S01]  /*25a0*/  MUFU.EX2 R142, R142 ;  /* 0x0000008e008e7308 */ /* 0x000ea20000000800 */
[----:B------:R-:W-:Y:S01]  /*25b0*/  UMOV UR11, 0x40000040 ;  /* 0x40000040000b7882 */ /* 0x000fe20000000000 */
[----:B------:R-:W-:Y:S01]  /*25c0*/  UMOV UR9, 0x40000040 ;  /* 0x4000004000097882 */ /* 0x000fe20000000000 */
[----:B-1----:R-:W-:-:S05]  /*25d0*/  F2FP.F16.F32.PACK_AB R9, R139, R138 ;  /* 0x0000008a8b09723e */ /* 0x002fca00000000ff */
        /* <DEDUP_REMOVED lines=123> */
[----:B------:R-:W-:-:S05]  /*2d90*/  FMUL.FTZ R125, R144, R125 ;  /* 0x0000007d907d7220 */ /* 0x000fca0000410000 */
        /* <DEDUP_REMOVED lines=109> */
.L_x_537:
        /* <DEDUP_REMOVED lines=60> */
.L_x_538:
[----:B------:R-:W-:Y:S01]  /*3830*/  VIADD R12, R12, 0x1 ;  /* 0x000000010c0c7836 */ /* 0x000fe20000000000 */
[----:B------:R-:W-:Y:S01]  /*3840*/  LOP3.LUT R6, R6, 0x1, RZ, 0x3c, !PT ;  /* 0x0000000106067812 */ /* 0x000fe200078e3cff */
[----:B------:R-:W-:Y:S02]  /*3850*/  VIADD R4, R4, 0x36420 ;  /* 0x0003642004047836 */ /* 0x000fe40000000000 */
[----:B------:R-:W-:Y:S01]  /*3860*/  VIADD R3, R3, 0x1 ;  /* 0x0000000103037836 */ /* 0x000fe20000000000 */
[----:B------:R-:W-:Y:S02]  /*3870*/  ISETP.GE.AND P1, PT, R12, R17, PT ;  /* 0x000000110c00720c */ /* 0x000fe40003f26270 */
[----:B------:R-:W-:Y:S02]  /*3880*/  PRMT R4, RZ, 0x654, R4 ;  /* 0x00000654ff047816 */ /* 0x000fe40000000004 */
[C---:B------:R-:W-:Y:S02]  /*3890*/  ISETP.NE.AND P0, PT, R3.reuse, 0x2, PT ;  /* 0x000000020300780c */ /* 0x040fe40003f05270 */
[----:B------:R2:W-:Y:S02]  /*38a0*/  SYNCS.ARRIVE.TRANS64.RED.A1T0 RZ, [R4+URZ], RZ ;  /* 0x000000ff04ff79a7 */ /* 0x0005e4000810043f */
[----:B------:R-:W-:-:S02]  /*38b0*/  SEL R3, R3, RZ, P0 ;  /* 0x000000ff03037207 */ /* 0x000fc40000000000 */
[----:B--2---:R-:W-:-:S04]  /*38c0*/  SEL R4, RZ, 0x1, P0 ;  /* 0x00000001ff047807 */ /* 0x004fc80000000000 */
[----:B------:R-:W-:Y:S01]  /*38d0*/  LOP3.LUT R7, R7, R4, RZ, 0x3c, !PT ;  /* 0x0000000407077212 */ /* 0x000fe200078e3cff */
[----:B------:R-:W-:Y:S06]  /*38e0*/  @!P1 BRA `(.L_x_539) ;  /* 0xffffffe000409947 */ /* 0x000fec000383ffff */
[----:B------:R-:W-:Y:S01]  /*38f0*/  ULDC UR4, c[0x0][0x740] ;  /* 0x0001d00000047ab9 */ /* 0x000fe20000000800 */
[----:B------:R-:W-:Y:S01]  /*3900*/  PLOP3.LUT P0, PT, PT, PT, PT, 0x8, 0x0 ;  /* 0x000000000000781c */ /* 0x000fe20003f0e170 */
        /* <DEDUP_REMOVED lines=47> */
[----:B------:R-:W-:-:S07]  /*3c00*/  FMUL.FTZ R71, R71, UR4 ;  /* 0x0000000447477c20 */ /* 0x000fce0008410000 */
.L_x_521:
[----:B------:R-:W-:Y:S05]  /*3c10*/  @P0 BRA `(.L_x_540) ;  /* 0x0000001400f00947 */ /* 0x000fea0003800000 */
[----:B------:R-:W3:Y:S01]  /*3c20*/  S2R R0, SR_TID.X ;  /* 0x0000000000007919 */ /* 0x000ee20000002100 */
[----:B------:R-:W4:Y:S01]  /*3c30*/  S2UR UR5, SR_CgaCtaId ;  /* 0x00000000000579c3 */ /* 0x000f220000008800 */
[----:B------:R-:W-:Y:S01]  /*3c40*/  UMOV UR4, 0x400 ;  /* 0x0000040000047882 */ /* 0x000fe20000000000 */
[----:B------:R-:W-:-:S06]  /*3c50*/  F2FP.F16.F32.PACK_AB R72, R73, R72 ;  /* 0x000000484948723e */ /* 0x000fcc00000000ff */
[----:B------:R-:W-:Y:S01]  /*3c60*/  BAR.SYNC.DEFER_BLOCKING 0x1, 0x180 ;  /* 0x0046000000007b1d */ /* 0x000fe20000010000 */
        /* <DEDUP_REMOVED lines=10> */
[----:B----4-:R-:W-:Y:S01]  /*3d10*/  ULEA UR4, UR5, UR4, 0x18 ;  /* 0x0000000405047291 */ /* 0x010fe2000f8ec03f */
[----:B------:R-:W-:Y:S02]  /*3d20*/  F2FP.F16.F32.PACK_AB R90, R93, R92 ;  /* 0x0000005c5d5a723e */ /* 0x000fe400000000ff */
[----:B------:R-:W-:-:S02]  /*3d30*/  F2FP.F16.F32.PACK_AB R91, R95, R94 ;  /* 0x0000005e5f5b723e */ /* 0x000fc400000000ff */
[----:B------:R-:W-:Y:S01]  /*3d40*/  F2FP.F16.F32.PACK_AB R97, R99, R98 ;  /* 0x000000626361723e */ /* 0x000fe200000000ff */
[----:B---3--:R-:W-:Y:S01]  /*3d50*/  VIADD R0, R0, 0xffffff80 ;  /* 0xffffff8000007836 */ /* 0x008fe20000000000 */
[----:B------:R-:W-:Y:S02]  /*3d60*/  F2FP.F16.F32.PACK_AB R104, R105, R104 ;  /* 0x000000686968723e */ /* 0x000fe400000000ff */
[----:B------:R-:W-:Y:S01]  /*3d70*/  F2FP.F16.F32.PACK_AB R98, R101, R100 ;  /* 0x000000646562723e */ /* 0x000fe200000000ff */
[----:B-12---:R-:W-:Y:S01]  /*3d80*/  IMAD.SHL.U32 R2, R0, 0x40, RZ ;  /* 0x0000004000027824 */ /* 0x006fe200078e00ff */
[----:B------:R-:W-:Y:S02]  /*3d90*/  SHF.R.S32.HI R7, RZ, 0x1f, R0 ;  /* 0x0000001fff077819 */ /* 0x000fe40000011400 */
[----:B------:R-:W-:Y:S02]  /*3da0*/  F2FP.F16.F32.PACK_AB R99, R103, R102 ;  /* 0x000000666763723e */ /* 0x000fe400000000ff */
[----:B------:R-:W-:-:S02]  /*3db0*/  LEA.HI R4, R7, R0, RZ, 0x4 ;  /* 0x0000000007047211 */ /* 0x000fc400078f20ff */
[CC--:B------:R-:W-:Y:S02]  /*3dc0*/  LEA.HI R5, R7.reuse, R0.reuse, RZ, 0x5 ;  /* 0x0000000007057211 */ /* 0x0c0fe400078f28ff */
[----:B------:R-:W-:Y:S02]  /*3dd0*/  SHF.R.S32.HI R9, RZ, 0x4, R4 ;  /* 0x00000004ff097819 */ /* 0x000fe40000011404 */
[----:B------:R-:W-:Y:S02]  /*3de0*/  LOP3.LUT R2, R2, 0x1c0, RZ, 0xc0, !PT ;  /* 0x000001c002027812 */ /* 0x000fe400078ec0ff */
[----:B------:R-:W-:Y:S02]  /*3df0*/  LEA.HI R4, R4, R9, RZ, 0x1 ;  /* 0x0000000904047211 */ /* 0x000fe400078f08ff */
[----:B------:R-:W-:Y:S02]  /*3e00*/  SHF.R.U32.HI R5, RZ, 0x1, R5 ;  /* 0x00000001ff057819 */ /* 0x000fe40000011605 */
[----:B------:R-:W-:-:S02]  /*3e10*/  LEA.HI R3, R7, R0, RZ, 0x3 ;  /* 0x0000000007037211 */ /* 0x000fc400078f18ff */
[----:B------:R-:W-:Y:S02]  /*3e20*/  LOP3.LUT R6, R4, 0x7ffffe, RZ, 0xc0, !PT ;  /* 0x007ffffe04067812 */ /* 0x000fe400078ec0ff */
[----:B------:R-:W-:Y:S02]  /*3e30*/  LEA.HI R7, R7, R0, RZ, 0x7 ;  /* 0x0000000007077211 */ /* 0x000fe400078f38ff */
[----:B------:R-:W-:Y:S01]  /*3e40*/  LOP3.LUT R4, R2, 0x30, R5, 0xf8, !PT ;  /* 0x0000003002047812 */ /* 0x000fe200078ef805 */
[----:B------:R-:W-:Y:S01]  /*3e50*/  IMAD.IADD R6, R9, 0x1, -R6 ;  /* 0x0000000109067824 */ /* 0x000fe200078e0a06 */
[----:B------:R-:W-:Y:S02]  /*3e60*/  SHF.R.S32.HI R5, RZ, 0x7, R7 ;  /* 0x00000007ff057819 */ /* 0x000fe40000011407 */
[----:B------:R-:W-:Y:S02]  /*3e70*/  LOP3.LUT R3, R4, 0x8, R3, 0xf8, !PT ;  /* 0x0000000804037812 */ /* 0x000fe400078ef803 */
[----:B------:R-:W-:Y:S01]  /*3e80*/  SHF.R.U32.HI R2, RZ, 0x3, R2 ;  /* 0x00000003ff027819 */ /* 0x000fe20000011602 */
[----:B------:R-:W-:Y:S01]  /*3e90*/  IMAD R5, R5, 0xc, R6 ;  /* 0x0000000c05057824 */ /* 0x000fe200078e0206 */
[----:B------:R-:W-:-:S02]  /*3ea0*/  F2FP.F16.F32.PACK_AB R105, R107, R106 ;  /* 0x0000006a6b69723e */ /* 0x000fc400000000ff */
[----:B------:R-:W-:Y:S02]  /*3eb0*/  LOP3.LUT R2, R3, R2, RZ, 0x3c, !PT ;  /* 0x0000000203027212 */ /* 0x000fe400078e3cff */
[----:B------:R-:W-:Y:S02]  /*3ec0*/  F2FP.F16.F32.PACK_AB R112, R113, R112 ;  /* 0x000000707170723e */ /* 0x000fe400000000ff */
[----:B------:R-:W-:Y:S01]  /*3ed0*/  F2FP.F16.F32.PACK_AB R106, R109, R108 ;  /* 0x0000006c6d6a723e */ /* 0x000fe200000000ff */
[----:B------:R-:W-:Y:S01]  /*3ee0*/  IMAD.U32 R4, R5, 0x200, R2 ;  /* 0x0000020005047824 */ /* 0x000fe200078e0002 */
[----:B------:R-:W-:Y:S01]  /*3ef0*/  F2FP.F16.F32.PACK_AB R107, R111, R110 ;  /* 0x0000006e6f6b723e */ /* 0x000fe200000000ff */
[----:B------:R-:W1:Y:S01]  /*3f00*/  LDC.64 R2, c[0x0][0x870] ;  /* 0x00021c00ff027b82 */ /* 0x000e620000000a00 */
[----:B------:R-:W-:Y:S02]  /*3f10*/  F2FP.F16.F32.PACK_AB R113, R115, R114 ;  /* 0x000000727371723e */ /* 0x000fe400000000ff */
[----:B------:R-:W-:-:S02]  /*3f20*/  LEA R6, R4, UR4, 0x1 ;  /* 0x0000000404067c11 */ /* 0x000fc4000f8e08ff */
[----:B------:R-:W-:Y:S02]  /*3f30*/  F2FP.F16.F32.PACK_AB R24, R25, R24 ;  /* 0x000000181918723e */ /* 0x000fe400000000ff */
[----:B------:R-:W-:Y:S01]  /*3f40*/  F2FP.F16.F32.PACK_AB R114, R117, R116 ;  /* 0x000000747572723e */ /* 0x000fe200000000ff */
[----:B------:R-:W-:Y:S01]  /*3f50*/  STSM.16.MT88.4 [R6+0x9000], R72 ;  /* 0x0090004806007844 */ /* 0x000fe20000004200 */
[----:B------:R-:W-:Y:S01]  /*3f60*/  F2FP.F16.F32.PACK_AB R115, R119, R118 ;  /* 0x000000767773723e */ /* 0x000fe200000000ff */
[----:B------:R-:W2:Y:S01]  /*3f70*/  LDC.64 R4, c[0x0][0x870] ;  /* 0x00021c00ff047b82 */ /* 0x000ea20000000a00 */
[----:B------:R-:W-:Y:S01]  /*3f80*/  F2FP.F16.F32.PACK_AB R25, R27, R26 ;  /* 0x0000001a1b19723e */ /* 0x000fe200000000ff */
[----:B------:R-:W-:Y:S01]  /*3f90*/  STSM.16.MT88.4 [R6+0x9800], R80 ;  /* 0x0098005006007844 */ /* 0x000fe20000004200 */
[----:B------:R-:W-:Y:S02]  /*3fa0*/  F2FP.F16.F32.PACK_AB R32, R33, R32 ;  /* 0x000000202120723e */ /* 0x000fe400000000ff */
[----:B------:R-:W-:Y:S01]  /*3fb0*/  F2FP.F16.F32.PACK_AB R26, R29, R28 ;  /* 0x0000001c1d1a723e */ /* 0x000fe200000000ff */
[----:B------:R-:W-:Y:S01]  /*3fc0*/  STSM.16.MT88.4 [R6+0xa000], R88 ;  /* 0x00a0005806007844 */ /* 0x000fe20000004200 */
[----:B------:R-:W-:-:S02]  /*3fd0*/  F2FP.F16.F32.PACK_AB R27, R31, R30 ;  /* 0x0000001e1f1b723e */ /* 0x000fc400000000ff */
[----:B------:R-:W-:Y:S01]  /*3fe0*/  F2FP.F16.F32.PACK_AB R33, R35, R34 ;  /* 0x000000222321723e */ /* 0x000fe200000000ff */
[----:B------:R-:W-:Y:S01]  /*3ff0*/  STSM.16.MT88.4 [R6+0xa800], R96 ;  /* 0x00a8006006007844 */ /* 0x000fe20000004200 */
[----:B------:R-:W-:Y:S02]  /*4000*/  F2FP.F16.F32.PACK_AB R40, R41, R40 ;  /* 0x000000282928723e */ /* 0x000fe400000000ff */
[----:B------:R-:W-:Y:S01]  /*4010*/  F2FP.F16.F32.PACK_AB R34, R37, R36 ;  /* 0x000000242522723e */ /* 0x000fe200000000ff */
[----:B------:R-:W-:Y:S01]  /*4020*/  STSM.16.MT88.4 [R6+0xb000], R104 ;  /* 0x00b0006806007844 */ /* 0x000fe20000004200 */
[----:B------:R-:W-:Y:S02]  /*4030*/  F2FP.F16.F32.PACK_AB R35, R39, R38 ;  /* 0x000000262723723e */ /* 0x000fe400000000ff */
[----:B------:R-:W-:Y:S01]  /*4040*/  F2FP.F16.F32.PACK_AB R48, R49, R48 ;  /* 0x000000303130723e */ /* 0x000fe200000000ff */
[----:B------:R-:W-:Y:S01]  /*4050*/  STSM.16.MT88.4 [R6+0xb800], R112 ;  /* 0x00b8007006007844 */ /* 0x000fe20000004200 */
[----:B------:R-:W-:-:S02]  /*4060*/  F2FP.F16.F32.PACK_AB R41, R43, R42 ;  /* 0x0000002a2b29723e */ /* 0x000fc400000000ff */
[----:B------:R-:W-:Y:S01]  /*4070*/  F2FP.F16.F32.PACK_AB R56, R57, R56 ;  /* 0x000000383938723e */ /* 0x000fe200000000ff */
[----:B------:R-:W-:Y:S01]  /*4080*/  STSM.16.MT88.4 [R6], R24 ;  /* 0x0000001806007844 */ /* 0x000fe20000004200 */
[----:B------:R-:W-:Y:S01]  /*4090*/  F2FP.F16.F32.PACK_AB R42, R45, R44 ;  /* 0x0000002c2d2a723e */ /* 0x000fe200000000ff */
[----:B--2---:R-:W-:Y:S01]  /*40a0*/  IMAD.WIDE R4, R18, 0x4, R4 ;  /* 0x0000000412047825 */ /* 0x004fe200078e0204 */
[----:B------:R-:W-:Y:S01]  /*40b0*/  F2FP.F16.F32.PACK_AB R43, R47, R46 ;  /* 0x0000002e2f2b723e */ /* 0x000fe200000000ff */
[----:B------:R-:W-:Y:S01]  /*40c0*/  STSM.16.MT88.4 [R6+0x800], R32 ;  /* 0x0008002006007844 */ /* 0x000fe20000004200 */
[----:B------:R-:W-:Y:S02]  /*40d0*/  F2FP.F16.F32.PACK_AB R49, R51, R50 ;  /* 0x000000323331723e */ /* 0x000fe400000000ff */
[----:B------:R-:W-:Y:S01]  /*40e0*/  F2FP.F16.F32.PACK_AB R64, R65, R64 ;  /* 0x000000404140723e */ /* 0x000fe200000000ff */
[----:B------:R-:W-:Y:S01]  /*40f0*/  STSM.16.MT88.4 [R6+0x1000], R40 ;  /* 0x0010002806007844 */ /* 0x000fe20000004200 */
[----:B------:R-:W-:Y:S01]  /*4100*/  F2FP.F16.F32.PACK_AB R50, R53, R52 ;  /* 0x000000343532723e */ /* 0x000fe200000000ff */
[----:B------:R-:W-:Y:S01]  /*4110*/  ULDC UR5, c[0x0][0x808] ;  /* 0x0002020000057ab9 */ /* 0x000fe20000000800 */
[----:B------:R-:W-:Y:S01]  /*4120*/  F2FP.F16.F32.PACK_AB R51, R55, R54 ;  /* 0x000000363733723e */ /* 0x000fe200000000ff */
[----:B------:R-:W2:Y:S01]  /*4130*/  LDC.64 R36, c[0x0][0x850] ;  /* 0x00021400ff247b82 */ /* 0x000ea20000000a00 */
[----:B------:R-:W-:-:S02]  /*4140*/  F2FP.F16.F32.PACK_AB R57, R59, R58 ;  /* 0x0000003a3b39723e */ /* 0x000fc400000000ff */
[----:B------:R-:W-:Y:S01]  /*4150*/  F2FP.F16.F32.PACK_AB R58, R61, R60 ;  /* 0x0000003c3d3a723e */ /* 0x000fe200000000ff */
[----:B------:R-:W-:Y:S01]  /*4160*/  STSM.16.MT88.4 [R6+0x1800], R48 ;  /* 0x0018003006007844 */ /* 0x000fe20000004200 */
[----:B------:R-:W-:Y:S02]  /*4170*/  F2FP.F16.F32.PACK_AB R59, R63, R62 ;  /* 0x0000003e3f3b723e */ /* 0x000fe400000000ff */
[----:B------:R-:W-:Y:S02]  /*4180*/  F2FP.F16.F32.PACK_AB R65, R67, R66 ;  /* 0x000000424341723e */ /* 0x000fe400000000ff */
[----:B------:R-:W-:Y:S01]  /*4190*/  F2FP.F16.F32.PACK_AB R66, R69, R68 ;  /* 0x000000444542723e */ /* 0x000fe200000000ff */
[----:B------:R-:W-:Y:S01]  /*41a0*/  STSM.16.MT88.4 [R6+0x2000], R56 ;  /* 0x0020003806007844 */ /* 0x000fe20000004200 */
[----:B------:R-:W-:Y:S02]  /*41b0*/  F2FP.F16.F32.PACK_AB R67, R71, R70 ;  /* 0x000000464743723e */ /* 0x000fe400000000ff */
[----:B-1----:R-:W-:-:S03]  /*41c0*/  ISETP.NE.U32.AND P0, PT, R2, RZ, PT ;  /* 0x000000ff0200720c */ /* 0x002fc60003f05070 */
[----:B------:R1:W-:Y:S01]  /*41d0*/  STSM.16.MT88.4 [R6+0x2800], R64 ;  /* 0x0028004006007844 */ /* 0x0003e20000004200 */
[----:B------:R-:W-:Y:S01]  /*41e0*/  BAR.SYNC.DEFER_BLOCKING 0x1, 0x180 ;  /* 0x0046000000007b1d */ /* 0x000fe20000010000 */
[----:B------:R-:W-:-:S07]  /*41f0*/  ISETP.NE.AND.EX P0, PT, R3, RZ, PT, P0 ;  /* 0x000000ff0300720c */ /* 0x000fce0003f05300 */
[----:B------:R-:W3:Y:S06]  /*4200*/  LDC.64 R2, c[0x0][0x878] ;  /* 0x00021e00ff027b82 */ /* 0x000eec0000000a00 */
[----:B------:R-:W4:Y:S01]  /*4210*/  @P0 LDG.E R8, desc[UR38][R4.64] ;  /* 0x0000002604080981 */ /* 0x000f22000c1e1900 */
[----:B------:R-:W-:Y:S01]  /*4220*/  IMAD.U32 R7, RZ, RZ, UR5 ;  /* 0x00000005ff077e24 */ /* 0x000fe2000f8e00ff */
[----:B---3--:R-:W-:-:S04]  /*4230*/  ISETP.NE.U32.AND P1, PT, R2, RZ, PT ;  /* 0x000000ff0200720c */ /* 0x008fc80003f25070 */
[----:B------:R-:W-:Y:S01]  /*4240*/  ISETP.NE.AND.EX P1, PT, R3, RZ, PT, P1 ;  /* 0x000000ff0300720c */ /* 0x000fe20003f25310 */
[----:B-1----:R-:W-:-:S12]  /*4250*/  IMAD.HI R6, R0, 0x2aaaaaab, RZ ;  /* 0x2aaaaaab00067827 */ /* 0x002fd800078e02ff */
[----:B------:R-:W1:Y:S01]  /*4260*/  @P1 LDC.64 R2, c[0x0][0x878] ;  /* 0x00021e00ff021b82 */ /* 0x000e620000000a00 */
[----:B------:R-:W-:-:S04]  /*4270*/  SHF.R.U32.HI R9, RZ, 0x1f, R6 ;  /* 0x0000001fff097819 */ /* 0x000fc80000011606 */
[----:B------:R-:W-:-:S05]  /*4280*/  LEA.HI.SX32 R45, R6, R9, 0x1e ;  /* 0x00000009062d7211 */ /* 0x000fca00078ff2ff */
[C---:B------:R-:W-:Y:S01]  /*4290*/  IMAD R0, R45.reuse, -0x18, R0 ;  /* 0xffffffe82d007824 */ /* 0x040fe200078e0200 */
[----:B------:R-:W3:Y:S01]  /*42a0*/  S2R R38, SR_CTAID.X ;  /* 0x0000000000267919 */ /* 0x000ee20000002500 */
[----:B------:R-:W-:-:S03]  /*42b0*/  IMAD.SHL.U32 R10, R45, 0x40, RZ ;  /* 0x000000402d0a7824 */ /* 0x000fc600078e00ff */
[----:B------:R-:W-:Y:S01]  /*42c0*/  SHF.R.S32.HI R11, RZ, 0x1f, R0 ;  /* 0x0000001fff0b7819 */ /* 0x000fe20000011400 */
[----:B-1----:R-:W-:-:S03]  /*42d0*/  @P1 IMAD.WIDE R2, R18, 0x4, R2 ;  /* 0x0000000412021825 */ /* 0x002fc600078e0202 */
[----:B------:R-:W-:Y:S02]  /*42e0*/  LEA.HI R12, R11, R0, RZ, 0x3 ;  /* 0x000000000b0c7211 */ /* 0x000fe400078f18ff */
[----:B------:R-:W-:Y:S01]  /*42f0*/  LOP3.LUT R11, R10, 0x1c0, RZ, 0xc0, !PT ;  /* 0x000001c00a0b7812 */ /* 0x000fe200078ec0ff */
[----:B------:R1:W5:Y:S01]  /*4300*/  @P1 LDG.E R7, desc[UR38][R2.64] ;  /* 0x0000002602071981 */ /* 0x000362000c1e1900 */
[----:B------:R-:W-:Y:S01]  /*4310*/  LEA.HI R9, R6, R9, RZ, 0x1b ;  /* 0x0000000906097211 */ /* 0x000fe200078fd8ff */
[----:B------:R-:W2:Y:S01]  /*4320*/  S2UR UR5, SR_CTAID.Y ;  /* 0x00000000000579c3 */ /* 0x000ea20000002600 */
[----:B------:R-:W-:Y:S02]  /*4330*/  SHF.R.S32.HI R12, RZ, 0x3, R12 ;  /* 0x00000003ff0c7819 */ /* 0x000fe4000001140c */
[----:B------:R-:W-:-:S03]  /*4340*/  CS2R R16, SRZ ;  /* 0x0000000000107805 */ /* 0x000fc6000001ff00 */
[----:B------:R-:W-:Y:S02]  /*4350*/  IMAD R9, R12, 0xc, R9 ;  /* 0x0000000c0c097824 */ /* 0x000fe400078e0209 */
[----:B-1----:R-:W-:-:S05]  /*4360*/  IMAD.SHL.U32 R2, R0, 0x8, RZ ;  /* 0x0000000800027824 */ /* 0x002fca00078e00ff */
[----:B------:R-:W-:Y:S02]  /*4370*/  LOP3.LUT R0, R11, 0x38, R2, 0xf8, !PT ;  /* 0x000000380b007812 */ /* 0x000fe400078ef802 */
[----:B------:R-:W-:-:S04]  /*4380*/  SHF.R.U32.HI R11, RZ, 0x3, R11 ;  /* 0x00000003ff0b7819 */ /* 0x000fc8000001160b */
[----:B------:R-:W-:-:S05]  /*4390*/  LOP3.LUT R0, R0, R11, RZ, 0x3c, !PT ;  /* 0x0000000b00007212 */ /* 0x000fca00078e3cff */
[----:B------:R-:W-:Y:S01]  /*43a0*/  IMAD.U32 R0, R9, 0x200, R0 ;  /* 0x0000020009007824 */ /* 0x000fe200078e0000 */
[----:B----4-:R-:W-:Y:S01]  /*43b0*/  @P0 SHF.R.S32.HI R9, RZ, 0x1f, R8 ;  /* 0x0000001fff090819 */ /* 0x010fe20000011408 */
[----:B--23--:R-:W-:Y:S06]  /*43c0*/  @P1 BRA `(.L_x_541) ;  /* 0x0000000000101947 */ /* 0x00cfec0003800000 */
[----:B------:R-:W-:Y:S05]  /*43d0*/  @!P0 BRA `(.L_x_541) ;  /* 0x00000000000c8947 */ /* 0x000fea0003800000 */
[----:B------:R-:W2:Y:S04]  /*43e0*/  LDG.E R6, desc[UR38][R4.64] ;  /* 0x0000002604067981 */ /* 0x000ea8000c1e1900 */
[----:B-----5:R-:W2:Y:S02]  /*43f0*/  LDG.E R7, desc[UR38][R4.64+0x4] ;  /* 0x0000042604077981 */ /* 0x020ea4000c1e1900 */
[----:B--2---:R-:W-:-:S07]  /*4400*/  IMAD.IADD R7, R7, 0x1, -R6 ;  /* 0x0000000107077824 */ /* 0x004fce00078e0a06 */
.L_x_541:
[----:B-----5:R-:W-:Y:S01]  /*4410*/  IMAD R7, R38, -0x60, R7 ;  /* 0xffffffa026077824 */ /* 0x020fe200078e0207 */
[----:B------:R-:W-:Y:S01]  /*4420*/  LEA R0, R0, UR4, 0x1 ;  /* 0x0000000400007c11 */ /* 0x000fe2000f8e08ff */
[----:B------:R-:W-:Y:S01]  /*4430*/  @P0 IMAD.MOV.U32 R16, RZ, RZ, R8 ;  /* 0x000000ffff100224 */ /* 0x000fe200078e0008 */
[----:B------:R-:W-:Y:S01]  /*4440*/  USHF.R.S32.HI UR4, URZ, 0x1f, UR5 ;  /* 0x0000001f3f047899 */ /* 0x000fe20008011405 */
[----:B------:R-:W-:Y:S01]  /*4450*/  @P0 IMAD.MOV.U32 R17, RZ, RZ, R9 ;  /* 0x000000ffff110224 */ /* 0x000fe200078e0009 */
[----:B------:R-:W-:Y:S01]  /*4460*/  VIMNMX R46, R7, 0x60, PT ;  /* 0x00000060072e7848 */ /* 0x000fe20003fe0100 */
[----:B------:R1:W2:Y:S01]  /*4470*/  LDS.128 R28, [R0+0x9800] ;  /* 0x00980000001c7984 */ /* 0x0002a20000000c00 */
[C---:B------:R-:W-:Y:S01]  /*4480*/  VIADD R3, R45.reuse, 0x10 ;  /* 0x000000102d037836 */ /* 0x040fe20000000000 */
[----:B------:R-:W-:Y:S01]  /*4490*/  ULDC UR8, c[0x0][0x83c] ;  /* 0x00020f0000087ab9 */ /* 0x000fe20000000800 */
[----:B------:R-:W-:Y:S01]  /*44a0*/  VIADD R32, R45, 0x30 ;  /* 0x000000302d207836 */ /* 0x000fe20000000000 */
[----:B------:R1:W3:Y:S01]  /*44b0*/  LDS.128 R4, [R0+0x800] ;  /* 0x0008000000047984 */ /* 0x0002e20000000c00 */
[----:B------:R-:W-:Y:S01]  /*44c0*/  IMAD R34, R36, UR4, RZ ;  /* 0x0000000424227c24 */ /* 0x000fe2000f8e02ff */
[-C--:B------:R-:W-:Y:S01]  /*44d0*/  ISETP.GE.AND P4, PT, R3, R46.reuse, PT ;  /* 0x0000002e0300720c */ /* 0x080fe20003f86270 */
[----:B------:R-:W-:Y:S01]  /*44e0*/  VIADD R19, R45, 0x20 ;  /* 0x000000202d137836 */ /* 0x000fe20000000000 */
[----:B------:R1:W4:Y:S01]  /*44f0*/  LDS.128 R8, [R0+0x1000] ;  /* 0x0010000000087984 */ /* 0x0003220000000c00 */
[----:B------:R-:W-:Y:S01]  /*4500*/  SHF.R.S32.HI R3, RZ, 0x1f, R2 ;  /* 0x0000001fff037819 */ /* 0x000fe20000011402 */
[----:B------:R-:W-:Y:S01]  /*4510*/  IMAD R37, R37, UR5, R34 ;  /* 0x0000000525257c24 */ /* 0x000fe2000f8e0222 */
[-C--:B------:R-:W-:Y:S01]  /*4520*/  ISETP.GE.AND P2, PT, R32, R46.reuse, PT ;  /* 0x0000002e2000720c */ /* 0x080fe20003f46270 */
[----:B------:R1:W1:Y:S01]  /*4530*/  LDS.128 R12, [R0+0x1800] ;  /* 0x00180000000c7984 */ /* 0x0002620000000c00 */
[----:B------:R-:W1:Y:S01]  /*4540*/  LDC.64 R32, c[0x0][0x820] ;  /* 0x00020800ff207b82 */ /* 0x000e620000000a00 */
[----:B------:R-:W-:Y:S01]  /*4550*/  IMAD.WIDE.U32 R34, R36, UR5, R2 ;  /* 0x0000000524227c25 */ /* 0x000fe2000f8e0002 */
[-C--:B------:R-:W-:Y:S01]  /*4560*/  ISETP.GE.AND P3, PT, R45, R46.reuse, PT ;  /* 0x0000002e2d00720c */ /* 0x080fe20003f66270 */
[----:B------:R1:W1:Y:S01]  /*4570*/  LDS.128 R20, [R0+0x2000] ;  /* 0x0020000000147984 */ /* 0x0002620000000c00 */
[----:B------:R-:W-:Y:S01]  /*4580*/  SHF.R.S32.HI R36, RZ, 0x1f, R18 ;  /* 0x0000001fff247819 */ /* 0x000fe20000011412 */
[----:B------:R-:W-:Y:S01]  /*4590*/  ULDC.64 UR6, c[0x0][0x858] ;  /* 0x0002160000067ab9 */ /* 0x000fe20000000a00 */
[----:B------:R-:W-:Y:S01]  /*45a0*/  ISETP.GE.OR P6, PT, R2, UR8, P3 ;  /* 0x0000000802007c0c */ /* 0x000fe20009fc6670 */
[----:B------:R1:W1:Y:S01]  /*45b0*/  LDS.128 R24, [R0+0x2800] ;  /* 0x0028000000187984 */ /* 0x0002620000000c00 */
[----:B------:R-:W-:Y:S01]  /*45c0*/  SEL R44, R36, RZ, !P0 ;  /* 0x000000ff242c7207 */ /* 0x000fe20004000000 */
[----:B------:R-:W-:Y:S01]  /*45d0*/  IMAD.IADD R35, R35, 0x1, R37 ;  /* 0x0000000123237824 */ /* 0x000fe200078e0225 */
[----:B------:R-:W-:Y:S01]  /*45e0*/  ISETP.GE.AND P5, PT, R19, R46, PT ;  /* 0x0000002e1300720c */ /* 0x000fe20003fa6270 */
[C---:B------:R-:W-:Y:S01]  /*45f0*/  VIADD R19, R45.reuse, 0x40 ;  /* 0x000000402d137836 */ /* 0x040fe20000000000 */
[C---:B------:R-:W-:Y:S01]  /*4600*/  IADD3 R16, P1, R45.reuse, R16, RZ ;  /* 0x000000102d107210 */ /* 0x040fe20007f3e0ff */
[----:B------:R-:W-:Y:S01]  /*4610*/  BSSY B0, `(.L_x_542) ;  /* 0x0000016000007945 */ /* 0x000fe20003800000 */
[----:B------:R-:W-:Y:S01]  /*4620*/  SEL R47, R18, RZ, !P0 ;  /* 0x000000ff122f7207 */ /* 0x000fe20004000000 */
[----:B------:R-:W-:Y:S01]  /*4630*/  IMAD R18, R44, UR6, RZ ;  /* 0x000000062c127c24 */ /* 0x000fe2000f8e02ff */
[----:B------:R-:W-:-:S02]  /*4640*/  LEA.HI.X.SX32 R17, R45, R17, 0x1, P1 ;  /* 0x000000112d117211 */ /* 0x000fc400008f0eff */
[----:B------:R-:W-:Y:S01]  /*4650*/  ISETP.GE.AND P1, PT, R19, R46, PT ;  /* 0x0000002e1300720c */ /* 0x000fe20003f26270 */
[C---:B------:R-:W-:Y:S01]  /*4660*/  IMAD R41, R47.reuse, UR7, R18 ;  /* 0x000000072f297c24 */ /* 0x040fe2000f8e0212 */
[----:B------:R-:W-:Y:S01]  /*4670*/  ISETP.GE.OR P0, PT, R2, UR8, P4 ;  /* 0x0000000802007c0c */ /* 0x000fe2000a706670 */
[----:B------:R-:W-:-:S04]  /*4680*/  IMAD.WIDE.U32 R18, R47, UR6, R34 ;  /* 0x000000062f127c25 */ /* 0x000fc8000f8e0022 */
[----:B------:R-:W-:-:S04]  /*4690*/  IMAD.WIDE R16, R38, 0x60, R16 ;  /* 0x0000006026107825 */ /* 0x000fc800078e0210 */
[----:B------:R-:W-:Y:S01]  /*46a0*/  IMAD.IADD R41, R19, 0x1, R41 ;  /* 0x0000000113297824 */ /* 0x000fe200078e0229 */
[----:B--2---:R-:W-:Y:S06]  /*46b0*/  @P6 BRA `(.L_x_543) ;  /* 0x00000000002c6947 */ /* 0x004fec0003800000 */
[----:B------:R-:W2:Y:S01]  /*46c0*/  LDS.128 R36, [R0+0x9000] ;  /* 0x0090000000247984 */ /* 0x000ea20000000c00 */
[----:B------:R-:W-:Y:S01]  /*46d0*/  ULDC.64 UR6, c[0x0][0x848] ;  /* 0x0002120000067ab9 */ /* 0x000fe20000000a00 */
[----:B------:R-:W-:Y:S02]  /*46e0*/  IMAD.MOV.U32 R40, RZ, RZ, R18 ;  /* 0x000000ffff287224 */ /* 0x000fe400078e0012 */
[----:B------:R-:W-:Y:S02]  /*46f0*/  IMAD R43, R17, UR6, RZ ;  /* 0x00000006112b7c24 */ /* 0x000fe4000f8e02ff */
[----:B------:R-:W-:-:S04]  /*4700*/  IMAD.WIDE.U32 R34, R16, UR6, R40 ;  /* 0x0000000610227c25 */ /* 0x000fc8000f8e0028 */
[----:B------:R-:W-:Y:S01]  /*4710*/  IMAD R43, R16, UR7, R43 ;  /* 0x00000007102b7c24 */ /* 0x000fe2000f8e022b */
[----:B------:R-:W-:Y:S02]  /*4720*/  ULDC.64 UR6, c[0x0][0x830] ;  /* 0x00020c0000067ab9 */ /* 0x000fe40000000a00 */
[----:B------:R-:W-:Y:S01]  /*4730*/  LEA R42, P6, R34, UR6, 0x1 ;  /* 0x00000006222a7c11 */ /* 0x000fe2000f8c08ff */
[----:B------:R-:W-:-:S05]  /*4740*/  IMAD.IADD R35, R35, 0x1, R43 ;  /* 0x0000000123237824 */ /* 0x000fca00078e022b */
[----:B------:R-:W-:-:S05]  /*4750*/  LEA.HI.X R43, R34, UR7, R35, 0x1, P6 ;  /* 0x00000007222b7c11 */ /* 0x000fca000b0f0c23 */
[----:B--2---:R2:W-:Y:S02]  /*4760*/  STG.E.128 desc[UR38][R42.64], R36 ;  /* 0x000000242a007986 */ /* 0x0045e4000c101d26 */
.L_x_543:
[----:B------:R-:W-:Y:S05]  /*4770*/  BSYNC B0 ;  /* 0x0000000000007941 */ /* 0x000fea0003800000 */
.L_x_542:
[----:B------:R-:W-:Y:S04]  /*4780*/  BSSY B0, `(.L_x_544) ;  /* 0x000000f000007945 */ /* 0x000fe80003800000 */
[----:B------:R-:W-:Y:S05]  /*4790*/  @P0 BRA `(.L_x_545) ;  /* 0x0000000000340947 */ /* 0x000fea0003800000 */
[----:B--2---:R-:W-:Y:S01]  /*47a0*/  IADD3 R37, P0, R16, 0x10, RZ ;  /* 0x0000001010257810 */ /* 0x004fe20007f1e0ff */
[----:B------:R-:W-:Y:S01]  /*47b0*/  ULDC.64 UR6, c[0x0][0x848] ;  /* 0x0002120000067ab9 */ /* 0x000fe20000000a00 */
[----:B------:R-:W-:-:S03]  /*47c0*/  IMAD.MOV.U32 R35, RZ, RZ, R41 ;  /* 0x000000ffff237224 */ /* 0x000fc600078e0029 */
[----:B------:R-:W-:-:S04]  /*47d0*/  IMAD.X R34, RZ, RZ, R17, P0 ;  /* 0x000000ffff227224 */ /* 0x000fc800000e0611 */
[----:B------:R-:W-:Y:S02]  /*47e0*/  IMAD R36, R34, UR6, RZ ;  /* 0x0000000622247c24 */ /* 0x000fe4000f8e02ff */
[----:B------:R-:W-:-:S04]  /*47f0*/  IMAD.MOV.U32 R34, RZ, RZ, R18 ;  /* 0x000000ffff227224 */ /* 0x000fc800078e0012 */
[----:B------:R-:W-:-:S04]  /*4800*/  IMAD.WIDE.U32 R34, R37, UR6, R34 ;  /* 0x0000000625227c25 */ /* 0x000fc8000f8e0022 */
[----:B------:R-:W-:Y:S01]  /*4810*/  IMAD R37, R37, UR7, R36 ;  /* 0x0000000725257c24 */ /* 0x000fe2000f8e0224 */
[----:B------:R-:W-:Y:S02]  /*4820*/  ULDC.64 UR6, c[0x0][0x830] ;  /* 0x00020c0000067ab9 */ /* 0x000fe40000000a00 */
[----:B------:R-:W-:Y:S01]  /*4830*/  LEA R36, P0, R34, UR6, 0x1 ;  /* 0x0000000622247c11 */ /* 0x000fe2000f8008ff */
[----:B------:R-:W-:-:S05]  /*4840*/  IMAD.IADD R35, R35, 0x1, R37 ;  /* 0x0000000123237824 */ /* 0x000fca00078e0225 */
[----:B------:R-:W-:-:S05]  /*4850*/  LEA.HI.X R37, R34, UR7, R35, 0x1, P0 ;  /* 0x0000000722257c11 */ /* 0x000fca00080f0c23 */
[----:B------:R2:W-:Y:S02]  /*4860*/  STG.E.128 desc[UR38][R36.64], R28 ;  /* 0x0000001c24007986 */ /* 0x0005e4000c101d26 */
.L_x_545:
[----:B------:R-:W-:Y:S05]  /*4870*/  BSYNC B0 ;  /* 0x0000000000007941 */ /* 0x000fea0003800000 */
.L_x_544:
[----:B--2---:R2:W1:Y:S01]  /*4880*/  LDS.128 R28, [R0+0xa000] ;  /* 0x00a00000001c7984 */ /* 0x0044620000000c00 */
[C---:B------:R-:W-:Y:S01]  /*4890*/  ISETP.GE.OR P6, PT, R2.reuse, UR8, P5 ;  /* 0x0000000802007c0c */ /* 0x040fe2000afc6670 */
[----:B------:R-:W-:Y:S01]  /*48a0*/  BSSY B0, `(.L_x_546) ;  /* 0x0000010000007945 */ /* 0x000fe20003800000 */
[----:B------:R-:W-:-:S11]  /*48b0*/  ISETP.GE.OR P0, PT, R2, UR8, P2 ;  /* 0x0000000802007c0c */ /* 0x000fd60009706670 */
[----:B--2---:R-:W-:Y:S05]  /*48c0*/  @P6 BRA `(.L_x_547) ;  /* 0x0000000000346947 */ /* 0x004fea0003800000 */
[----:B------:R-:W-:Y:S01]  /*48d0*/  IADD3 R37, P6, R16, 0x20, RZ ;  /* 0x0000002010257810 */ /* 0x000fe20007fde0ff */
        /* <DEDUP_REMOVED lines=11> */
[----:B-1----:R2:W-:Y:S02]  /*4990*/  STG.E.128 desc[UR38][R36.64], R28 ;  /* 0x0000001c24007986 */ /* 0x0025e4000c101d26 */
.L_x_547:
[----:B------:R-:W-:Y:S05]  /*49a0*/  BSYNC B0 ;  /* 0x0000000000007941 */ /* 0x000fea0003800000 */
.L_x_546:
[----:B-12---:R1:W2:Y:S01]  /*49b0*/  LDS.128 R28, [R0+0xa800] ;  /* 0x00a80000001c7984 */ /* 0x0062a20000000c00 */
[----:B------:R-:W-:Y:S01]  /*49c0*/  BSSY B0, `(.L_x_548) ;  /* 0x0000010000007945 */ /* 0x000fe20003800000 */
[----:B------:R-:W-:-:S03]  /*49d0*/  VIADD R45, R45, 0x50 ;  /* 0x000000502d2d7836 */ /* 0x000fc60000000000 */
[----:B------:R-:W-:Y:S05]  /*49e0*/  @P0 BRA `(.L_x_549) ;  /* 0x0000000000340947 */ /* 0x000fea0003800000 */
        /* <DEDUP_REMOVED lines=12> */
[----:B--2---:R2:W-:Y:S02]  /*4ab0*/  STG.E.128 desc[UR38][R36.64], R28 ;  /* 0x0000001c24007986 */ /* 0x0045e4000c101d26 */
.L_x_549:
[----:B------:R-:W-:Y:S05]  /*4ac0*/  BSYNC B0 ;  /* 0x0000000000007941 */ /* 0x000fea0003800000 */
.L_x_548:
[----:B--2---:R2:W1:Y:S01]  /*4ad0*/  LDS.128 R28, [R0+0xb000] ;  /* 0x00b00000001c7984 */ /* 0x0044620000000c00 */
[----:B------:R-:W-:Y:S01]  /*4ae0*/  ISETP.GE.OR P6, PT, R2, UR8, P1 ;  /* 0x0000000802007c0c */ /* 0x000fe20008fc6670 */
[----:B------:R-:W-:Y:S01]  /*4af0*/  BSSY B0, `(.L_x_550) ;  /* 0x0000010000007945 */ /* 0x000fe20003800000 */
[----:B------:R-:W-:-:S11]  /*4b00*/  ISETP.GE.AND P0, PT, R45, R46, PT ;  /* 0x0000002e2d00720c */ /* 0x000fd60003f06270 */
        /* <DEDUP_REMOVED lines=14> */
.L_x_551:
[----:B------:R-:W-:Y:S05]  /*4bf0*/  BSYNC B0 ;  /* 0x0000000000007941 */ /* 0x000fea0003800000 */
.L_x_550:
[----:B-1----:R-:W-:Y:S01]  /*4c00*/  IMAD R28, R32, UR4, RZ ;  /* 0x00000004201c7c24 */ /* 0x002fe2000f8e02ff */
[----:B------:R-:W-:Y:S01]  /*4c10*/  ISETP.GE.OR P6, PT, R2, UR8, P0 ;  /* 0x0000000802007c0c */ /* 0x000fe200087c6670 */
[----:B------:R-:W-:Y:S01]  /*4c20*/  BSSY B0, `(.L_x_552) ;  /* 0x0000011000007945 */ /* 0x000fe20003800000 */
[----:B------:R-:W-:-:S04]  /*4c30*/  IMAD.WIDE.U32 R34, R32, UR5, R2 ;  /* 0x0000000520227c25 */ /* 0x000fc8000f8e0002 */
[----:B------:R-:W-:Y:S02]  /*4c40*/  IMAD R37, R33, UR5, R28 ;  /* 0x0000000521257c24 */ /* 0x000fe4000f8e021c */
[----:B------:R1:W1:Y:S05]  /*4c50*/  LDS.128 R28, [R0+0xb800] ;  /* 0x00b80000001c7984 */ /* 0x00026a0000000c00 */
[----:B------:R-:W-:Y:S05]  /*4c60*/  @P6 BRA `(.L_x_553) ;  /* 0x0000000000306947 */ /* 0x000fea0003800000 */
[----:B------:R-:W-:Y:S01]  /*4c70*/  IADD3 R33, P6, R16, 0x50, RZ ;  /* 0x0000005010217810 */ /* 0x000fe20007fde0ff */
[----:B------:R-:W-:-:S04]  /*4c80*/  ULDC.64 UR6, c[0x0][0x848] ;  /* 0x0002120000067ab9 */ /* 0x000fc80000000a00 */
[----:B------:R-:W-:-:S04]  /*4c90*/  IMAD.X R19, RZ, RZ, R17, P6 ;  /* 0x000000ffff137224 */ /* 0x000fc800030e0611 */
[----:B------:R-:W-:Y:S02]  /*4ca0*/  IMAD R32, R19, UR6, RZ ;  /* 0x0000000613207c24 */ /* 0x000fe4000f8e02ff */
[----:B------:R-:W-:Y:S02]  /*4cb0*/  IMAD.MOV.U32 R19, RZ, RZ, R41 ;  /* 0x000000ffff137224 */ /* 0x000fe400078e0029 */
[----:B------:R-:W-:-:S04]  /*4cc0*/  IMAD.WIDE.U32 R18, R33, UR6, R18 ;  /* 0x0000000621127c25 */ /* 0x000fc8000f8e0012 */
[----:B------:R-:W-:Y:S01]  /*4cd0*/  IMAD R33, R33, UR7, R32 ;  /* 0x0000000721217c24 */ /* 0x000fe2000f8e0220 */
[----:B------:R-:W-:Y:S02]  /*4ce0*/  ULDC.64 UR6, c[0x0][0x830] ;  /* 0x00020c0000067ab9 */ /* 0x000fe40000000a00 */
[----:B------:R-:W-:Y:S01]  /*4cf0*/  LEA R32, P6, R18, UR6, 0x1 ;  /* 0x0000000612207c11 */ /* 0x000fe2000f8c08ff */
[----:B------:R-:W-:-:S05]  /*4d00*/  IMAD.IADD R19, R19, 0x1, R33 ;  /* 0x0000000113137824 */ /* 0x000fca00078e0221 */
[----:B------:R-:W-:-:S05]  /*4d10*/  LEA.HI.X R33, R18, UR7, R19, 0x1, P6 ;  /* 0x0000000712217c11 */ /* 0x000fca000b0f0c13 */
[----:B-1----:R1:W-:Y:S02]  /*4d20*/  STG.E.128 desc[UR38][R32.64], R28 ;  /* 0x0000001c20007986 */ /* 0x0023e4000c101d26 */
.L_x_553:
[----:B------:R-:W-:Y:S05]  /*4d30*/  BSYNC B0 ;  /* 0x0000000000007941 */ /* 0x000fea0003800000 */
.L_x_552:
[----:B-1----:R1:W1:Y:S01]  /*4d40*/  LDS.128 R28, [R0] ;  /* 0x00000000001c7984 */ /* 0x0022620000000c00 */
[----:B------:R-:W-:Y:S01]  /*4d50*/  ULDC UR6, c[0x0][0x80c] ;  /* 0x0002030000067ab9 */ /* 0x000fe20000000800 */
[----:B------:R-:W-:Y:S01]  /*4d60*/  ULDC.64 UR4, c[0x0][0x828] ;  /* 0x00020a0000047ab9 */ /* 0x000fe20000000a00 */
[----:B------:R-:W-:Y:S01]  /*4d70*/  ISETP.GE.OR P3, PT, R2, UR6, P3 ;  /* 0x0000000602007c0c */ /* 0x000fe20009f66670 */
[----:B------:R-:W-:Y:S01]  /*4d80*/  IMAD.IADD R35, R35, 0x1, R37 ;  /* 0x0000000123237824 */ /* 0x000fe200078e0225 */
[----:B------:R-:W-:Y:S01]  /*4d90*/  BSSY B0, `(.L_x_554) ;  /* 0x0000015000007945 */ /* 0x000fe20003800000 */
[----:B------:R-:W-:Y:S01]  /*4da0*/  IMAD R3, R44, UR4, RZ ;  /* 0x000000042c037c24 */ /* 0x000fe2000f8e02ff */
[C---:B------:R-:W-:Y:S01]  /*4db0*/  ISETP.GE.OR P4, PT, R2.reuse, UR6, P4 ;  /* 0x0000000602007c0c */ /* 0x040fe2000a786670 */
[C---:B------:R-:W-:Y:S01]  /*4dc0*/  IMAD.WIDE.U32 R34, R47.reuse, UR4, R34 ;  /* 0x000000042f227c25 */ /* 0x040fe2000f8e0022 */
[C---:B------:R-:W-:Y:S02]  /*4dd0*/  ISETP.GE.OR P5, PT, R2.reuse, UR6, P5 ;  /* 0x0000000602007c0c */ /* 0x040fe4000afa6670 */
[C---:B------:R-:W-:Y:S01]  /*4de0*/  ISETP.GE.OR P2, PT, R2.reuse, UR6, P2 ;  /* 0x0000000602007c0c */ /* 0x040fe20009746670 */
[----:B------:R-:W-:Y:S01]  /*4df0*/  IMAD R3, R47, UR5, R3 ;  /* 0x000000052f037c24 */ /* 0x000fe2000f8e0203 */
[----:B------:R-:W-:-:S02]  /*4e00*/  ISETP.GE.OR P1, PT, R2, UR6, P1 ;  /* 0x0000000602007c0c */ /* 0x000fc40008f26670 */
[----:B------:R-:W-:Y:S01]  /*4e10*/  ISETP.GE.OR P0, PT, R2, UR6, P0 ;  /* 0x0000000602007c0c */ /* 0x000fe20008706670 */
[----:B------:R-:W-:Y:S01]  /*4e20*/  IMAD.IADD R19, R35, 0x1, R3 ;  /* 0x0000000123137824 */ /* 0x000fe200078e0203 */
[----:B------:R-:W-:Y:S11]  /*4e30*/  @P3 BRA `(.L_x_555) ;  /* 0x0000000000283947 */ /* 0x000ff60003800000 */
        /* <DEDUP_REMOVED lines=9> */
[----:B-1----:R1:W-:Y:S02]  /*4ed0*/  STG.E.128 desc[UR38][R32.64], R28 ;  /* 0x0000001c20007986 */ /* 0x0023e4000c101d26 */
.L_x_555:
[----:B------:R-:W-:Y:S05]  /*4ee0*/  BSYNC B0 ;  /* 0x0000000000007941 */ /* 0x000fea0003800000 */
.L_x_554:
[----:B------:R-:W-:Y:S04]  /*4ef0*/  BSSY B0, `(.L_x_556) ;  /* 0x000000f000007945 */ /* 0x000fe80003800000 */
[----:B------:R-:W-:Y:S05]  /*4f00*/  @P4 BRA `(.L_x_557) ;  /* 0x0000000000344947 */ /* 0x000fea0003800000 */
[----:B-1----:R-:W-:Y:S01]  /*4f10*/  IADD3 R29, P3, R16, 0x10, RZ ;  /* 0x00000010101d7810 */ /* 0x002fe20007f7e0ff */
[----:B------:R-:W-:Y:S01]  /*4f20*/  ULDC.64 UR4, c[0x0][0x818] ;  /* 0x0002060000047ab9 */ /* 0x000fe20000000a00 */
[----:B------:R-:W-:Y:S02]  /*4f30*/  IMAD.MOV.U32 R2, RZ, RZ, R34 ;  /* 0x000000ffff027224 */ /* 0x000fe400078e0022 */
[----:B------:R-:W-:Y:S02]  /*4f40*/  IMAD.MOV.U32 R3, RZ, RZ, R19 ;  /* 0x000000ffff037224 */ /* 0x000fe400078e0013 */
[----:B--2---:R-:W-:Y:S02]  /*4f50*/  IMAD.X R0, RZ, RZ, R17, P3 ;  /* 0x000000ffff007224 */ /* 0x004fe400018e0611 */
[----:B------:R-:W-:-:S04]  /*4f60*/  IMAD.WIDE.U32 R2, R29, UR4, R2 ;  /* 0x000000041d027c25 */ /* 0x000fc8000f8e0002 */
[----:B------:R-:W-:-:S04]  /*4f70*/  IMAD R0, R0, UR4, RZ ;  /* 0x0000000400007c24 */ /* 0x000fc8000f8e02ff */
[----:B------:R-:W-:Y:S01]  /*4f80*/  IMAD R29, R29, UR5, R0 ;  /* 0x000000051d1d7c24 */ /* 0x000fe2000f8e0200 */
[----:B------:R-:W-:Y:S02]  /*4f90*/  ULDC.64 UR4, c[0x0][0x800] ;  /* 0x0002000000047ab9 */ /* 0x000fe40000000a00 */
[----:B------:R-:W-:Y:S01]  /*4fa0*/  LEA R28, P3, R2, UR4, 0x1 ;  /* 0x00000004021c7c11 */ /* 0x000fe2000f8608ff */
[----:B------:R-:W-:-:S05]  /*4fb0*/  IMAD.IADD R3, R3, 0x1, R29 ;  /* 0x0000000103037824 */ /* 0x000fca00078e021d */
[----:B------:R-:W-:-:S05]  /*4fc0*/  LEA.HI.X R29, R2, UR5, R3, 0x1, P3 ;  /* 0x00000005021d7c11 */ /* 0x000fca00098f0c03 */
[----:B---3--:R1:W-:Y:S02]  /*4fd0*/  STG.E.128 desc[UR38][R28.64], R4 ;  /* 0x000000041c007986 */ /* 0x0083e4000c101d26 */
.L_x_557:
[----:B------:R-:W-:Y:S05]  /*4fe0*/  BSYNC B0 ;  /* 0x0000000000007941 */ /* 0x000fea0003800000 */
.L_x_556:
[----:B------:R-:W-:Y:S04]  /*4ff0*/  BSSY B0, `(.L_x_558) ;  /* 0x000000f000007945 */ /* 0x000fe80003800000 */
[----:B------:R-:W-:Y:S05]  /*5000*/  @P5 BRA `(.L_x_559) ;  /* 0x0000000000345947 */ /* 0x000fea0003800000 */
[----:B-1-3--:R-:W-:Y:S01]  /*5010*/  IADD3 R5, P3, R16, 0x20, RZ ;  /* 0x0000002010057810 */ /* 0x00afe20007f7e0ff */
        /* <DEDUP_REMOVED lines=11> */
[----:B----4-:R1:W-:Y:S02]  /*50d0*/  STG.E.128 desc[UR38][R4.64], R8 ;  /* 0x0000000804007986 */ /* 0x0103e4000c101d26 */
.L_x_559:
[----:B------:R-:W-:Y:S05]  /*50e0*/  BSYNC B0 ;  /* 0x0000000000007941 */ /* 0x000fea0003800000 */
.L_x_558:
        /* <DEDUP_REMOVED lines=14> */
[----:B------:R1:W-:Y:S02]  /*51d0*/  STG.E.128 desc[UR38][R4.64], R12 ;  /* 0x0000000c04007986 */ /* 0x0003e4000c101d26 */
.L_x_561:
[----:B------:R-:W-:Y:S05]  /*51e0*/  BSYNC B0 ;  /* 0x0000000000007941 */ /* 0x000fea0003800000 */
.L_x_560:
        /* <DEDUP_REMOVED lines=15> */
.L_x_563:
[----:B------:R-:W-:Y:S05]  /*52e0*/  BSYNC B0 ;  /* 0x0000000000007941 */ /* 0x000fea0003800000 */
.L_x_562:
        /* <DEDUP_REMOVED lines=13> */
[----:B------:R1:W-:Y:S01]  /*53c0*/  STG.E.128 desc[UR38][R4.64], R24 ;  /* 0x0000001804007986 */ /* 0x0003e2000c101d26 */
[----:B------:R-:W-:Y:S05]  /*53d0*/  BRA `(.L_x_516) ;  /* 0x0000004800b47947 */ /* 0x000fea0003800000 */
.L_x_540:
[----:B------:R-:W3:Y:S08]  /*53e0*/  LDC.64 R4, c[0x0][0x870] ;  /* 0x00021c00ff047b82 */ /* 0x000ef00000000a00 */
[----:B-12---:R-:W1:Y:S01]  /*53f0*/  LDC.64 R2, c[0x0][0x870] ;  /* 0x00021c00ff027b82 */ /* 0x006e620000000a00 */
[----:B------:R-:W-:Y:S01]  /*5400*/  ULDC UR4, c[0x0][0x808] ;  /* 0x0002020000047ab9 */ /* 0x000fe20000000800 */
[----:B------:R-:W2:Y:S06]  /*5410*/  S2R R13, SR_CTAID.X ;  /* 0x00000000000d7919 */ /* 0x000eac0000002500 */
[----:B------:R-:W4:Y:S01]  /*5420*/  LDC.64 R14, c[0x0][0x820] ;  /* 0x00020800ff0e7b82 */ /* 0x000f220000000a00 */
[----:B---3--:R-:W-:-:S04]  /*5430*/  ISETP.NE.U32.AND P0, PT, R4, RZ, PT ;  /* 0x000000ff0400720c */ /* 0x008fc80003f05070 */
[----:B------:R-:W-:Y:S01]  /*5440*/  ISETP.NE.AND.EX P0, PT, R5, RZ, PT, P0 ;  /* 0x000000ff0500720c */ /* 0x000fe20003f05300 */
[----:B-1----:R-:W-:Y:S02]  /*5450*/  IMAD.WIDE R4, R18, 0x4, R2 ;  /* 0x0000000412047825 */ /* 0x002fe400078e0202 */
[----:B------:R-:W1:Y:S02]  /*5460*/  LDC.64 R2, c[0x0][0x878] ;  /* 0x00021e00ff027b82 */ /* 0x000e640000000a00 */
[----:B------:R-:W-:-:S08]  /*5470*/  IMAD.U32 R0, RZ, RZ, UR4 ;  /* 0x00000004ff007e24 */ /* 0x000fd0000f8e00ff */
[----:B------:R-:W3:Y:S01]  /*5480*/  @P0 LDG.E R9, desc[UR38][R4.64] ;  /* 0x0000002604090981 */ /* 0x000ee2000c1e1900 */
[----:B-1----:R-:W-:-:S04]  /*5490*/  ISETP.NE.U32.AND P1, PT, R2, RZ, PT ;  /* 0x000000ff0200720c */ /* 0x002fc80003f25070 */
[----:B------:R-:W-:-:S13]  /*54a0*/  ISETP.NE.AND.EX P1, PT, R3, RZ, PT, P1 ;  /* 0x000000ff0300720c */ /* 0x000fda0003f25310 */
[----:B------:R-:W1:Y:S02]  /*54b0*/  @P1 LDC.64 R2, c[0x0][0x878] ;  /* 0x00021e00ff021b82 */ /* 0x000e640000000a00 */
[----:B-1----:R-:W-:-:S05]  /*54c0*/  @P1 IMAD.WIDE R6, R18, 0x4, R2 ;  /* 0x0000000412061825 */ /* 0x002fca00078e0202 */
[----:B------:R1:W5:Y:S01]  /*54d0*/  @P1 LDG.E R0, desc[UR38][R6.64] ;  /* 0x0000002606001981 */ /* 0x000362000c1e1900 */
[----:B------:R-:W1:Y:S01]  /*54e0*/  S2UR UR4, SR_CTAID.Y ;  /* 0x00000000000479c3 */ /* 0x000e620000002600 */
[----:B------:R-:W2:Y:S02]  /*54f0*/  S2R R2, SR_TID.X ;  /* 0x0000000000027919 */ /* 0x000ea40000002100 */
[----:B--2---:R-:W-:Y:S01]  /*5500*/  VIADD R8, R2, 0xffffff80 ;  /* 0xffffff8002087836 */ /* 0x004fe20000000000 */
[----:B------:R-:W-:-:S03]  /*5510*/  CS2R R2, SRZ ;  /* 0x0000000000027805 */ /* 0x000fc6000001ff00 */
[----:B------:R-:W-:-:S05]  /*5520*/  IMAD.HI R10, R8, 0x2aaaaaab, RZ ;  /* 0x2aaaaaab080a7827 */ /* 0x000fca00078e02ff */
[----:B------:R-:W-:-:S04]  /*5530*/  SHF.R.U32.HI R11, RZ, 0x1f, R10 ;  /* 0x0000001fff0b7819 */ /* 0x000fc8000001160a */
[----:B------:R-:W-:Y:S02]  /*5540*/  LEA.HI.SX32 R17, R10, R11, 0x1e ;  /* 0x0000000b0a117211 */ /* 0x000fe400078ff2ff */
[--C-:B---3--:R-:W-:Y:S01]  /*5550*/  @P0 SHF.R.S32.HI R3, RZ, 0x1f, R9.reuse ;  /* 0x0000001fff030819 */ /* 0x108fe20000011409 */
[----:B------:R-:W-:Y:S01]  /*5560*/  @P0 IMAD.MOV.U32 R2, RZ, RZ, R9 ;  /* 0x000000ffff020224 */ /* 0x000fe200078e0009 */
[----:B-1--4-:R-:W-:Y:S06]  /*5570*/  @P1 BRA `(.L_x_564) ;  /* 0x0000000000101947 */ /* 0x012fec0003800000 */
[----:B------:R-:W-:Y:S05]  /*5580*/  @!P0 BRA `(.L_x_564) ;  /* 0x00000000000c8947 */ /* 0x000fea0003800000 */
[----:B------:R-:W2:Y:S04]  /*5590*/  LDG.E R7, desc[UR38][R4.64] ;  /* 0x0000002604077981 */ /* 0x000ea8000c1e1900 */
[----:B-----5:R-:W2:Y:S02]  /*55a0*/  LDG.E R0, desc[UR38][R4.64+0x4] ;  /* 0x0000042604007981 */ /* 0x020ea4000c1e1900 */
[----:B--2---:R-:W-:-:S07]  /*55b0*/  IMAD.IADD R0, R0, 0x1, -R7 ;  /* 0x0000000100007824 */ /* 0x004fce00078e0a07 */
.L_x_564:
[----:B------:R-:W-:Y:S01]  /*55c0*/  IMAD R8, R17, -0x18, R8 ;  /* 0xffffffe811087824 */ /* 0x000fe200078e0208 */
[----:B------:R-:W-:Y:S01]  /*55d0*/  USHF.R.S32.HI UR5, URZ, 0x1f, UR4 ;  /* 0x0000001f3f057899 */ /* 0x000fe20008011404 */
[----:B-----5:R-:W-:Y:S01]  /*55e0*/  IMAD R12, R13, -0x60, R0 ;  /* 0xffffffa00d0c7824 */ /* 0x020fe200078e0200 */
[----:B------:R-:W1:Y:S01]  /*55f0*/  LDC.64 R20, c[0x0][0x850] ;  /* 0x00021400ff147b82 */ /* 0x000e620000000a00 */
[C---:B------:R-:W-:Y:S01]  /*5600*/  VIADD R5, R17.reuse, 0x10 ;  /* 0x0000001011057836 */ /* 0x040fe20000000000 */
[----:B------:R-:W-:Y:S01]  /*5610*/  ULDC UR8, c[0x0][0x80c] ;  /* 0x0002030000087ab9 */ /* 0x000fe20000000800 */
[----:B------:R-:W-:Y:S01]  /*5620*/  IMAD.SHL.U32 R10, R8, 0x8, RZ ;  /* 0x00000008080a7824 */ /* 0x000fe200078e00ff */
[-C--:B------:R-:W-:Y:S01]  /*5630*/  ISETP.GE.AND P3, PT, R17, R12.reuse, PT ;  /* 0x0000000c1100720c */ /* 0x080fe20003f66270 */
[C---:B------:R-:W-:Y:S01]  /*5640*/  IMAD R0, R14.reuse, UR5, RZ ;  /* 0x000000050e007c24 */ /* 0x040fe2000f8e02ff */
[-C--:B------:R-:W-:Y:S01]  /*5650*/  ISETP.GE.AND P4, PT, R5, R12.reuse, PT ;  /* 0x0000000c0500720c */ /* 0x080fe20003f86270 */
[----:B------:R-:W-:Y:S01]  /*5660*/  VIADD R5, R17, 0x20 ;  /* 0x0000002011057836 */ /* 0x000fe20000000000 */
[----:B------:R-:W-:Y:S01]  /*5670*/  SHF.R.S32.HI R11, RZ, 0x1f, R10 ;  /* 0x0000001fff0b7819 */ /* 0x000fe2000001140a */
[----:B------:R-:W-:Y:S01]  /*5680*/  IMAD R15, R15, UR4, R0 ;  /* 0x000000040f0f7c24 */ /* 0x000fe2000f8e0200 */
[----:B------:R-:W-:Y:S01]  /*5690*/  SHF.R.S32.HI R0, RZ, 0x1f, R18 ;  /* 0x0000001fff007819 */ /* 0x000fe20000011412 */
[----:B------:R-:W-:Y:S01]  /*56a0*/  VIADD R7, R17, 0x30 ;  /* 0x0000003011077836 */ /* 0x000fe20000000000 */
[-C--:B------:R-:W-:Y:S01]  /*56b0*/  ISETP.GE.AND P5, PT, R5, R12.reuse, PT ;  /* 0x0000000c0500720c */ /* 0x080fe20003fa6270 */
[----:B------:R-:W-:Y:S01]  /*56c0*/  IMAD.WIDE.U32 R4, R14, UR4, R10 ;  /* 0x000000040e047c25 */ /* 0x000fe2000f8e000a */
[----:B------:R-:W-:Y:S01]  /*56d0*/  ISETP.GE.OR P6, PT, R10, UR8, P3 ;  /* 0x000000080a007c0c */ /* 0x000fe20009fc6670 */
[----:B------:R-:W-:Y:S01]  /*56e0*/  ULDC.64 UR6, c[0x0][0x828] ;  /* 0x00020a0000067ab9 */ /* 0x000fe20000000a00 */
[----:B------:R-:W-:Y:S01]  /*56f0*/  SEL R14, R0, RZ, !P0 ;  /* 0x000000ff000e7207 */ /* 0x000fe20004000000 */
[----:B------:R-:W-:Y:S01]  /*5700*/  IMAD.IADD R5, R5, 0x1, R15 ;  /* 0x0000000105057824 */ /* 0x000fe200078e020f */
[----:B------:R-:W-:Y:S01]  /*5710*/  ISETP.GE.AND P2, PT, R7, R12, PT ;  /* 0x0000000c0700720c */ /* 0x000fe20003f46270 */
[C---:B------:R-:W-:Y:S01]  /*5720*/  VIADD R7, R17.reuse, 0x40 ;  /* 0x0000004011077836 */ /* 0x040fe20000000000 */
[C---:B------:R-:W-:Y:S01]  /*5730*/  IADD3 R2, P1, R17.reuse, R2, RZ ;  /* 0x0000000211027210 */ /* 0x040fe20007f3e0ff */
[----:B------:R-:W-:Y:S01]  /*5740*/  IMAD R0, R14, UR6, RZ ;  /* 0x000000060e007c24 */ /* 0x000fe2000f8e02ff */
[----:B------:R-:W-:Y:S01]  /*5750*/  SEL R15, R18, RZ, !P0 ;  /* 0x000000ff120f7207 */ /* 0x000fe20004000000 */
[----:B------:R-:W-:Y:S01]  /*5760*/  BSSY B0, `(.L_x_565) ;  /* 0x0000013000007945 */ /* 0x000fe20003800000 */
[----:B------:R-:W-:-:S02]  /*5770*/  LEA.HI.X.SX32 R3, R17, R3, 0x1, P1 ;  /* 0x0000000311037211 */ /* 0x000fc400008f0eff */
[----:B------:R-:W-:Y:S01]  /*5780*/  ISETP.GE.AND P1, PT, R7, R12, PT ;  /* 0x0000000c0700720c */ /* 0x000fe20003f26270 */
[C---:B------:R-:W-:Y:S01]  /*5790*/  IMAD R7, R15.reuse, UR7, R0 ;  /* 0x000000070f077c24 */ /* 0x040fe2000f8e0200 */
[----:B------:R-:W-:Y:S01]  /*57a0*/  ISETP.GE.OR P0, PT, R10, UR8, P4 ;  /* 0x000000080a007c0c */ /* 0x000fe2000a706670 */
[----:B------:R-:W-:-:S04]  /*57b0*/  IMAD.WIDE.U32 R8, R15, UR6, R4 ;  /* 0x000000060f087c25 */ /* 0x000fc8000f8e0004 */
[----:B------:R-:W-:-:S04]  /*57c0*/  IMAD.WIDE R2, R13, 0x60, R2 ;  /* 0x000000600d027825 */ /* 0x000fc800078e0202 */
[----:B------:R-:W-:Y:S01]  /*57d0*/  IMAD.IADD R7, R9, 0x1, R7 ;  /* 0x0000000109077824 */ /* 0x000fe200078e0207 */
[----:B------:R-:W-:Y:S06]  /*57e0*/  @P6 BRA `(.L_x_566) ;  /* 0x0000000000286947 */ /* 0x000fec0003800000 */
        /* <DEDUP_REMOVED lines=9> */
[----:B------:R2:W-:Y:S02]  /*5880*/  STG.E.128 desc[UR38][R18.64], RZ ;  /* 0x000000ff12007986 */ /* 0x0005e4000c101d26 */
.L_x_566:
[----:B------:R-:W-:Y:S05]  /*5890*/  BSYNC B0 ;  /* 0x0000000000007941 */ /* 0x000fea0003800000 */
.L_x_565:
[----:B------:R-:W-:Y:S01]  /*58a0*/  BSSY B0, `(.L_x_567) ;  /* 0x0000010000007945 */ /* 0x000fe20003800000 */
[----:B------:R-:W-:-:S03]  /*58b0*/  ISETP.GE.OR P6, PT, R10, UR8, P5 ;  /* 0x000000080a007c0c */ /* 0x000fc6000afc6670 */
[----:B------:R-:W-:Y:S10]  /*58c0*/  @P0 BRA `(.L_x_568) ;  /* 0x0000000000340947 */ /* 0x000ff40003800000 */
[----:B------:R-:W-:Y:S01]  /*58d0*/  IADD3 R13, P0, R2, 0x10, RZ ;  /* 0x00000010020d7810 */ /* 0x000fe20007f1e0ff */
[----:B------:R-:W-:Y:S01]  /*58e0*/  ULDC.64 UR6, c[0x0][0x818] ;  /* 0x0002060000067ab9 */ /* 0x000fe20000000a00 */
[----:B------:R-:W-:Y:S02]  /*58f0*/  IMAD.MOV.U32 R4, RZ, RZ, R8 ;  /* 0x000000ffff047224 */ /* 0x000fe400078e0008 */
[----:B------:R-:W-:Y:S02]  /*5900*/  IMAD.MOV.U32 R5, RZ, RZ, R7 ;  /* 0x000000ffff057224 */ /* 0x000fe400078e0007 */
[----:B------:R-:W-:Y:S02]  /*5910*/  IMAD.X R0, RZ, RZ, R3, P0 ;  /* 0x000000ffff007224 */ /* 0x000fe400000e0603 */
[----:B------:R-:W-:-:S04]  /*5920*/  IMAD.WIDE.U32 R4, R13, UR6, R4 ;  /* 0x000000060d047c25 */ /* 0x000fc8000f8e0004 */
[----:B------:R-:W-:-:S04]  /*5930*/  IMAD R0, R0, UR6, RZ ;  /* 0x0000000600007c24 */ /* 0x000fc8000f8e02ff */
[----:B------:R-:W-:Y:S01]  /*5940*/  IMAD R13, R13, UR7, R0 ;  /* 0x000000070d0d7c24 */ /* 0x000fe2000f8e0200 */
[----:B------:R-:W-:Y:S02]  /*5950*/  ULDC.64 UR6, c[0x0][0x800] ;  /* 0x0002000000067ab9 */ /* 0x000fe40000000a00 */
[----:B--2---:R-:W-:Y:S01]  /*5960*/  LEA R18, P0, R4, UR6, 0x1 ;  /* 0x0000000604127c11 */ /* 0x004fe2000f8008ff */
[----:B------:R-:W-:-:S05]  /*5970*/  IMAD.IADD R5, R5, 0x1, R13 ;  /* 0x0000000105057824 */ /* 0x000fca00078e020d */
[----:B------:R-:W-:-:S05]  /*5980*/  LEA.HI.X R19, R4, UR7, R5, 0x1, P0 ;  /* 0x0000000704137c11 */ /* 0x000fca00080f0c05 */
[----:B------:R3:W-:Y:S02]  /*5990*/  STG.E.128 desc[UR38][R18.64], RZ ;  /* 0x000000ff12007986 */ /* 0x0007e4000c101d26 */
.L_x_568:
[----:B------:R-:W-:Y:S05]  /*59a0*/  BSYNC B0 ;  /* 0x0000000000007941 */ /* 0x000fea0003800000 */
.L_x_567:
        /* <DEDUP_REMOVED lines=12> */
[----:B--23--:R-:W-:Y:S01]  /*5a70*/  LEA R18, P6, R4, UR6, 0x1 ;  /* 0x0000000604127c11 */ /* 0x00cfe2000f8c08ff */
[----:B------:R-:W-:-:S05]  /*5a80*/  IMAD.IADD R5, R5, 0x1, R13 ;  /* 0x0000000105057824 */ /* 0x000fca00078e020d */
[----:B------:R-:W-:-:S05]  /*5a90*/  LEA.HI.X R19, R4, UR7, R5, 0x1, P6 ;  /* 0x0000000704137c11 */ /* 0x000fca000b0f0c05 */
[----:B------:R4:W-:Y:S02]  /*5aa0*/  STG.E.128 desc[UR38][R18.64], RZ ;  /* 0x000000ff12007986 */ /* 0x0009e4000c101d26 */
.L_x_570:
[----:B------:R-:W-:Y:S05]  /*5ab0*/  BSYNC B0 ;  /* 0x0000000000007941 */ /* 0x000fea0003800000 */
.L_x_569:
[----:B------:R-:W-:Y:S01]  /*5ac0*/  BSSY B0, `(.L_x_571) ;  /* 0x0000011000007945 */ /* 0x000fe20003800000 */
[----:B------:R-:W-:Y:S01]  /*5ad0*/  ISETP.GE.OR P6, PT, R10, UR8, P1 ;  /* 0x000000080a007c0c */ /* 0x000fe20008fc6670 */
[----:B------:R-:W-:Y:S02]  /*5ae0*/  VIADD R17, R17, 0x50 ;  /* 0x0000005011117836 */ /* 0x000fe40000000000 */
        /* <DEDUP_REMOVED lines=10> */
[----:B--234-:R-:W-:Y:S01]  /*5b90*/  LEA R18, P0, R4, UR6, 0x1 ;  /* 0x0000000604127c11 */ /* 0x01cfe2000f8008ff */
[----:B------:R-:W-:-:S05]  /*5ba0*/  IMAD.IADD R5, R5, 0x1, R13 ;  /* 0x0000000105057824 */ /* 0x000fca00078e020d */
[----:B------:R-:W-:-:S05]  /*5bb0*/  LEA.HI.X R19, R4, UR7, R5, 0x1, P0 ;  /* 0x0000000704137c11 */ /* 0x000fca00080f0c05 */
[----:B------:R2:W-:Y:S02]  /*5bc0*/  STG.E.128 desc[UR38][R18.64], RZ ;  /* 0x000000ff12007986 */ /* 0x0005e4000c101d26 */
.L_x_572:
[----:B------:R-:W-:Y:S05]  /*5bd0*/  BSYNC B0 ;  /* 0x0000000000007941 */ /* 0x000fea0003800000 */
.L_x_571:
[----:B------:R-:W-:Y:S01]  /*5be0*/  BSSY B0, `(.L_x_573) ;  /* 0x0000010000007945 */ /* 0x000fe20003800000 */
[----:B------:R-:W-:-:S03]  /*5bf0*/  ISETP.GE.AND P0, PT, R17, R12, PT ;  /* 0x0000000c1100720c */ /* 0x000fc60003f06270 */
        /* <DEDUP_REMOVED lines=10> */
[----:B------:R-:W-:Y:S01]  /*5ca0*/  LEA R12, P6, R4, UR6, 0x1 ;  /* 0x00000006040c7c11 */ /* 0x000fe2000f8c08ff */
[----:B------:R-:W-:-:S05]  /*5cb0*/  IMAD.IADD R5, R5, 0x1, R13 ;  /* 0x0000000105057824 */ /* 0x000fca00078e020d */
[----:B------:R-:W-:-:S05]  /*5cc0*/  LEA.HI.X R13, R4, UR7, R5, 0x1, P6 ;  /* 0x00000007040d7c11 */ /* 0x000fca000b0f0c05 */
[----:B------:R1:W-:Y:S02]  /*5cd0*/  STG.E.128 desc[UR38][R12.64], RZ ;  /* 0x000000ff0c007986 */ /* 0x0003e4000c101d26 */
.L_x_574:
[----:B------:R-:W-:Y:S05]  /*5ce0*/  BSYNC B0 ;  /* 0x0000000000007941 */ /* 0x000fea0003800000 */
.L_x_573:
[----:B------:R-:W-:Y:S01]  /*5cf0*/  ISETP.GE.OR P6, PT, R10, UR8, P0 ;  /* 0x000000080a007c0c */ /* 0x000fe200087c6670 */
[C---:B-1----:R-:W-:Y:S01]  /*5d00*/  IMAD R0, R20.reuse, UR5, RZ ;  /* 0x0000000514007c24 */ /* 0x042fe2000f8e02ff */
[----:B------:R-:W-:Y:S01]  /*5d10*/  ULDC UR8, c[0x0][0x83c] ;  /* 0x00020f0000087ab9 */ /* 0x000fe20000000800 */
[----:B------:R-:W-:Y:S01]  /*5d20*/  BSSY B0, `(.L_x_575) ;  /* 0x0000011000007945 */ /* 0x000fe20003800000 */
[----:B------:R-:W-:-:S04]  /*5d30*/  IMAD.WIDE.U32 R12, R20, UR4, R10 ;  /* 0x00000004140c7c25 */ /* 0x000fc8000f8e000a */
[----:B------:R-:W-:-:S05]  /*5d40*/  IMAD R21, R21, UR4, R0 ;  /* 0x0000000415157c24 */ /* 0x000fca000f8e0200 */
[----:B------:R-:W-:Y:S05]  /*5d50*/  @P6 BRA `(.L_x_576) ;  /* 0x0000000000346947 */ /* 0x000fea0003800000 */
        /* <DEDUP_REMOVED lines=13> */
.L_x_576:
[----:B------:R-:W-:Y:S05]  /*5e30*/  BSYNC B0 ;  /* 0x0000000000007941 */ /* 0x000fea0003800000 */
.L_x_575:
[----:B------:R-:W-:Y:S01]  /*5e40*/  ISETP.GE.OR P3, PT, R10, UR8, P3 ;  /* 0x000000080a007c0c */ /* 0x000fe20009f66670 */
[----:B------:R-:W-:Y:S01]  /*5e50*/  ULDC.64 UR4, c[0x0][0x858] ;  /* 0x0002160000047ab9 */ /* 0x000fe20000000a00 */
[----:B------:R-:W-:Y:S01]  /*5e60*/  IMAD.IADD R13, R13, 0x1, R21 ;  /* 0x000000010d0d7824 */ /* 0x000fe200078e0215 */
[----:B------:R-:W-:Y:S01]  /*5e70*/  BSSY B0, `(.L_x_577) ;  /* 0x0000015000007945 */ /* 0x000fe20003800000 */
[----:B------:R-:W-:Y:S01]  /*5e80*/  IMAD R0, R14, UR4, RZ ;  /* 0x000000040e007c24 */ /* 0x000fe2000f8e02ff */
[C---:B------:R-:W-:Y:S01]  /*5e90*/  ISETP.GE.OR P4, PT, R10.reuse, UR8, P4 ;  /* 0x000000080a007c0c */ /* 0x040fe2000a786670 */
[C---:B------:R-:W-:Y:S01]  /*5ea0*/  IMAD.WIDE.U32 R8, R15.reuse, UR4, R12 ;  /* 0x000000040f087c25 */ /* 0x040fe2000f8e000c */
[C---:B------:R-:W-:Y:S02]  /*5eb0*/  ISETP.GE.OR P5, PT, R10.reuse, UR8, P5 ;  /* 0x000000080a007c0c */ /* 0x040fe4000afa6670 */
[C---:B------:R-:W-:Y:S01]  /*5ec0*/  ISETP.GE.OR P2, PT, R10.reuse, UR8, P2 ;  /* 0x000000080a007c0c */ /* 0x040fe20009746670 */
[----:B-1----:R-:W-:Y:S01]  /*5ed0*/  IMAD R7, R15, UR5, R0 ;  /* 0x000000050f077c24 */ /* 0x002fe2000f8e0200 */
        /* <DEDUP_REMOVED lines=14> */
.L_x_578:
[----:B------:R-:W-:Y:S05]  /*5fc0*/  BSYNC B0 ;  /* 0x0000000000007941 */ /* 0x000fea0003800000 */
.L_x_577:
[----:B------:R-:W-:Y:S04]  /*5fd0*/  BSSY B0, `(.L_x_579) ;  /* 0x000000f000007945 */ /* 0x000fe80003800000 */
[----:B------:R-:W-:Y:S05]  /*5fe0*/  @P4 BRA `(.L_x_580) ;  /* 0x0000000000344947 */ /* 0x000fea0003800000 */
[----:B-1----:R-:W-:Y:S01]  /*5ff0*/  IADD3 R11, P3, R2, 0x10, RZ ;  /* 0x00000010020b7810 */ /* 0x002fe20007f7e0ff */
        /* <DEDUP_REMOVED lines=12> */
.L_x_580:
[----:B------:R-:W-:Y:S05]  /*60c0*/  BSYNC B0 ;  /* 0x0000000000007941 */ /* 0x000fea0003800000 */
.L_x_579:
        /* <DEDUP_REMOVED lines=15> */
.L_x_582:
[----:B------:R-:W-:Y:S05]  /*61c0*/  BSYNC B0 ;  /* 0x0000000000007941 */ /* 0x000fea0003800000 */
.L_x_581:
        /* <DEDUP_REMOVED lines=15> */
.L_x_584:
[----:B------:R-:W-:Y:S05]  /*62c0*/  BSYNC B0 ;  /* 0x0000000000007941 */ /* 0x000fea0003800000 */
.L_x_583:
        /* <DEDUP_REMOVED lines=15> */
.L_x_586:
[----:B------:R-:W-:Y:S05]  /*63c0*/  BSYNC B0 ;  /* 0x0000000000007941 */ /* 0x000fea0003800000 */
.L_x_585:
[----:B------:R-:W-:Y:S05]  /*63d0*/  @P0 BRA `(.L_x_516) ;  /* 0x0000003800b40947 */ /* 0x000fea0003800000 */
[----:B------:R-:W-:Y:S01]  /*63e0*/  IADD3 R5, P0, R2, 0x50, RZ ;  /* 0x0000005002057810 */ /* 0x000fe20007f1e0ff */
[----:B------:R-:W-:Y:S01]  /*63f0*/  ULDC.64 UR4, c[0x0][0x848] ;  /* 0x0002120000047ab9 */ /* 0x000fe20000000a00 */
[----:B------:R-:W-:-:S03]  /*6400*/  IMAD.MOV.U32 R2, RZ, RZ, R8 ;  /* 0x000000ffff027224 */ /* 0x000fc600078e0008 */
[----:B------:R-:W-:Y:S02]  /*6410*/  IMAD.X R0, RZ, RZ, R3, P0 ;  /* 0x000000ffff007224 */ /* 0x000fe400000e0603 */
        /* <DEDUP_REMOVED lines=8> */
[----:B------:R1:W-:Y:S01]  /*64a0*/  STG.E.128 desc[UR38][R4.64], RZ ;  /* 0x000000ff04007986 */ /* 0x0003e2000c101d26 */
[----:B------:R-:W-:Y:S05]  /*64b0*/  BRA `(.L_x_516) ;  /* 0x00000038007c7947 */ /* 0x000fea0003800000 */
.L_x_511:
[----:B------:R-:W-:-:S08]  /*64c0*/  NOP ;  /* 0x0000000000007918 */ /* 0x000fd00000000000 */
[----:B------:R-:W1:-:S00]  /*64d0*/  USETMAXREG.DEALLOC.CTAPOOL 0x20 ;  /* 0x00000020000079c8 */ /* 0x000e4000080e0500 */
[----:B-1----:R-:W-:-:S06]  /*64e0*/  LOP3.LUT R0, R0, 0x3, RZ, 0xc0, !PT ;  /* 0x0000000300007812 */ /* 0x002fcc00078ec0ff */
[----:B------:R-:W1:Y:S02]  /*64f0*/  SHFL.IDX PT, R0, R0, RZ, 0x1f ;  /* 0x00001fff00007589 */ /* 0x000e6400000e0000 */
[----:B-1----:R-:W-:-:S13]  /*6500*/  ISETP.NE.AND P0, PT, R0, RZ, PT ;  /* 0x000000ff0000720c */ /* 0x002fda0003f05270 */
[----:B------:R-:W-:Y:S05]  /*6510*/  @!P0 BRA `(.L_x_587) ;  /* 0x0000001000dc8947 */ /* 0x000fea0003800000 */
[----:B------:R-:W-:-:S13]  /*6520*/  ISETP.NE.AND P0, PT, R0, 0x1, PT ;  /* 0x000000010000780c */ /* 0x000fda0003f05270 */
[----:B------:R-:W-:Y:S05]  /*6530*/  @P0 BRA `(.L_x_516) ;  /* 0x00000038005c0947 */ /* 0x000fea0003800000 */
[----:B------:R-:W-:Y:S01]  /*6540*/  ULDC.64 UR4, c[0x0][0x8d8] ;  /* 0x0002360000047ab9 */ /* 0x000fe20000000a00 */
[----:B------:R-:W1:Y:S01]  /*6550*/  S2UR UR12, SR_CTAID.Z ;  /* 0x00000000000c79c3 */ /* 0x000e620000002700 */
[----:B------:R-:W-:-:S04]  /*6560*/  ISETP.NE.U32.AND P0, PT, RZ, UR4, PT ;  /* 0x00000004ff007c0c */ /* 0x000fc8000bf05070 */
[----:B------:R-:W-:-:S13]  /*6570*/  ISETP.NE.AND.EX P0, PT, RZ, UR5, PT, P0 ;  /* 0x00000005ff007c0c */ /* 0x000fda000bf05300 */
[----:B------:R-:W-:Y:S05]  /*6580*/  @!P0 BRA `(.L_x_588) ;  /* 0x00000000001c8947 */ /* 0x000fea0003800000 */
[----:B------:R-:W-:Y:S02]  /*6590*/  ULDC.64 UR4, c[0x0][0x8d8] ;  /* 0x0002360000047ab9 */ /* 0x000fe40000000a00 */
[----:B-1----:R-:W-:-:S06]  /*65a0*/  UIMAD.WIDE UR4, UR12, 0x4, UR4 ;  /* 0x000000040c0478a5 */ /* 0x002fcc000f8e0204 */
[----:B------:R-:W-:Y:S02]  /*65b0*/  IMAD.U32 R2, RZ, RZ, UR4 ;  /* 0x00000004ff027e24 */ /* 0x000fe4000f8e00ff */
[----:B------:R-:W-:-:S05]  /*65c0*/  IMAD.U32 R3, RZ, RZ, UR5 ;  /* 0x00000005ff037e24 */ /* 0x000fca000f8e00ff */
[----:B------:R-:W2:Y:S02]  /*65d0*/  LDG.E R2, desc[UR38][R2.64] ;  /* 0x0000002602027981 */ /* 0x000ea4000c1e1900 */
[----:B--2---:R-:W-:Y:S01]  /*65e0*/  R2UR UR5, R2 ;  /* 0x00000000020572ca */ /* 0x004fe200000e0000 */
[----:B------:R-:W-:-:S14]  /*65f0*/  BRA `(.L_x_589) ;  /* 0x0000000000387947 */ /* 0x000fdc0003800000 */
.L_x_588:
[----:B------:R-:W-:Y:S02]  /*6600*/  ULDC.64 UR4, c[0x0][0x8d0] ;  /* 0x0002340000047ab9 */ /* 0x000fe40000000a00 */
[----:B------:R-:W-:-:S04]  /*6610*/  ISETP.NE.U32.AND P0, PT, RZ, UR4, PT ;  /* 0x00000004ff007c0c */ /* 0x000fc8000bf05070 */
[----:B------:R-:W-:-:S13]  /*6620*/  ISETP.NE.AND.EX P0, PT, RZ, UR5, PT, P0 ;  /* 0x00000005ff007c0c */ /* 0x000fda000bf05300 */
[----:B------:R-:W-:Y:S05]  /*6630*/  @!P0 BRA `(.L_x_590) ;  /* 0x0000000000248947 */ /* 0x000fea0003800000 */
[----:B------:R-:W-:Y:S02]  /*6640*/  ULDC.64 UR4, c[0x0][0x8d0] ;  /* 0x0002340000047ab9 */ /* 0x000fe40000000a00 */
[----:B-1----:R-:W-:-:S06]  /*6650*/  UIMAD.WIDE UR4, UR12, 0x4, UR4 ;  /* 0x000000040c0478a5 */ /* 0x002fcc000f8e0204 */
[----:B------:R-:W-:Y:S02]  /*6660*/  IMAD.U32 R2, RZ, RZ, UR4 ;  /* 0x00000004ff027e24 */ /* 0x000fe4000f8e00ff */
[----:B------:R-:W-:-:S05]  /*6670*/  IMAD.U32 R3, RZ, RZ, UR5 ;  /* 0x00000005ff037e24 */ /* 0x000fca000f8e00ff */
[----:B------:R-:W2:Y:S04]  /*6680*/  LDG.E R0, desc[UR38][R2.64] ;  /* 0x0000002602007981 */ /* 0x000ea8000c1e1900 */
[----:B------:R-:W2:Y:S02]  /*6690*/  LDG.E R5, desc[UR38][R2.64+0x4] ;  /* 0x0000042602057981 */ /* 0x000ea4000c1e1900 */
[----:B--2---:R-:W-:-:S05]  /*66a0*/  IMAD.IADD R0, R5, 0x1, -R0 ;  /* 0x0000000105007824 */ /* 0x004fca00078e0a00 */
[----:B------:R-:W-:Y:S01]  /*66b0*/  R2UR UR5, R0 ;  /* 0x00000000000572ca */ /* 0x000fe200000e0000 */
[----:B------:R-:W-:-:S14]  /*66c0*/  BRA `(.L_x_589) ;  /* 0x0000000000047947 */ /* 0x000fdc0003800000 */
.L_x_590:
[----:B------:R-:W-:-:S05]  /*66d0*/  ULDC UR5, c[0x0][0x8bc] ;  /* 0x00022f0000057ab9 */ /* 0x000fca0000000800 */
.L_x_589:
[----:B------:R-:W2:Y:S02]  /*66e0*/  S2UR UR4, SR_CTAID.X ;  /* 0x00000000000479c3 */ /* 0x000ea40000002500 */
[----:B--2---:R-:W-:-:S04]  /*66f0*/  UIMAD UR4, UR4, 0x60, URZ ;  /* 0x00000060040478a4 */ /* 0x004fc8000f8e023f */
[----:B------:R-:W-:-:S04]  /*6700*/  UISETP.GE.AND UP0, UPT, UR4, UR5, UPT ;  /* 0x000000050400728c */ /* 0x000fc8000bf06270 */
[----:B-1----:R-:W-:-:S06]  /*6710*/  USEL UR12, UR12, 0xffffffff, !UP0 ;  /* 0xffffffff0c0c7887 */ /* 0x002fcc000c000000 */
[----:B------:R-:W-:-:S13]  /*6720*/  ISETP.LE.AND P0, PT, RZ, UR12, PT ;  /* 0x0000000cff007c0c */ /* 0x000fda000bf03270 */
[----:B------:R-:W-:Y:S05]  /*6730*/  @!P0 BRA `(.L_x_516) ;  /* 0x0000003400dc8947 */ /* 0x000fea0003800000 */
[----:B------:R-:W-:Y:S02]  /*6740*/  ULDC.64 UR4, c[0x0][0x770] ;  /* 0x0001dc0000047ab9 */ /* 0x000fe40000000a00 */
[----:B------:R-:W-:-:S04]  /*6750*/  UISETP.NE.U32.AND UP0, UPT, UR4, URZ, UPT ;  /* 0x0000003f0400728c */ /* 0x000fc8000bf05070 */
[----:B------:R-:W-:-:S03]  /*6760*/  UISETP.NE.AND.EX UP0, UPT, UR5, URZ, UPT, UP0 ;  /* 0x0000003f0500728c */ /* 0x000fc6000bf05300 */
[----:B------:R-:W-:Y:S02]  /*6770*/  ULDC.64 UR4, c[0x0][0x770] ;  /* 0x0001dc0000047ab9 */ /* 0x000fe40000000a00 */
[----:B------:R-:W-:Y:S01]  /*6780*/  UIMAD.WIDE UR4, UR12, 0x4, UR4 ;  /* 0x000000040c0478a5 */ /* 0x000fe2000f8e0204 */
[----:B------:R-:W-:-:S05]  /*6790*/  PLOP3.LUT P0, PT, PT, PT, UP0, 0x80, 0x0 ;  /* 0x000000000000781c */ /* 0x000fca0003f0f008 */
[----:B------:R-:W-:Y:S02]  /*67a0*/  IMAD.U32 R2, RZ, RZ, UR4 ;  /* 0x00000004ff027e24 */ /* 0x000fe4000f8e00ff */
[----:B------:R-:W-:Y:S01]  /*67b0*/  IMAD.U32 R3, RZ, RZ, UR5 ;  /* 0x00000005ff037e24 */ /* 0x000fe2000f8e00ff */
[----:B------:R-:W-:-:S05]  /*67c0*/  ULDC.64 UR4, c[0x0][0x780] ;  /* 0x0001e00000047ab9 */ /* 0x000fca0000000a00 */
[----:B------:R-:W2:Y:S01]  /*67d0*/  @P0 LDG.E R6, desc[UR38][R2.64] ;  /* 0x0000002602060981 */ /* 0x000ea2000c1e1900 */
[----:B------:R-:W-:Y:S01]  /*67e0*/  UISETP.NE.U32.AND UP1, UPT, UR4, URZ, UPT ;  /* 0x0000003f0400728c */ /* 0x000fe2000bf25070 */
[----:B------:R-:W-:-:S03]  /*67f0*/  ULDC UR6, c[0x0][0x280] ;  /* 0x0000a00000067ab9 */ /* 0x000fc60000000800 */
[----:B------:R-:W-:Y:S01]  /*6800*/  UISETP.NE.AND.EX UP1, UPT, UR5, URZ, UPT, UP1 ;  /* 0x0000003f0500728c */ /* 0x000fe2000bf25310 */
[----:B------:R-:W-:-:S05]  /*6810*/  IMAD.U32 R0, RZ, RZ, UR6 ;  /* 0x00000006ff007e24 */ /* 0x000fca000f8e00ff */
[----:B------:R-:W-:-:S05]  /*6820*/  PLOP3.LUT P1, PT, PT, PT, UP1, 0x80, 0x0 ;  /* 0x000000000000781c */ /* 0x000fca0003f2f018 */
[----:B------:R-:W-:Y:S02]  /*6830*/  @UP1 ULDC.64 UR4, c[0x0][0x780] ;  /* 0x0001e00000041ab9 */ /* 0x000fe40000000a00 */
[----:B------:R-:W-:-:S06]  /*6840*/  @UP1 UIMAD.WIDE UR4, UR12, 0x4, UR4 ;  /* 0x000000040c0418a5 */ /* 0x000fcc000f8e0204 */
[----:B------:R-:W-:Y:S02]  /*6850*/  IMAD.U32 R4, RZ, RZ, UR4 ;  /* 0x00000004ff047e24 */ /* 0x000fe4000f8e00ff */
[----:B------:R-:W-:-:S05]  /*6860*/  IMAD.U32 R5, RZ, RZ, UR5 ;  /* 0x00000005ff057e24 */ /* 0x000fca000f8e00ff */
[----:B------:R1:W5:Y:S01]  /*6870*/  @P1 LDG.E R0, desc[UR38][R4.64] ;  /* 0x0000002604001981 */ /* 0x000362000c1e1900 */
[----:B------:R-:W-:Y:S01]  /*6880*/  PLOP3.LUT P2, PT, PT, PT, UP0, 0x80, 0x0 ;  /* 0x000000000000781c */ /* 0x000fe20003f4f008 */
[----:B------:R-:W3:Y:S02]  /*6890*/  S2UR UR13, SR_CTAID.Y ;  /* 0x00000000000d79c3 */ /* 0x000ee40000002600 */
[----:B---3--:R-:W-:-:S10]  /*68a0*/  USHF.R.S32.HI UR7, URZ, 0x1f, UR13 ;  /* 0x0000001f3f077899 */ /* 0x008fd4000801140d */
[----:B--2---:R-:W-:-:S13]  /*68b0*/  @P2 R2UR UR4, R6 ;  /* 0x00000000060422ca */ /* 0x004fda00000e0000 */
[----:B------:R-:W-:-:S04]  /*68c0*/  @UP0 ULEA UR4, UR12, UR4, 0x6 ;  /* 0x000000040c040291 */ /* 0x000fc8000f8e303f */
[----:B------:R-:W-:-:S04]  /*68d0*/  @UP0 USHF.R.S32.HI UR5, URZ, 0x1f, UR4 ;  /* 0x0000001f3f050899 */ /* 0x000fc80008011404 */
[----:B------:R-:W-:-:S04]  /*68e0*/  @UP0 ULEA.HI UR5, UR5, UR4, URZ, 0x6 ;  /* 0x0000000405050291 */ /* 0x000fc8000f8f303f */
[----:B------:R-:W-:-:S04]  /*68f0*/  @UP0 USHF.R.S32.HI UR5, URZ, 0x6, UR5 ;  /* 0x000000063f050899 */ /* 0x000fc80008011405 */
[----:B------:R-:W-:Y:S01]  /*6900*/  @UP0 UIMAD UR6, UR5, 0x3000, URZ ;  /* 0x00003000050608a4 */ /* 0x000fe2000f8e023f */
[----:B-1----:R-:W-:Y:S11]  /*6910*/  @P1 BRA `(.L_x_591) ;  /* 0x0000000000101947 */ /* 0x002ff60003800000 */
[----:B------:R-:W-:Y:S05]  /*6920*/  @!P0 BRA `(.L_x_591) ;  /* 0x00000000000c8947 */ /* 0x000fea0003800000 */
[----:B------:R-:W2:Y:S04]  /*6930*/  LDG.E R5, desc[UR38][R2.64] ;  /* 0x0000002602057981 */ /* 0x000ea8000c1e1900 */
[----:B-----5:R-:W2:Y:S02]  /*6940*/  LDG.E R0, desc[UR38][R2.64+0x4] ;  /* 0x0000042602007981 */ /* 0x020ea4000c1e1900 */
[----:B--2---:R-:W-:-:S07]  /*6950*/  IMAD.IADD R0, R0, 0x1, -R5 ;  /* 0x0000000100007824 */ /* 0x004fce00078e0a05 */
.L_x_591:
[----:B-----5:R-:W-:Y:S01]  /*6960*/  ISETP.GE.AND P0, PT, R0, 0x1, PT ;  /* 0x000000010000780c */ /* 0x020fe20003f06270 */
[----:B------:R-:W-:Y:S01]  /*6970*/  @UP0 USHF.R.S32.HI UR8, URZ, 0x1f, UR6 ;  /* 0x0000001f3f080899 */ /* 0x000fe20008011406 */
[----:B------:R-:W-:Y:S01]  /*6980*/  UMOV UR4, URZ ;  /* 0x0000003f00047c82 */ /* 0x000fe20008000000 */
[----:B------:R-:W-:Y:S01]  /*6990*/  UMOV UR5, URZ ;  /* 0x0000003f00057c82 */ /* 0x000fe20008000000 */
[----:B------:R-:W-:-:S04]  /*69a0*/  @UP0 UMOV UR4, UR6 ;  /* 0x0000000600040c82 */ /* 0x000fc80008000000 */
[----:B------:R-:W-:-:S05]  /*69b0*/  @UP0 UMOV UR5, UR8 ;  /* 0x0000000800050c82 */ /* 0x000fca0008000000 */
[----:B------:R-:W-:Y:S05]  /*69c0*/  @!P0 BRA `(.L_x_516) ;  /* 0x0000003400388947 */ /* 0x000fea0003800000 */
[----:B------:R-:W-:Y:S01]  /*69d0*/  ULDC.64 UR8, c[0x0][0x2d8] ;  /* 0x0000b60000087ab9 */ /* 0x000fe20000000a00 */
[C---:B------:R-:W-:Y:S01]  /*69e0*/  VIADD R2, R0.reuse, 0x3f ;  /* 0x0000003f00027836 */ /* 0x040fe20000000000 */
[----:B------:R-:W-:Y:S01]  /*69f0*/  UIMAD UR7, UR7, UR8, URZ ;  /* 0x00000008070772a4 */ /* 0x000fe2000f8e023f */
[----:B------:R-:W-:Y:S01]  /*6a00*/  ISETP.GE.AND P1, PT, R0, 0x41, PT ;  /* 0x000000410000780c */ /* 0x000fe20003f26270 */
[----:B------:R-:W-:Y:S02]  /*6a10*/  USHF.R.S32.HI UR6, URZ, 0x1f, UR12 ;  /* 0x0000001f3f067899 */ /* 0x000fe4000801140c */
[----:B------:R-:W-:Y:S01]  /*6a20*/  UIMAD.WIDE.U32 UR10, UR13, UR8, URZ ;  /* 0x000000080d0a72a5 */ /* 0x000fe2000f8e003f */
[----:B------:R-:W-:Y:S01]  /*6a30*/  SHF.R.S32.HI R3, RZ, 0x1f, R2 ;  /* 0x0000001fff037819 */ /* 0x000fe20000011402 */
[----:B------:R-:W-:Y:S02]  /*6a40*/  UIMAD UR7, UR13, UR9, UR7 ;  /* 0x000000090d0772a4 */ /* 0x000fe4000f8e0207 */
[----:B------:R-:W-:Y:S01]  /*6a50*/  UIADD3 UR8, UP1, UR4, UR10, URZ ;  /* 0x0000000a04087290 */ /* 0x000fe2000ff3e03f */
[----:B------:R-:W-:Y:S01]  /*6a60*/  LEA.HI R3, R3, R2, RZ, 0x6 ;  /* 0x0000000203037211 */ /* 0x000fe200078f30ff */
[----:B------:R-:W-:-:S02]  /*6a70*/  UIADD3 UR7, UR11, UR7, URZ ;  /* 0x000000070b077290 */ /* 0x000fc4000fffe03f */
[----:B------:R-:W-:Y:S01]  /*6a80*/  USEL UR6, UR6, URZ, !UP0 ;  /* 0x0000003f06067287 */ /* 0x000fe2000c000000 */
[----:B------:R-:W-:Y:S01]  /*6a90*/  SHF.R.S32.HI R3, RZ, 0x6, R3 ;  /* 0x00000006ff037819 */ /* 0x000fe20000011403 */
[----:B------:R-:W-:Y:S01]  /*6aa0*/  ULDC.64 UR14, c[0x0][0x2e0] ;  /* 0x0000b800000e7ab9 */ /* 0x000fe20000000a00 */
[----:B------:R-:W-:Y:S02]  /*6ab0*/  USEL UR13, UR12, URZ, !UP0 ;  /* 0x0000003f0c0d7287 */ /* 0x000fe4000c000000 */
[----:B------:R-:W-:Y:S01]  /*6ac0*/  UIADD3.X UR9, UR5, UR7, URZ, UP1, !UPT ;  /* 0x0000000705097290 */ /* 0x000fe20008ffe43f */
[----:B------:R-:W-:Y:S01]  /*6ad0*/  VIMNMX R3, R3, 0x1, !PT ;  /* 0x0000000103037848 */ /* 0x000fe20007fe0100 */
[----:B------:R-:W-:Y:S02]  /*6ae0*/  UIMAD UR6, UR6, UR14, URZ ;  /* 0x0000000e060672a4 */ /* 0x000fe4000f8e023f */
[----:B------:R-:W-:Y:S01]  /*6af0*/  UIMAD.WIDE.U32 UR8, UR13, UR14, UR8 ;  /* 0x0000000e0d0872a5 */ /* 0x000fe2000f8e0008 */
[----:B------:R-:W-:Y:S01]  /*6b00*/  LOP3.LUT R2, R3, 0x1, RZ, 0xc0, !PT ;  /* 0x0000000103027812 */ /* 0x000fe200078ec0ff */
[----:B------:R-:W-:Y:S01]  /*6b10*/  UIMAD UR12, UR13, UR15, UR6 ;  /* 0x0000000f0d0c72a4 */ /* 0x000fe2000f8e0206 */
[----:B------:R-:W-:-:S03]  /*6b20*/  ELECT P0, URZ, PT ;  /* 0x00000000003f782f */ /* 0x000fc60003800000 */
[----:B------:R-:W-:Y:S01]  /*6b30*/  UIADD3 UR21, UR9, UR12, URZ ;  /* 0x0000000c09157290 */ /* 0x000fe2000fffe03f */
[----:B------:R-:W-:Y:S01]  /*6b40*/  UMOV UR6, URZ ;  /* 0x0000003f00067c82 */ /* 0x000fe20008000000 */
[----:B------:R-:W-:Y:S10]  /*6b50*/  @!P1 BRA `(.L_x_592) ;  /* 0x0000000800309947 */ /* 0x000ff40003800000 */
[----:B------:R-:W-:Y:S01]  /*6b60*/  UMOV UR6, UR10 ;  /* 0x0000000a00067c82 */ /* 0x000fe20008000000 */
[----:B------:R-:W-:Y:S01]  /*6b70*/  ULDC.64 UR10, c[0x0][0x2c0] ;  /* 0x0000b000000a7ab9 */ /* 0x000fe20000000a00 */
[----:B------:R-:W-:Y:S01]  /*6b80*/  UIMAD.WIDE.U32 UR6, UR13, UR14, UR6 ;  /* 0x0000000e0d0672a5 */ /* 0x000fe2000f8e0006 */
[----:B------:R-:W-:Y:S01]  /*6b90*/  IMAD.IADD R0, R3, 0x1, -R2 ;  /* 0x0000000103007824 */ /* 0x000fe200078e0a02 */
[----:B------:R-:W-:Y:S02]  /*6ba0*/  ULDC.64 UR24, c[0x0][0x2c0] ;  /* 0x0000b00000187ab9 */ /* 0x000fe40000000a00 */
[----:B------:R-:W-:-:S04]  /*6bb0*/  UIADD3 UR19, UP0, UR4, UR6, URZ ;  /* 0x0000000604137290 */ /* 0x000fc8000ff1e03f */
[----:B------:R-:W-:Y:S02]  /*6bc0*/  UIADD3.X UR4, UR5, UR12, UR7, UP0, !UPT ;  /* 0x0000000c05047290 */ /* 0x000fe400087fe407 */
[----:B------:R-:W-:Y:S01]  /*6bd0*/  ULEA UR18, UP0, UR19, UR10, 0x2 ;  /* 0x0000000a13127291 */ /* 0x000fe2000f80103f */
[----:B------:R-:W-:-:S03]  /*6be0*/  UMOV UR5, URZ ;  /* 0x0000003f00057c82 */ /* 0x000fc60008000000 */
[----:B------:R-:W-:Y:S02]  /*6bf0*/  ULEA.HI.X UR19, UR19, UR11, UR4, 0x2, UP0 ;  /* 0x0000000b13137291 */ /* 0x000fe400080f1404 */
[----:B------:R-:W-:Y:S02]  /*6c00*/  UIADD3 UR10, UP0, UR18, 0x4000, URZ ;  /* 0x00004000120a7890 */ /* 0x000fe4000ff1e03f */
[----:B------:R-:W-:Y:S02]  /*6c10*/  UIADD3 UR12, UP1, UR18, 0x8000, URZ ;  /* 0x00008000120c7890 */ /* 0x000fe4000ff3e03f */
[----:B------:R-:W-:Y:S02]  /*6c20*/  UIADD3 UR14, UP2, UR18, 0xc000, URZ ;  /* 0x0000c000120e7890 */ /* 0x000fe4000ff5e03f */
[----:B------:R-:W-:Y:S02]  /*6c30*/  UIADD3 UR16, UP3, UR18, 0x10000, URZ ;  /* 0x0001000012107890 */ /* 0x000fe4000ff7e03f */
[----:B------:R-:W-:-:S02]  /*6c40*/  UIADD3 UR18, UP4, UR18, 0x14000, URZ ;  /* 0x0001400012127890 */ /* 0x000fc4000ff9e03f */
[----:B------:R-:W-:Y:S02]  /*6c50*/  UIADD3.X UR11, URZ, UR19, URZ, UP0, !UPT ;  /* 0x000000133f0b7290 */ /* 0x000fe400087fe43f */
[----:B------:R-:W-:Y:S02]  /*6c60*/  UIADD3.X UR13, URZ, UR19, URZ, UP1, !UPT ;  /* 0x000000133f0d7290 */ /* 0x000fe40008ffe43f */
[----:B------:R-:W-:Y:S02]  /*6c70*/  UIADD3.X UR15, URZ, UR19, URZ, UP2, !UPT ;  /* 0x000000133f0f7290 */ /* 0x000fe400097fe43f */
[----:B------:R-:W-:Y:S02]  /*6c80*/  UIADD3.X UR17, URZ, UR19, URZ, UP3, !UPT ;  /* 0x000000133f117290 */ /* 0x000fe40009ffe43f */
[----:B------:R-:W-:Y:S01]  /*6c90*/  UIADD3.X UR19, URZ, UR19, URZ, UP4, !UPT ;  /* 0x000000133f137290 */ /* 0x000fe2000a7fe43f */
[----:B------:R-:W-:-:S11]  /*6ca0*/  UMOV UR4, URZ ;  /* 0x0000003f00047c82 */ /* 0x000fd60008000000 */
.L_x_613:
        /* <DEDUP_REMOVED lines=23> */
.L_x_594:
[----:B------:R-:W-:Y:S05]  /*6e20*/  BSYNC B0 ;  /* 0x0000000000007941 */ /* 0x000fea0003800000 */
.L_x_593:
        /* <DEDUP_REMOVED lines=12> */
.L_x_596:
[----:B------:R-:W-:Y:S05]  /*6ef0*/  BSYNC B0 ;  /* 0x0000000000007941 */ /* 0x000fea0003800000 */
.L_x_595:
        /* <DEDUP_REMOVED lines=13> */
.L_x_598:
[----:B------:R-:W-:Y:S05]  /*6fd0*/  BSYNC B0 ;  /* 0x0000000000007941 */ /* 0x000fea0003800000 */
.L_x_597:
[----:B------:R-:W-:Y:S06]  /*6fe0*/  BAR.ARV 0xa, 0xa0 ;  /* 0x0282800000007b1d */ /* 0x000fec0000002000 */
[----:B------:R-:W-:Y:S04]  /*6ff0*/  BSSY B0, `(.L_x_599) ;  /* 0x0000003000007945 */ /* 0x000fe80003800000 */
[----:B------:R-:W-:Y:S05]  /*7000*/  @!P0 BRA `(.L_x_600) ;  /* 0x0000000000048947 */ /* 0x000fea0003800000 */
[----:B------:R-:W-:-:S04]  /*7010*/  DEPBAR.LE SB0, 0x1 ;  /* 0x000080400000791a */ /* 0x000fc80000000000 */
.L_x_600:
[----:B------:R-:W-:Y:S05]  /*7020*/  BSYNC B0 ;  /* 0x0000000000007941 */ /* 0x000fea0003800000 */
.L_x_599:
[----:B------:R-:W-:Y:S06]  /*7030*/  BAR.ARV 0xb, 0xa0 ;  /* 0x02c2800000007b1d */ /* 0x000fec0000002000 */
[----:B------:R-:W-:Y:S04]  /*7040*/  BSSY B0, `(.L_x_601) ;  /* 0x0000003000007945 */ /* 0x000fe80003800000 */
[----:B------:R-:W-:Y:S05]  /*7050*/  @!P0 BRA `(.L_x_602) ;  /* 0x0000000000048947 */ /* 0x000fea0003800000 */
[----:B------:R-:W-:-:S04]  /*7060*/  DEPBAR.LE SB0, 0x0 ;  /* 0x000080000000791a */ /* 0x000fc80000000000 */
.L_x_602:
[----:B------:R-:W-:Y:S05]  /*7070*/  BSYNC B0 ;  /* 0x0000000000007941 */ /* 0x000fea0003800000 */
.L_x_601:
        /* <DEDUP_REMOVED lines=13> */
.L_x_604:
[----:B------:R-:W-:Y:S05]  /*7150*/  BSYNC B0 ;  /* 0x0000000000007941 */ /* 0x000fea0003800000 */
.L_x_603:
        /* <DEDUP_REMOVED lines=12> */
.L_x_606:
[----:B------:R-:W-:Y:S05]  /*7220*/  BSYNC B0 ;  /* 0x0000000000007941 */ /* 0x000fea0003800000 */
.L_x_605:
        /* <DEDUP_REMOVED lines=13> */
.L_x_608:
[----:B------:R-:W-:Y:S05]  /*7300*/  BSYNC B0 ;  /* 0x0000000000007941 */ /* 0x000fea0003800000 */
.L_x_607:
[----:B------:R-:W-:Y:S06]  /*7310*/  BAR.ARV 0xa, 0xa0 ;  /* 0x0282800000007b1d */ /* 0x000fec0000002000 */
[----:B------:R-:W-:Y:S04]  /*7320*/  BSSY B0, `(.L_x_609) ;  /* 0x0000003000007945 */ /* 0x000fe80003800000 */
[----:B------:R-:W-:Y:S05]  /*7330*/  @!P0 BRA `(.L_x_610) ;  /* 0x0000000000048947 */ /* 0x000fea0003800000 */
[----:B------:R-:W-:-:S04]  /*7340*/  DEPBAR.LE SB0, 0x1 ;  /* 0x000080400000791a */ /* 0x000fc80000000000 */
.L_x_610:
[----:B------:R-:W-:Y:S05]  /*7350*/  BSYNC B0 ;  /* 0x0000000000007941 */ /* 0x000fea0003800000 */
.L_x_609:
[----:B------:R-:W-:Y:S01]  /*7360*/  VIADD R0, R0, 0xfffffffe ;  /* 0xfffffffe00007836 */ /* 0x000fe20000000000 */
[----:B------:R-:W-:Y:S06]  /*7370*/  BAR.ARV 0xb, 0xa0 ;  /* 0x02c2800000007b1d */ /* 0x000fec0000002000 */
[----:B------:R-:W-:Y:S01]  /*7380*/  BSSY B0, `(.L_x_611) ;  /* 0x0000004000007945 */ /* 0x000fe20003800000 */
[----:B------:R-:W-:-:S03]  /*7390*/  ISETP.NE.AND P1, PT, R0, RZ, PT ;  /* 0x000000ff0000720c */ /* 0x000fc60003f25270 */
[----:B------:R-:W-:Y:S10]  /*73a0*/  @!P0 BRA `(.L_x_612) ;  /* 0x0000000000048947 */ /* 0x000ff40003800000 */
[----:B------:R-:W-:-:S04]  /*73b0*/  DEPBAR.LE SB0, 0x0 ;  /* 0x000080000000791a */ /* 0x000fc80000000000 */
.L_x_612:
[----:B------:R-:W-:Y:S05]  /*73c0*/  BSYNC B0 ;  /* 0x0000000000007941 */ /* 0x000fea0003800000 */
.L_x_611:
[----:B------:R-:W-:Y:S06]  /*73d0*/  BAR.ARV 0xc, 0xa0 ;  /* 0x0302800000007b1d */ /* 0x000fec0000002000 */
[----:B------:R-:W-:Y:S02]  /*73e0*/  UIADD3 UR5, UR5, 0x2, URZ ;  /* 0x0000000205057890 */ /* 0x000fe4000fffe03f */
[----:B------:R-:W-:Y:S01]  /*73f0*/  UIADD3 UR4, UR4, 0x1, URZ ;  /* 0x0000000104047890 */ /* 0x000fe2000fffe03f */
[----:B------:R-:W-:Y:S11]  /*7400*/  @P1 BRA `(.L_x_613) ;  /* 0xfffffff800281947 */ /* 0x000ff6000383ffff */
[----:B------:R-:W-:-:S12]  /*7410*/  UIADD3 UR6, UR20, 0x6000, URZ ;  /* 0x0000600014067890 */ /* 0x000fd8000fffe03f */
.L_x_592:
        /* <DEDUP_REMOVED lines=10> */
[----:B------:R-:W-:Y:S01]  /*74c0*/  ULEA UR4, UP0, UR11, UR4, 0x2 ;  /* 0x000000040b047291 */ /* 0x000fe2000f80103f */
[----:B------:R-:W-:-:S03]  /*74d0*/  UMOV UR13, 0x14f00000 ;  /* 0x14f00000000d7882 */ /* 0x000fc60000000000 */
[----:B------:R-:W-:-:S03]  /*74e0*/  ULEA.HI.X UR5, UR11, UR5, UR12, 0x2, UP0 ;  /* 0x000000050b057291 */ /* 0x000fc600080f140c */
[----:B------:R-:W-:Y:S01]  /*74f0*/  UMOV UR12, 0x0 ;  /* 0x00000000000c7882 */ /* 0x000fe20000000000 */
[----:B-1----:R-:W-:-:S03]  /*7500*/  ULEA UR7, UR10, UR7, 0x18 ;  /* 0x000000070a077291 */ /* 0x002fc6000f8ec03f */
[----:B------:R-:W-:Y:S01]  /*7510*/  UMOV UR10, 0x400 ;  /* 0x00000400000a7882 */ /* 0x000fe20000000000 */
[----:B------:R-:W-:-:S09]  /*7520*/  UIADD3 UR7, UR7, 0x12000, URZ ;  /* 0x0001200007077890 */ /* 0x000fd2000fffe03f */
[----:B------:R1:W-:Y:S02]  /*7530*/  UBLKRED.G.S.ADD.F32.RN [UR4], [UR7], UR10, desc[UR12] ;  /* 0x00000c04070073bb */ /* 0x0003e400080a140a */
[----:B-1----:R0:W-:Y:S02]  /*7540*/  UTMACMDFLUSH ;  /* 0x00000000000079b7 */ /* 0x0021e40000000000 */
.L_x_615:
[----:B------:R-:W-:Y:S05]  /*7550*/  BSYNC B0 ;  /* 0x0000000000007941 */ /* 0x000fea0003800000 */
.L_x_614:
[----:B------:R-:W-:Y:S06]  /*7560*/  BAR.SYNC.DEFER_BLOCKING 0xe, 0xa0 ;  /* 0x0382800000007b1d */ /* 0x000fec0000010000 */
[----:B------:R-:W-:Y:S04]  /*7570*/  BSSY B0, `(.L_x_616) ;  /* 0x0000011000007945 */ /* 0x000fe80003800000 */
[----:B------:R-:W-:Y:S05]  /*7580*/  @!P0 BRA `(.L_x_617) ;  /* 0x00000000003c8947 */ /* 0x000fea0003800000 */
[----:B------:R-:W1:Y:S01]  /*7590*/  S2UR UR7, SR_CgaCtaId ;  /* 0x00000000000779c3 */ /* 0x000e620000008800 */
[----:B------:R-:W-:Y:S01]  /*75a0*/  UIADD3 UR4, UR6, 0x1000, URZ ;  /* 0x0000100006047890 */ /* 0x000fe2000fffe03f */
[----:B------:R-:W-:Y:S01]  /*75b0*/  UMOV UR5, 0x400 ;  /* 0x0000040000057882 */ /* 0x000fe20000000000 */
[----:B------:R-:W-:Y:S02]  /*75c0*/  ULDC.64 UR10, c[0x0][0x2c0] ;  /* 0x0000b000000a7ab9 */ /* 0x000fe40000000a00 */
[----:B------:R-:W-:Y:S01]  /*75d0*/  UIADD3 UR12, UP0, UR4, UR8, URZ ;  /* 0x00000008040c7290 */ /* 0x000fe2000ff1e03f */
[----:B------:R-:W-:Y:S01]  /*75e0*/  UMOV UR13, 0x14f00000 ;  /* 0x14f00000000d7882 */ /* 0x000fe20000000000 */
[----:B-1----:R-:W-:Y:S02]  /*75f0*/  ULEA UR7, UR7, UR5, 0x18 ;  /* 0x0000000507077291 */ /* 0x002fe4000f8ec03f */
[----:B------:R-:W-:Y:S02]  /*7600*/  ULEA.HI.X.SX32 UR5, UR4, UR21, 0x1, UP0 ;  /* 0x0000001504057291 */ /* 0x000fe400080f0e3f */
[----:B------:R-:W-:-:S02]  /*7610*/  ULEA UR4, UP0, UR12, UR10, 0x2 ;  /* 0x0000000a0c047291 */ /* 0x000fc4000f80103f */
[----:B------:R-:W-:Y:S02]  /*7620*/  UIADD3 UR7, UR7, 0x16000, URZ ;  /* 0x0001600007077890 */ /* 0x000fe4000fffe03f */
[----:B------:R-:W-:Y:S01]  /*7630*/  ULEA.HI.X UR5, UR12, UR11, UR5, 0x2, UP0 ;  /* 0x0000000b0c057291 */ /* 0x000fe200080f1405 */
[----:B------:R-:W-:Y:S02]  /*7640*/  UMOV UR10, 0x400 ;  /* 0x00000400000a7882 */ /* 0x000fe40000000000 */
[----:B------:R-:W-:-:S06]  /*7650*/  UMOV UR12, 0x0 ;  /* 0x00000000000c7882 */ /* 0x000fcc0000000000 */
[----:B------:R1:W-:Y:S02]  /*7660*/  UBLKRED.G.S.ADD.F32.RN [UR4], [UR7], UR10, desc[UR12] ;  /* 0x00000c04070073bb */ /* 0x0003e400080a140a */
[----:B-1----:R0:W-:Y:S02]  /*7670*/  UTMACMDFLUSH ;  /* 0x00000000000079b7 */ /* 0x0021e40000000000 */
.L_x_617:
[----:B------:R-:W-:Y:S05]  /*7680*/  BSYNC B0 ;  /* 0x0000000000007941 */ /* 0x000fea0003800000 */
.L_x_616:
        /* <DEDUP_REMOVED lines=16> */
[----:B------:R1:W-:Y:S01]  /*7790*/  UBLKRED.G.S.ADD.F32.RN [UR4], [UR7], UR10, desc[UR12] ;  /* 0x00000c04070073bb */ /* 0x0003e200080a140a */
[----:B------:R0:W-:Y:S01]  /*77a0*/  UTMACMDFLUSH ;  /* 0x00000000000079b7 */ /* 0x0001e20000000000 */
[----:B-1----:R-:W-:-:S04]  /*77b0*/  DEPBAR.LE SB0, 0x2 ;  /* 0x000080800000791a */ /* 0x002fc80000000000 */
.L_x_619:
[----:B------:R-:W-:Y:S05]  /*77c0*/  BSYNC B0 ;  /* 0x0000000000007941 */ /* 0x000fea0003800000 */
.L_x_618:
[----:B------:R-:W-:Y:S06]  /*77d0*/  BAR.ARV 0xa, 0xa0 ;  /* 0x0282800000007b1d */ /* 0x000fec0000002000 */
[----:B------:R-:W-:Y:S04]  /*77e0*/  BSSY B0, `(.L_x_620) ;  /* 0x0000003000007945 */ /* 0x000fe80003800000 */
[----:B------:R-:W-:Y:S05]  /*77f0*/  @!P0 BRA `(.L_x_621) ;  /* 0x0000000000048947 */ /* 0x000fea0003800000 */
[----:B------:R-:W-:-:S04]  /*7800*/  DEPBAR.LE SB0, 0x1 ;  /* 0x000080400000791a */ /* 0x000fc80000000000 */
.L_x_621:
[----:B------:R-:W-:Y:S05]  /*7810*/  BSYNC B0 ;  /* 0x0000000000007941 */ /* 0x000fea0003800000 */
.L_x_620:
[----:B------:R-:W-:Y:S06]  /*7820*/  BAR.ARV 0xb, 0xa0 ;  /* 0x02c2800000007b1d */ /* 0x000fec0000002000 */
[----:B------:R-:W-:Y:S04]  /*7830*/  BSSY B0, `(.L_x_622) ;  /* 0x0000003000007945 */ /* 0x000fe80003800000 */
[----:B------:R-:W-:Y:S05]  /*7840*/  @!P0 BRA `(.L_x_623) ;  /* 0x0000000000048947 */ /* 0x000fea0003800000 */
[----:B------:R-:W-:-:S04]  /*7850*/  DEPBAR.LE SB0, 0x0 ;  /* 0x000080000000791a */ /* 0x000fc80000000000 */
.L_x_623:
[----:B------:R-:W-:Y:S05]  /*7860*/  BSYNC B0 ;  /* 0x0000000000007941 */ /* 0x000fea0003800000 */
.L_x_622:
[----:B------:R-:W-:Y:S06]  /*7870*/  BAR.ARV 0xc, 0xa0 ;  /* 0x0302800000007b1d */ /* 0x000fec0000002000 */
[----:B------:R-:W-:Y:S05]  /*7880*/  BRA `(.L_x_516) ;  /* 0x0000002400887947 */ /* 0x000fea0003800000 */
.L_x_587:
[----:B------:R-:W-:Y:S01]  /*7890*/  ULDC.64 UR4, c[0x0][0x8d8] ;  /* 0x0002360000047ab9 */ /* 0x000fe20000000a00 */
[----:B------:R-:W1:Y:S01]  /*78a0*/  S2R R11, SR_CTAID.Z ;  /* 0x00000000000b7919 */ /* 0x000e620000002700 */
[----:B------:R-:W-:Y:S01]  /*78b0*/  ISETP.NE.U32.AND P0, PT, RZ, UR4, PT ;  /* 0x00000004ff007c0c */ /* 0x000fe2000bf05070 */
[----:B------:R-:W2:Y:S03]  /*78c0*/  S2UR UR28, SR_CTAID.Y ;  /* 0x00000000001c79c3 */ /* 0x000ea60000002600 */
[----:B------:R-:W-:-:S13]  /*78d0*/  ISETP.NE.AND.EX P0, PT, RZ, UR5, PT, P0 ;  /* 0x00000005ff007c0c */ /* 0x000fda000bf05300 */
[----:B------:R-:W-:Y:S05]  /*78e0*/  @!P0 BRA `(.L_x_624) ;  /* 0x0000000000108947 */ /* 0x000fea0003800000 */
[----:B------:R-:W1:Y:S02]  /*78f0*/  LDC.64 R2, c[0x0][0x8d8] ;  /* 0x00023600ff027b82 */ /* 0x000e640000000a00 */
[----:B-1----:R-:W-:-:S05]  /*7900*/  IMAD.WIDE R2, R11, 0x4, R2 ;  /* 0x000000040b027825 */ /* 0x002fca00078e0202 */
[----:B------:R1:W5:Y:S01]  /*7910*/  LDG.E R0, desc[UR38][R2.64] ;  /* 0x0000002602007981 */ /* 0x000362000c1e1900 */
[----:B------:R-:W-:Y:S05]  /*7920*/  BRA `(.L_x_625) ;  /* 0x00000000002c7947 */ /* 0x000fea0003800000 */
.L_x_624:
[----:B------:R-:W-:Y:S02]  /*7930*/  ULDC.64 UR4, c[0x0][0x8d0] ;  /* 0x0002340000047ab9 */ /* 0x000fe40000000a00 */
[----:B------:R-:W-:-:S04]  /*7940*/  ISETP.NE.U32.AND P0, PT, RZ, UR4, PT ;  /* 0x00000004ff007c0c */ /* 0x000fc8000bf05070 */
[----:B------:R-:W-:-:S13]  /*7950*/  ISETP.NE.AND.EX P0, PT, RZ, UR5, PT, P0 ;  /* 0x00000005ff007c0c */ /* 0x000fda000bf05300 */
[----:B------:R-:W-:Y:S05]  /*7960*/  @!P0 BRA `(.L_x_626) ;  /* 0x0000000000188947 */ /* 0x000fea0003800000 */
[----:B------:R-:W1:Y:S02]  /*7970*/  LDC.64 R2, c[0x0][0x8d0] ;  /* 0x00023400ff027b82 */ /* 0x000e640000000a00 */
[----:B-1----:R-:W-:-:S05]  /*7980*/  IMAD.WIDE R2, R11, 0x4, R2 ;  /* 0x000000040b027825 */ /* 0x002fca00078e0202 */
[----:B------:R-:W3:Y:S04]  /*7990*/  LDG.E R0, desc[UR38][R2.64] ;  /* 0x0000002602007981 */ /* 0x000ee8000c1e1900 */
[----:B------:R-:W3:Y:S02]  /*79a0*/  LDG.E R5, desc[UR38][R2.64+0x4] ;  /* 0x0000042602057981 */ /* 0x000ee4000c1e1900 */
[----:B---3--:R-:W-:Y:S01]  /*79b0*/  IMAD.IADD R0, R5, 0x1, -R0 ;  /* 0x0000000105007824 */ /* 0x008fe200078e0a00 */
[----:B------:R-:W-:Y:S06]  /*79c0*/  BRA `(.L_x_625) ;  /* 0x0000000000047947 */ /* 0x000fec0003800000 */
.L_x_626:
[----:B------:R-:W3:Y:S02]  /*79d0*/  LDC R0, c[0x0][0x8bc] ;  /* 0x00022f00ff007b82 */ /* 0x000ee40000000800 */
.L_x_625:
[----:B------:R-:W4:Y:S01]  /*79e0*/  S2R R9, SR_CTAID.X ;  /* 0x0000000000097919 */ /* 0x000f220000002500 */
[----:B------:R-:W-:Y:S02]  /*79f0*/  IMAD.MOV.U32 R5, RZ, RZ, RZ ;  /* 0x000000ffff057224 */ /* 0x000fe400078e00ff */
[----:B------:R-:W-:Y:S02]  /*7a00*/  IMAD.MOV.U32 R4, RZ, RZ, 0x1 ;  /* 0x00000001ff047424 */ /* 0x000fe400078e00ff */
[----:B----4-:R-:W-:-:S05]  /*7a10*/  IMAD R9, R9, 0x60, RZ ;  /* 0x0000006009097824 */ /* 0x010fca00078e02ff */
[----:B---3-5:R-:W-:Y:S01]  /*7a20*/  ISETP.GE.AND P0, PT, R9, R0, PT ;  /* 0x000000000900720c */ /* 0x028fe20003f06270 */
[----:B------:R-:W-:-:S03]  /*7a30*/  IMAD.MOV.U32 R0, RZ, RZ, 0x1 ;  /* 0x00000001ff007424 */ /* 0x000fc600078e00ff */
[----:B-1----:R-:W-:-:S04]  /*7a40*/  SEL R11, R11, 0xffffffff, !P0 ;  /* 0xffffffff0b0b7807 */ /* 0x002fc80004000000 */
[----:B------:R-:W-:-:S13]  /*7a50*/  ISETP.GE.AND P0, PT, R11, RZ, PT ;  /* 0x000000ff0b00720c */ /* 0x000fda0003f06270 */
[----:B------:R-:W-:Y:S05]  /*7a60*/  @!P0 BRA `(.L_x_627) ;  /* 0x0000002000908947 */ /* 0x000fea0003800000 */
[----:B------:R-:W1:Y:S08]  /*7a70*/  LDC.64 R4, c[0x0][0x778] ;  /* 0x0001de00ff047b82 */ /* 0x000e700000000a00 */
[----:B------:R-:W3:Y:S08]  /*7a80*/  LDC.64 R6, c[0x0][0x780] ;  /* 0x0001e000ff067b82 */ /* 0x000ef00000000a00 */
[----:B------:R-:W4:Y:S01]  /*7a90*/  LDC.64 R12, c[0x0][0x770] ;  /* 0x0001dc00ff0c7b82 */ /* 0x000f220000000a00 */
[----:B-1----:R-:W-:-:S07]  /*7aa0*/  ISETP.NE.U32.AND P0, PT, R4, RZ, PT ;  /* 0x000000ff0400720c */ /* 0x002fce0003f05070 */
[----:B------:R-:W1:Y:S01]  /*7ab0*/  LDC.64 R2, c[0x0][0x770] ;  /* 0x0001dc00ff027b82 */ /* 0x000e620000000a00 */
[----:B------:R-:W-:Y:S02]  /*7ac0*/  ISETP.NE.AND.EX P0, PT, R5, RZ, PT, P0 ;  /* 0x000000ff0500720c */ /* 0x000fe40003f05300 */
[----:B---3--:R-:W-:-:S04]  /*7ad0*/  ISETP.NE.U32.AND P2, PT, R6, RZ, PT ;  /* 0x000000ff0600720c */ /* 0x008fc80003f45070 */
[----:B------:R-:W-:Y:S02]  /*7ae0*/  ISETP.NE.AND.EX P2, PT, R7, RZ, PT, P2 ;  /* 0x000000ff0700720c */ /* 0x000fe40003f45320 */
[----:B----4-:R-:W-:-:S05]  /*7af0*/  ISETP.NE.U32.AND P1, PT, R12, RZ, PT ;  /* 0x000000ff0c00720c */ /* 0x010fca0003f25070 */
[----:B------:R-:W3:Y:S01]  /*7b00*/  @P0 LDC.64 R4, c[0x0][0x778] ;  /* 0x0001de00ff040b82 */ /* 0x000ee20000000a00 */
[----:B------:R-:W-:-:S07]  /*7b10*/  ISETP.NE.AND.EX P1, PT, R13, RZ, PT, P1 ;  /* 0x000000ff0d00720c */ /* 0x000fce0003f25310 */
[----:B------:R-:W4:Y:S01]  /*7b20*/  @P2 LDC.64 R6, c[0x0][0x780] ;  /* 0x0001e000ff062b82 */ /* 0x000f220000000a00 */
[----:B-1----:R-:W-:-:S05]  /*7b30*/  IMAD.WIDE R2, R11, 0x4, R2 ;  /* 0x000000040b027825 */ /* 0x002fca00078e0202 */
[----:B------:R-:W2:Y:S01]  /*7b40*/  @P1 LDG.E R16, desc[UR38][R2.64] ;  /* 0x0000002602101981 */ /* 0x000ea2000c1e1900 */
[----:B------:R-:W-:Y:S01]  /*7b50*/  IMAD.MOV.U32 R10, RZ, RZ, RZ ;  /* 0x000000ffff0a7224 */ /* 0x000fe200078e00ff */
[----:B------:R-:W-:Y:S02]  /*7b60*/  ULDC UR4, c[0x0][0x280] ;  /* 0x0000a00000047ab9 */ /* 0x000fe40000000800 */
[----:B------:R-:W2:Y:S01]  /*7b70*/  @P1 LDG.E R14, desc[UR38][R2.64] ;  /* 0x00000026020e1981 */ /* 0x000ea2000c1e1900 */
[----:B---3--:R-:W-:-:S04]  /*7b80*/  @P0 IMAD.WIDE R4, R11, 0x4, R4 ;  /* 0x000000040b040825 */ /* 0x008fc800078e0204 */
[----:B------:R-:W-:Y:S01]  /*7b90*/  IMAD.U32 R8, RZ, RZ, UR4 ;  /* 0x00000004ff087e24 */ /* 0x000fe2000f8e00ff */
[----:B------:R4:W5:Y:S02]  /*7ba0*/  @P0 LDG.E R10, desc[UR38][R4.64] ;  /* 0x00000026040a0981 */ /* 0x000964000c1e1900 */
[----:B----4-:R-:W-:-:S05]  /*7bb0*/  @P2 IMAD.WIDE R4, R11, 0x4, R6 ;  /* 0x000000040b042825 */ /* 0x010fca00078e0206 */
[----:B------:R1:W5:Y:S01]  /*7bc0*/  @P2 LDG.E R8, desc[UR38][R4.64] ;  /* 0x0000002604082981 */ /* 0x000362000c1e1900 */
[----:B------:R-:W-:Y:S01]  /*7bd0*/  VOTEU.ANY UP0, P1 ;  /* 0x00000000003f7886 */ /* 0x000fe20000800100 */
[----:B--2---:R-:W-:Y:S01]  /*7be0*/  @P1 IMAD R6, R11, 0x40, R16 ;  /* 0x000000400b061824 */ /* 0x004fe200078e0210 */
[----:B------:R-:W-:-:S04]  /*7bf0*/  @P1 R2UR UR4, R14 ;  /* 0x000000000e0412ca */ /* 0x000fc800000e0000 */
[----:B------:R-:W-:-:S04]  /*7c00*/  @P1 SHF.R.S32.HI R7, RZ, 0x1f, R6 ;  /* 0x0000001fff071819 */ /* 0x000fc80000011406 */
[----:B------:R-:W-:-:S04]  /*7c10*/  @P1 LEA.HI R7, R7, R6, RZ, 0x6 ;  /* 0x0000000607071211 */ /* 0x000fc800078f30ff */
[----:B------:R-:W-:Y:S01]  /*7c20*/  @P1 LOP3.LUT R7, R7, 0xffffffc0, RZ, 0xc0, !PT ;  /* 0xffffffc007071812 */ /* 0x000fe200078ec0ff */
[----:B-1----:R-:W-:Y:S06]  /*7c30*/  @P2 BRA `(.L_x_628) ;  /* 0x0000000000102947 */ /* 0x002fec0003800000 */
[----:B------:R-:W-:Y:S05]  /*7c40*/  @!P1 BRA `(.L_x_628) ;  /* 0x00000000000c9947 */ /* 0x000fea0003800000 */
[----:B------:R-:W2:Y:S04]  /*7c50*/  LDG.E R5, desc[UR38][R2.64] ;  /* 0x0000002602057981 */ /* 0x000ea8000c1e1900 */
[----:B-----5:R-:W2:Y:S02]  /*7c60*/  LDG.E R8, desc[UR38][R2.64+0x4] ;  /* 0x0000042602087981 */ /* 0x020ea4000c1e1900 */
[----:B--2---:R-:W-:-:S07]  /*7c70*/  IMAD.IADD R8, R8, 0x1, -R5 ;  /* 0x0000000108087824 */ /* 0x004fce00078e0a05 */
.L_x_628:
[----:B-----5:R-:W-:Y:S01]  /*7c80*/  ISETP.GE.AND P2, PT, R8, 0x1, PT ;  /* 0x000000010800780c */ /* 0x020fe20003f46270 */
[----:B------:R-:W-:Y:S01]  /*7c90*/  UMOV UR43, URZ ;  /* 0x0000003f002b7c82 */ /* 0x000fe20008000000 */
[----:B------:R-:W-:Y:S01]  /*7ca0*/  @UP0 UMOV UR43, UR4 ;  /* 0x00000004002b0c82 */ /* 0x000fe20008000000 */
[----:B------:R-:W-:Y:S01]  /*7cb0*/  CS2R R2, SRZ ;  /* 0x0000000000027805 */ /* 0x000fe2000001ff00 */
[----:B------:R-:W-:Y:S01]  /*7cc0*/  IMAD.MOV.U32 R5, RZ, RZ, RZ ;  /* 0x000000ffff057224 */ /* 0x000fe200078e00ff */
[--C-:B------:R-:W-:Y:S01]  /*7cd0*/  @P1 SHF.R.S32.HI R3, RZ, 0x1f, R7.reuse ;  /* 0x0000001fff031819 */ /* 0x100fe20000011407 */
[----:B------:R-:W-:Y:S02]  /*7ce0*/  IMAD.MOV.U32 R4, RZ, RZ, 0x1 ;  /* 0x00000001ff047424 */ /* 0x000fe400078e00ff */
[----:B------:R-:W-:-:S05]  /*7cf0*/  @P1 IMAD.MOV.U32 R2, RZ, RZ, R7 ;  /* 0x000000ffff021224 */ /* 0x000fca00078e0007 */
[----:B------:R-:W-:Y:S05]  /*7d00*/  @!P2 BRA `(.L_x_627) ;  /* 0x0000001c00e8a947 */ /* 0x000fea0003800000 */
[----:B------:R-:W1:Y:S01]  /*7d10*/  S2R R15, SR_CTAID.Y ;  /* 0x00000000000f7919 */ /* 0x000e620000002600 */
[----:B------:R-:W2:Y:S01]  /*7d20*/  LDC.64 R18, c[0x0][0x718] ;  /* 0x0001c600ff127b82 */ /* 0x000ea20000000a00 */
[----:B------:R-:W-:Y:S01]  /*7d30*/  ISETP.NE.U32.AND P1, PT, R12, RZ, PT ;  /* 0x000000ff0c00720c */ /* 0x000fe20003f25070 */
[----:B------:R-:W-:Y:S01]  /*7d40*/  IMAD.MOV.U32 R7, RZ, RZ, R3 ;  /* 0x000000ffff077224 */ /* 0x000fe200078e0003 */
[----:B------:R-:W-:Y:S01]  /*7d50*/  R2UR UR37, R11 ;  /* 0x000000000b2572ca */ /* 0x000fe200000e0000 */
[----:B------:R-:W-:Y:S01]  /*7d60*/  ULDC UR4, c[0x0][0x2e8] ;  /* 0x0000ba0000047ab9 */ /* 0x000fe20000000800 */
[----:B------:R-:W-:Y:S01]  /*7d70*/  ISETP.NE.AND.EX P1, PT, R13, RZ, PT, P1 ;  /* 0x000000ff0d00720c */ /* 0x000fe20003f25310 */
[----:B------:R-:W-:Y:S01]  /*7d80*/  VOTEU.ANY UP1, P0 ;  /* 0x00000000003f7886 */ /* 0x000fe20000020100 */
[----:B------:R-:W-:Y:S01]  /*7d90*/  SHF.R.S32.HI R11, RZ, 0x1f, R11 ;  /* 0x0000001fff0b7819 */ /* 0x000fe2000001140b */
[----:B------:R-:W3:Y:S01]  /*7da0*/  LDC.64 R4, c[0x0][0x720] ;  /* 0x0001c800ff047b82 */ /* 0x000ee20000000a00 */
[----:B------:R-:W-:-:S02]  /*7db0*/  R2UR UR35, R9 ;  /* 0x00000000092372ca */ /* 0x000fc400000e0000 */
[----:B------:R-:W-:Y:S02]  /*7dc0*/  ELECT P0, URZ, PT ;  /* 0x00000000003f782f */ /* 0x000fe40003800000 */
[----:B------:R-:W-:Y:S01]  /*7dd0*/  SEL R11, R11, RZ, !P1 ;  /* 0x000000ff0b0b7207 */ /* 0x000fe20004800000 */
[----:B------:R-:W-:Y:S01]  /*7de0*/  UMOV UR36, UR28 ;  /* 0x0000001c00247c82 */ /* 0x000fe20008000000 */
[----:B------:R-:W-:Y:S01]  /*7df0*/  R2UR UR8, R10 ;  /* 0x000000000a0872ca */ /* 0x000fe200000e0000 */
[----:B------:R-:W-:Y:S01]  /*7e00*/  BSSY B0, `(.L_x_627) ;  /* 0x00001ea000007945 */ /* 0x000fe20003800000 */
[----:B------:R-:W4:Y:S01]  /*7e10*/  LDC.64 R12, c[0x0][0x700] ;  /* 0x0001c000ff0c7b82 */ /* 0x000f220000000a00 */
[----:B------:R-:W-:Y:S01]  /*7e20*/  VOTEU.ANY UP0, P1 ;  /* 0x00000000003f7886 */ /* 0x000fe20000800100 */
[----:B------:R-:W-:Y:S02]  /*7e30*/  USEL UR29, UR37, URZ, !UP0 ;  /* 0x0000003f251d7287 */ /* 0x000fe4000c000000 */
[----:B------:R-:W-:-:S02]  /*7e40*/  UISETP.NE.AND UP0, UPT, UR4, 0x1, UPT ;  /* 0x000000010400788c */ /* 0x000fc4000bf05270 */
[----:B------:R-:W-:-:S05]  /*7e50*/  USEL UR37, UR37, URZ, !UP1 ;  /* 0x0000003f25257287 */ /* 0x000fca000c800000 */
[----:B------:R-:W-:Y:S01]  /*7e60*/  UIADD3 UR35, UR35, UR8, URZ ;  /* 0x0000000823237290 */ /* 0x000fe2000fffe03f */
[----:B-1----:R-:W-:Y:S01]  /*7e70*/  SHF.R.S32.HI R15, RZ, 0x1f, R15 ;  /* 0x0000001fff0f7819 */ /* 0x002fe2000001140f */
[----:B---3--:R-:W-:Y:S02]  /*7e80*/  IMAD R14, R11, R4, RZ ;  /* 0x000000040b0e7224 */ /* 0x008fe400078e02ff */
[----:B------:R-:W-:Y:S01]  /*7e90*/  @UP0 ULDC UR6, c[0x0][0x2ec] ;  /* 0x0000bb0000060ab9 */ /* 0x000fe20000000800 */
[----:B------:R-:W-:Y:S01]  /*7ea0*/  @UP0 ULDC UR8, c[0x0][0x2f0] ;  /* 0x0000bc0000080ab9 */ /* 0x000fe20000000800 */
[----:B------:R-:W-:Y:S01]  /*7eb0*/  UIMAD.WIDE.U32 UR6, UR28, UR6, URZ ;  /* 0x000000061c0672a5 */ /* 0x000fe2000f8e003f */
[----:B--2---:R-:W-:-:S03]  /*7ec0*/  IMAD R6, R15, R18, RZ ;  /* 0x000000120f067224 */ /* 0x004fc600078e02ff */
[----:B------:R-:W-:Y:S01]  /*7ed0*/  @UP0 USHF.R.U32.HI UR36, URZ, UR8, UR7 ;  /* 0x000000083f240299 */ /* 0x000fe20008011607 */
[----:B------:R-:W-:Y:S02]  /*7ee0*/  IMAD R19, R19, UR28, R6 ;  /* 0x0000001c13137c24 */ /* 0x000fe4000f8e0206 */
[----:B------:R-:W-:-:S04]  /*7ef0*/  IMAD.MOV.U32 R6, RZ, RZ, R2 ;  /* 0x000000ffff067224 */ /* 0x000fc800078e0002 */
[----:B------:R-:W-:-:S04]  /*7f00*/  IMAD.WIDE.U32 R2, R18, UR28, R6 ;  /* 0x0000001c12027c25 */ /* 0x000fc8000f8e0006 */
[----:B------:R-:W-:Y:S02]  /*7f10*/  IMAD.IADD R3, R3, 0x1, R19 ;  /* 0x0000000103037824 */ /* 0x000fe400078e0213 */
[----:B------:R-:W-:Y:S02]  /*7f20*/  IMAD R19, R5, UR29, R14 ;  /* 0x0000001d05137c24 */ /* 0x000fe4000f8e020e */
[----:B------:R-:W-:Y:S02]  /*7f30*/  IMAD.WIDE.U32 R2, R4, UR29, R2 ;  /* 0x0000001d04027c25 */ /* 0x000fe4000f8e0002 */
[----:B------:R-:W1:Y:S02]  /*7f40*/  LDC.64 R4, c[0x0][0x730] ;  /* 0x0001cc00ff047b82 */ /* 0x000e640000000a00 */
[----:B------:R-:W-:Y:S01]  /*7f50*/  IMAD.IADD R3, R3, 0x1, R19 ;  /* 0x0000000103037824 */ /* 0x000fe200078e0213 */
[----:B----4-:R-:W-:-:S04]  /*7f60*/  LEA R12, P1, R2, R12, 0x2 ;  /* 0x0000000c020c7211 */ /* 0x010fc800078210ff */
[----:B------:R-:W-:Y:S02]  /*7f70*/  LEA.HI.X R13, R2, R13, R3, 0x2, P1 ;  /* 0x0000000d020d7211 */ /* 0x000fe400008f1403 */
[----:B------:R-:W2:Y:S01]  /*7f80*/  LDC.64 R2, c[0x0][0x738] ;  /* 0x0001ce00ff027b82 */ /* 0x000ea20000000a00 */
[----:B------:R-:W-:Y:S02]  /*7f90*/  R2UR UR4, R12 ;  /* 0x000000000c0472ca */ /* 0x000fe400000e0000 */
[----:B------:R-:W-:Y:S01]  /*7fa0*/  R2UR UR5, R13 ;  /* 0x000000000d0572ca */ /* 0x000fe200000e0000 */
[----:B-1----:R-:W-:Y:S02]  /*7fb0*/  IMAD R10, R15, R4, RZ ;  /* 0x000000040f0a7224 */ /* 0x002fe400078e02ff */
[----:B------:R-:W-:-:S04]  /*7fc0*/  IMAD.WIDE.U32 R6, R4, UR28, R6 ;  /* 0x0000001c04067c25 */ /* 0x000fc8000f8e0006 */
[----:B------:R-:W-:Y:S02]  /*7fd0*/  IMAD R5, R5, UR28, R10 ;  /* 0x0000001c05057c24 */ /* 0x000fe4000f8e020a */
[----:B--2---:R-:W-:Y:S02]  /*7fe0*/  IMAD R4, R11, R2, RZ ;  /* 0x000000020b047224 */ /* 0x004fe400078e02ff */
[----:B------:R-:W-:Y:S02]  /*7ff0*/  IMAD.IADD R7, R7, 0x1, R5 ;  /* 0x0000000107077824 */ /* 0x000fe400078e0205 */
[----:B------:R-:W-:Y:S02]  /*8000*/  IMAD R3, R3, UR29, R4 ;  /* 0x0000001d03037c24 */ /* 0x000fe4000f8e0204 */
[----:B------:R-:W-:-:S04]  /*8010*/  IMAD.WIDE.U32 R6, R2, UR29, R6 ;  /* 0x0000001d02067c25 */ /* 0x000fc8000f8e0006 */
[----:B------:R-:W-:Y:S02]  /*8020*/  IMAD.MOV.U32 R5, RZ, RZ, RZ ;  /* 0x000000ffff057224 */ /* 0x000fe400078e00ff */
[----:B------:R-:W-:Y:S01]  /*8030*/  IMAD.MOV.U32 R4, RZ, RZ, 0x1 ;  /* 0x00000001ff047424 */ /* 0x000fe200078e00ff */
[----:B------:R-:W-:Y:S06]  /*8040*/  @!P0 BRA `(.L_x_629) ;  /* 0x0000001c00148947 */ /* 0x000fec0003800000 */
[----:B------:R-:W1:Y:S01]  /*8050*/  S2R R5, SR_CgaCtaId ;  /* 0x0000000000057919 */ /* 0x000e620000008800 */
[----:B------:R-:W-:Y:S01]  /*8060*/  IMAD.MOV.U32 R11, RZ, RZ, 0x1 ;  /* 0x00000001ff0b7424 */ /* 0x000fe200078e00ff */
[----:B------:R-:W-:Y:S01]  /*8070*/  MOV R12, 0x400 ;  /* 0x00000400000c7802 */ /* 0x000fe20000000f00 */
[----:B------:R-:W2:Y:S03]  /*8080*/  S2R R16, SR_TID.X ;  /* 0x0000000000107919 */ /* 0x000ea60000002100 */
[----:B------:R-:W-:Y:S02]  /*8090*/  SHF.L.U32 R11, R11, 0x1f, RZ ;  /* 0x0000001f0b0b7819 */ /* 0x000fe400000006ff */
[----:B-1----:R-:W-:-:S04]  /*80a0*/  LEA R12, R5, R12, 0x18 ;  /* 0x0000000c050c7211 */ /* 0x002fc800078ec0ff */
[----:B------:R-:W1:Y:S01]  /*80b0*/  SYNCS.PHASECHK.TRANS64.TRYWAIT P1, [R12+URZ+0x36420], R11 ;  /* 0x0364200b0c0075a7 */ /* 0x000e62000802017f */
[----:B--2---:R-:W-:Y:S01]  /*80c0*/  LOP3.LUT P0, RZ, R16, 0x7f, RZ, 0xc0, !PT ;  /* 0x0000007f10ff7812 */ /* 0x004fe2000780c0ff */
[----:B-1----:R-:W-:-:S12]  /*80d0*/  @!P1 BRA `(.L_x_630) ;  /* 0x0000001c00d49947 */ /* 0x002fd80003800000 */
.L_x_657:
[----:B------:R-:W-:Y:S02]  /*80e0*/  IMAD.IADD R10, R7, 0x1, R3 ;  /* 0x00000001070a7824 */ /* 0x000fe400078e0203 */
[----:B------:R-:W-:Y:S01]  /*80f0*/  IMAD.MOV.U32 R0, RZ, RZ, 0x1 ;  /* 0x00000001ff007424 */ /* 0x000fe200078e00ff */
[----:B------:R-:W-:Y:S06]  /*8100*/  @P0 BRA `(.L_x_631) ;  /* 0x0000000000180947 */ /* 0x000fec0003800000 */
[----:B------:R-:W2:Y:S01]  /*8110*/  S2R R2, SR_TID.X ;  /* 0x0000000000027919 */ /* 0x000ea20000002100 */
[----:B------:R-:W-:-:S04]  /*8120*/  IMAD.MOV.U32 R3, RZ, RZ, 0x6100 ;  /* 0x00006100ff037424 */ /* 0x000fc800078e00ff */
[----:B------:R3:W-:Y:S01]  /*8130*/  SYNCS.ARRIVE.TRANS64 RZ, [R12+URZ+0x36410], R3 ;  /* 0x036410030cff79a7 */ /* 0x0007e2000800003f */
[----:B--2---:R-:W-:-:S13]  /*8140*/  LOP3.LUT P1, RZ, R2, 0x1f, RZ, 0xc0, !PT ;  /* 0x0000001f02ff7812 */ /* 0x004fda000782c0ff */
[----:B---3--:R-:W-:Y:S05]  /*8150*/  @!P1 BRA `(.L_x_631) ;  /* 0x0000000000049947 */ /* 0x008fea0003800000 */
[----:B------:R-:W-:Y:S01]  /*8160*/  BPT.TRAP 0x1 ;  /* 0x000000040000795c */ /* 0x000fe20000300000 */
.L_x_631:
[----:B------:R-:W2:Y:S01]  /*8170*/  LDC.64 R14, c[0x0][0x198] ;  /* 0x00006600ff0e7b82 */ /* 0x000ea20000000a00 */
[----:B------:R-:W-:Y:S01]  /*8180*/  R2UR UR32, R12 ;  /* 0x000000000c2072ca */ /* 0x000fe200000e0000 */
[----:B------:R-:W-:Y:S01]  /*8190*/  UMOV UR30, 0x0 ;  /* 0x00000000001e7882 */ /* 0x000fe20000000000 */
[----:B------:R-:W-:Y:S01]  /*81a0*/  UMOV UR31, 0x14f00000 ;  /* 0x14f00000001f7882 */ /* 0x000fe20000000000 */
[----:B------:R-:W-:Y:S01]  /*81b0*/  UMOV UR42, URZ ;  /* 0x0000003f002a7c82 */ /* 0x000fe20008000000 */
[----:B------:R-:W-:Y:S01]  /*81c0*/  UMOV UR44, UR28 ;  /* 0x0000001c002c7c82 */ /* 0x000fe20008000000 */
[----:B------:R-:W-:Y:S01]  /*81d0*/  UMOV UR45, UR29 ;  /* 0x0000001d002d7c82 */ /* 0x000fe20008000000 */
[----:B------:R-:W-:Y:S01]  /*81e0*/  UMOV UR10, 0x40 ;  /* 0x00000040000a7882 */ /* 0x000fe20000000000 */
[----:B------:R-:W-:Y:S01]  /*81f0*/  UMOV UR11, UR43 ;  /* 0x0000002b000b7c82 */ /* 0x000fe20008000000 */
[----:B------:R-:W-:Y:S01]  /*8200*/  UMOV UR12, UR28 ;  /* 0x0000001c000c7c82 */ /* 0x000fe20008000000 */
[----:B------:R-:W-:Y:S01]  /*8210*/  UMOV UR13, UR29 ;  /* 0x0000001d000d7c82 */ /* 0x000fe20008000000 */
[----:B------:R-:W-:Y:S01]  /*8220*/  UMOV UR26, 0x80 ;  /* 0x00000080001a7882 */ /* 0x000fe20000000000 */
[----:B------:R-:W-:Y:S01]  /*8230*/  UMOV UR27, UR43 ;  /* 0x0000002b001b7c82 */ /* 0x000fe20008000000 */
[----:B------:R-:W-:Y:S01]  /*8240*/  UMOV UR18, 0x10 ;  /* 0x0000001000127882 */ /* 0x000fe20000000000 */
[----:B------:R-:W-:Y:S01]  /*8250*/  UIADD3 UR40, UR32, 0x1e000, URZ ;  /* 0x0001e00020287890 */ /* 0x000fe2000fffe03f */
[----:B------:R-:W-:Y:S01]  /*8260*/  IMAD.MOV.U32 R9, RZ, RZ, 0x1 ;  /* 0x00000001ff097424 */ /* 0x000fe200078e00ff */
[----:B------:R-:W-:-:S02]  /*8270*/  UIADD3 UR41, UR32, 0x36410, URZ ;  /* 0x0003641020297890 */ /* 0x000fc4000fffe03f */
[----:B------:R-:W-:Y:S02]  /*8280*/  UIADD3 UR8, UR32, 0x20000, URZ ;  /* 0x0002000020087890 */ /* 0x000fe4000fffe03f */
[----:B------:R-:W-:Y:S02]  /*8290*/  UIADD3 UR24, UR32, 0x22000, URZ ;  /* 0x0002200020187890 */ /* 0x000fe4000fffe03f */
[----:B------:R-:W-:Y:S01]  /*82a0*/  UIADD3 UR33, UR32, 0x36400, URZ ;  /* 0x0003640020217890 */ /* 0x000fe2000fffe03f */
[----:B--2---:R-:W-:Y:S01]  /*82b0*/  IMAD.MOV.U32 R13, RZ, RZ, R14 ;  /* 0x000000ffff0d7224 */ /* 0x004fe200078e000e */
[----:B------:R-:W-:Y:S01]  /*82c0*/  UMOV UR9, UR41 ;  /* 0x0000002900097c82 */ /* 0x000fe20008000000 */
[----:B------:R-:W-:Y:S01]  /*82d0*/  IMAD.MOV.U32 R14, RZ, RZ, R15 ;  /* 0x000000ffff0e7224 */ /* 0x000fe200078e000f */
[----:B------:R-:W-:Y:S01]  /*82e0*/  UMOV UR25, UR41 ;  /* 0x0000002900197c82 */ /* 0x000fe20008000000 */
[----:B------:R-:W-:Y:S01]  /*82f0*/  UIADD3 UR56, UR32, 0x3000, URZ ;  /* 0x0000300020387890 */ /* 0x000fe2000fffe03f */
[C---:B------:R-:W-:Y:S01]  /*8300*/  IADD3 R3, P2, R13.reuse, 0x2f0, RZ ;  /* 0x000002f00d037810 */ /* 0x040fe20007f5e0ff */
[----:B------:R-:W-:Y:S01]  /*8310*/  UMOV UR6, 0x0 ;  /* 0x0000000000067882 */ /* 0x000fe20000000000 */
[----:B------:R-:W-:Y:S01]  /*8320*/  IADD3 R2, P1, R13, 0xf0, RZ ;  /* 0x000000f00d027810 */ /* 0x000fe20007f3e0ff */
[----:B------:R-:W-:Y:S01]  /*8330*/  UMOV UR7, 0x10000000 ;  /* 0x1000000000077882 */ /* 0x000fe20000000000 */
[----:B------:R-:W-:Y:S01]  /*8340*/  R2UR UR22, R3 ;  /* 0x00000000031672ca */ /* 0x000fe200000e0000 */
[----:B------:R-:W-:Y:S01]  /*8350*/  UMOV UR34, UR42 ;  /* 0x0000002a00227c82 */ /* 0x000fe20008000000 */
[----:B------:R-:W-:Y:S01]  /*8360*/  R2UR UR16, R2 ;  /* 0x00000000021072ca */ /* 0x000fe200000e0000 */
[--C-:B------:R-:W-:Y:S01]  /*8370*/  IMAD.X R3, RZ, RZ, R14.reuse, P1 ;  /* 0x000000ffff037224 */ /* 0x100fe200008e060e */
[----:B------:R-:W-:Y:S01]  /*8380*/  IADD3 R4, P3, R13, 0x3f0, RZ ;  /* 0x000003f00d047810 */ /* 0x000fe20007f7e0ff */
[----:B------:R-:W-:Y:S01]  /*8390*/  UIADD3 UR48, UR32, 0x6000, URZ ;  /* 0x0000600020307890 */ /* 0x000fe2000fffe03f */
[----:B------:R-:W-:Y:S01]  /*83a0*/  ISETP.GE.AND P1, PT, R8, 0x41, PT ;  /* 0x000000410800780c */ /* 0x000fe20003f26270 */
[----:B------:R-:W-:Y:S01]  /*83b0*/  UMOV UR58, 0x40 ;  /* 0x00000040003a7882 */ /* 0x000fe20000000000 */
[----:B------:R-:W-:Y:S01]  /*83c0*/  R2UR UR17, R3 ;  /* 0x00000000031172ca */ /* 0x000fe200000e0000 */
[--C-:B------:R-:W-:Y:S01]  /*83d0*/  IMAD.X R5, RZ, RZ, R14.reuse, P3 ;  /* 0x000000ffff057224 */ /* 0x100fe200018e060e */
[----:B------:R-:W-:Y:S01]  /*83e0*/  R2UR UR14, R4 ;  /* 0x00000000040e72ca */ /* 0x000fe200000e0000 */
[----:B------:R-:W-:Y:S01]  /*83f0*/  IMAD.X R4, RZ, RZ, R14, P2 ;  /* 0x000000ffff047224 */ /* 0x000fe200010e060e */
[----:B------:R-:W-:Y:S01]  /*8400*/  UMOV UR59, UR35 ;  /* 0x00000023003b7c82 */ /* 0x000fe20008000000 */
[----:B------:R-:W-:Y:S01]  /*8410*/  UMOV UR60, UR36 ;  /* 0x00000024003c7c82 */ /* 0x000fe20008000000 */
[----:B------:R-:W-:Y:S01]  /*8420*/  R2UR UR15, R5 ;  /* 0x00000000050f72ca */ /* 0x000fe200000e0000 */
[----:B------:R-:W-:Y:S01]  /*8430*/  IMAD.MOV.U32 R5, RZ, RZ, 0x12000 ;  /* 0x00012000ff057424 */ /* 0x000fe200078e00ff */
[----:B------:R-:W-:Y:S01]  /*8440*/  R2UR UR23, R4 ;  /* 0x00000000041772ca */ /* 0x000fe200000e0000 */
[----:B------:R-:W-:Y:S01]  /*8450*/  UMOV UR61, UR37 ;  /* 0x00000025003d7c82 */ /* 0x000fe20008000000 */
[----:B------:R-:W-:Y:S01]  /*8460*/  UMOV UR57, UR33 ;  /* 0x0000002100397c82 */ /* 0x000fe20008000000 */
[----:B------:R-:W-:Y:S01]  /*8470*/  UMOV UR50, 0x80 ;  /* 0x0000008000327882 */ /* 0x000fe20000000000 */
[----:B------:R-:W-:Y:S01]  /*8480*/  UMOV UR51, UR35 ;  /* 0x0000002300337c82 */ /* 0x000fe20008000000 */
[----:B------:R2:W-:Y:S01]  /*8490*/  UTMALDG.4D [UR40], [UR16], desc[UR30] ;  /* 0x00001e28100075b4 */ /* 0x0005e20008019000 */
[----:B------:R-:W-:Y:S01]  /*84a0*/  UMOV UR52, UR36 ;  /* 0x0000002400347c82 */ /* 0x000fe20008000000 */
[----:B------:R-:W-:Y:S01]  /*84b0*/  UMOV UR53, UR37 ;  /* 0x0000002500357c82 */ /* 0x000fe20008000000 */
[----:B------:R-:W-:Y:S01]  /*84c0*/  UMOV UR49, UR33 ;  /* 0x0000002100317c82 */ /* 0x000fe20008000000 */
[----:B------:R-:W-:Y:S01]  /*84d0*/  UMOV UR19, UR35 ;  /* 0x0000002300137c82 */ /* 0x000fe20008000000 */
[----:B------:R-:W-:Y:S01]  /*84e0*/  UMOV UR20, UR36 ;  /* 0x0000002400147c82 */ /* 0x000fe20008000000 */
[----:B------:R-:W-:Y:S01]  /*84f0*/  UMOV UR21, UR37 ;  /* 0x0000002500157c82 */ /* 0x000fe20008000000 */
[----:B------:R-:W-:Y:S01]  /*8500*/  IMAD.MOV.U32 R4, RZ, RZ, 0x1 ;  /* 0x00000001ff047424 */ /* 0x000fe200078e00ff */
[----:B------:R3:W-:Y:S01]  /*8510*/  UTMALDG.4D [UR8], [UR16], desc[UR30] ;  /* 0x00001e08100075b4 */ /* 0x0007e20008019000 */
[----:B------:R4:W-:Y:S01]  /*8520*/  UTMALDG.4D [UR24], [UR16], desc[UR30] ;  /* 0x00001e18100075b4 */ /* 0x0009e20008019000 */
[----:B--2---:R-:W-:-:S02]  /*8530*/  UIADD3 UR40, UR32, 0x30000, URZ ;  /* 0x0003000020287890 */ /* 0x004fc4000fffe03f */
[----:B---3--:R-:W-:-:S07]  /*8540*/  UIADD3 UR8, UR32, 0xc000, URZ ;  /* 0x0000c00020087890 */ /* 0x008fce000fffe03f */
[----:B------:R2:W-:Y:S01]  /*8550*/  UBLKCP.S.G [UR40], [UR4], UR18 ;  /* 0x00000028040073ba */ /* 0x0005e20008000212 */
[----:B------:R3:W-:Y:S01]  /*8560*/  SYNCS.ARRIVE.TRANS64 RZ, [R12+URZ+0x36400], R5 ;  /* 0x036400050cff79a7 */ /* 0x0007e2000800003f */
[----:B------:R-:W-:Y:S01]  /*8570*/  UMOV UR11, UR35 ;  /* 0x00000023000b7c82 */ /* 0x000fe20008000000 */
[----:B------:R-:W-:Y:S01]  /*8580*/  UMOV UR12, UR36 ;  /* 0x00000024000c7c82 */ /* 0x000fe20008000000 */
[----:B------:R-:W-:Y:S01]  /*8590*/  UMOV UR13, UR37 ;  /* 0x00000025000d7c82 */ /* 0x000fe20008000000 */
[----:B------:R-:W-:Y:S01]  /*85a0*/  UMOV UR9, UR33 ;  /* 0x0000002100097c82 */ /* 0x000fe20008000000 */
[----:B----4-:R-:W-:Y:S02]  /*85b0*/  UIADD3 UR16, UR32, 0x9000, URZ ;  /* 0x0000900020107890 */ /* 0x010fe4000fffe03f */
[----:B------:R4:W-:Y:S01]  /*85c0*/  UTMALDG.4D [UR32], [UR22], desc[UR6] ;  /* 0x00000620160075b4 */ /* 0x0009e20008019000 */
[----:B------:R-:W-:Y:S01]  /*85d0*/  UMOV UR17, UR33 ;  /* 0x0000002100117c82 */ /* 0x000fe20008000000 */
[----:B---3--:R-:W-:Y:S01]  /*85e0*/  IMAD.MOV.U32 R5, RZ, RZ, RZ ;  /* 0x000000ffff057224 */ /* 0x008fe200078e00ff */
[----:B------:R3:W-:Y:S01]  /*85f0*/  UTMALDG.4D [UR56], [UR22], desc[UR6] ;  /* 0x00000638160075b4 */ /* 0x0007e20008019000 */
[----:B--2---:R-:W-:Y:S01]  /*8600*/  UMOV UR18, UR42 ;  /* 0x0000002a00127c82 */ /* 0x004fe20008000000 */
[----:B------:R3:W-:Y:S02]  /*8610*/  UTMALDG.4D [UR48], [UR22], desc[UR6] ;  /* 0x00000630160075b4 */ /* 0x0007e40008019000 */
[----:B------:R3:W-:Y:S01]  /*8620*/  UTMALDG.4D [UR16], [UR14], desc[UR6] ;  /* 0x000006100e0075b4 */ /* 0x0007e20008019000 */
[----:B----4-:R-:W-:Y:S01]  /*8630*/  UIADD3 UR32, UR32, 0xf000, URZ ;  /* 0x0000f00020207890 */ /* 0x010fe2000fffe03f */
[----:B------:R-:W-:Y:S01]  /*8640*/  UMOV UR34, 0x80 ;  /* 0x0000008000227882 */ /* 0x000fe20000000000 */
[----:B------:R3:W-:Y:S07]  /*8650*/  UTMALDG.4D [UR8], [UR14], desc[UR6] ;  /* 0x000006080e0075b4 */ /* 0x0007ee0008019000 */
[----:B------:R3:W-:Y:S02]  /*8660*/  UTMALDG.4D [UR32], [UR14], desc[UR6] ;  /* 0x000006200e0075b4 */ /* 0x0007e40008019000 */
[----:B---3--:R-:W-:Y:S05]  /*8670*/  @!P1 BRA `(.L_x_632) ;  /* 0x0000001000b09947 */ /* 0x008fea0003800000 */
[----:B------:R-:W2:Y:S01]  /*8680*/  S2R R15, SR_TID.X ;  /* 0x00000000000f7919 */ /* 0x000ea20000002100 */
[C---:B------:R-:W-:Y:S01]  /*8690*/  VIADD R0, R8.reuse, 0x3f ;  /* 0x0000003f08007836 */ /* 0x040fe20000000000 */
[----:B------:R-:W-:Y:S01]  /*86a0*/  ISETP.GE.AND P1, PT, R8, 0x81, PT ;  /* 0x000000810800780c */ /* 0x000fe20003f26270 */
[----:B------:R-:W-:-:S03]  /*86b0*/  IMAD.MOV.U32 R9, RZ, RZ, 0x1 ;  /* 0x00000001ff097424 */ /* 0x000fc600078e00ff */
[----:B------:R-:W-:-:S04]  /*86c0*/  SHF.R.S32.HI R5, RZ, 0x1f, R0 ;  /* 0x0000001fff057819 */ /* 0x000fc80000011400 */
[----:B------:R-:W-:Y:S01]  /*86d0*/  LEA.HI R5, R5, R0, RZ, 0x6 ;  /* 0x0000000005057211 */ /* 0x000fe200078f30ff */
[----:B------:R-:W-:-:S03]  /*86e0*/  IMAD.MOV.U32 R0, RZ, RZ, 0x1 ;  /* 0x00000001ff007424 */ /* 0x000fc600078e00ff */
[----:B------:R-:W-:-:S04]  /*86f0*/  LEA.HI.SX32 R5, R5, 0xffffffff, 0x1a ;  /* 0xffffffff05057811 */ /* 0x000fc800078fd2ff */
[----:B------:R-:W-:Y:S01]  /*8700*/  VIMNMX R19, R5, 0x1, !PT ;  /* 0x0000000105137848 */ /* 0x000fe20007fe0100 */
[----:B------:R-:W-:-:S03]  /*8710*/  IMAD.MOV.U32 R5, RZ, RZ, RZ ;  /* 0x000000ffff057224 */ /* 0x000fc600078e00ff */
[----:B------:R-:W-:Y:S02]  /*8720*/  LOP3.LUT R16, R19, 0x1, RZ, 0xc0, !PT ;  /* 0x0000000113107812 */ /* 0x000fe400078ec0ff */
[----:B--2---:R-:W-:Y:S01]  /*8730*/  LOP3.LUT R8, R15, 0x1f, RZ, 0xc0, !PT ;  /* 0x0000001f0f087812 */ /* 0x004fe200078ec0ff */
[----:B------:R-:W-:Y:S01]  /*8740*/  IMAD.MOV.U32 R15, RZ, RZ, RZ ;  /* 0x000000ffff0f7224 */ /* 0x000fe200078e00ff */
[----:B------:R-:W-:Y:S06]  /*8750*/  @!P1 BRA `(.L_x_633) ;  /* 0x0000000c00009947 */ /* 0x000fec0003800000 */
[----:B------:R-:W-:Y:S02]  /*8760*/  IMAD.IADD R20, R19, 0x1, -R16 ;  /* 0x0000000113147824 */ /* 0x000fe400078e0a10 */
[----:B------:R-:W-:Y:S02]  /*8770*/  IMAD.MOV.U32 R15, RZ, RZ, RZ ;  /* 0x000000ffff0f7224 */ /* 0x000fe400078e00ff */
[----:B------:R-:W-:-:S07]  /*8780*/  IMAD.MOV.U32 R0, RZ, RZ, 0x1 ;  /* 0x00000001ff007424 */ /* 0x000fce00078e00ff */
.L_x_642:
[----:B-1----:R-:W-:-:S05]  /*8790*/  IMAD.MOV.U32 R11, RZ, RZ, 0x1 ;  /* 0x00000001ff0b7424 */ /* 0x002fca00078e00ff */
[----:B------:R-:W-:-:S04]  /*87a0*/  SHF.L.U32 R11, R11, 0x1f, RZ ;  /* 0x0000001f0b0b7819 */ /* 0x000fc800000006ff */
[----:B------:R-:W1:Y:S02]  /*87b0*/  SYNCS.PHASECHK.TRANS64.TRYWAIT P1, [R12+URZ+0x36438], R11 ;  /* 0x0364380b0c0075a7 */ /* 0x000e64000802017f */
[----:B-1234-:R-:W-:Y:S05]  /*87c0*/  @!P1 BRA `(.L_x_634) ;  /* 0x00000018002c9947 */ /* 0x01efea0003800000 */
.L_x_658:
[----:B------:R-:W-:Y:S05]  /*87d0*/  @P0 BRA `(.L_x_635) ;  /* 0x0000000000140947 */ /* 0x000fea0003800000 */
[----:B------:R-:W-:Y:S01]  /*87e0*/  ISETP.NE.AND P1, PT, R8, RZ, PT ;  /* 0x000000ff0800720c */ /* 0x000fe20003f25270 */
[----:B------:R-:W-:-:S04]  /*87f0*/  IMAD.MOV.U32 R3, RZ, RZ, 0x6100 ;  /* 0x00006100ff037424 */ /* 0x000fc800078e00ff */
[----:B------:R2:W-:Y:S08]  /*8800*/  SYNCS.ARRIVE.TRANS64 RZ, [R12+URZ+0x36430], R3 ;  /* 0x036430030cff79a7 */ /* 0x0005f0000800003f */
[----:B------:R-:W-:Y:S05]  /*8810*/  @!P1 BRA `(.L_x_635) ;  /* 0x0000000000049947 */ /* 0x000fea0003800000 */
[----:B------:R-:W-:Y:S01]  /*8820*/  BPT.TRAP 0x1 ;  /* 0x000000040000795c */ /* 0x000fe20000300000 */
.L_x_635:
[----:B------:R-:W3:Y:S01]  /*8830*/  LDC.64 R18, c[0x0][0x728] ;  /* 0x0001ca00ff127b82 */ /* 0x000ee20000000a00 */
[----:B--2---:R-:W-:Y:S01]  /*8840*/  IMAD.SHL.U32 R3, R15, 0x40, RZ ;  /* 0x000000400f037824 */ /* 0x004fe200078e00ff */
[----:B------:R-:W-:Y:S01]  /*8850*/  UMOV UR14, 0x0 ;  /* 0x00000000000e7882 */ /* 0x000fe20000000000 */
[C---:B------:R-:W-:Y:S01]  /*8860*/  VIADD R21, R12.reuse, 0x36430 ;  /* 0x000364300c157836 */ /* 0x040fe20000000000 */
[----:B------:R-:W-:Y:S01]  /*8870*/  UMOV UR15, 0x14f00000 ;  /* 0x14f00000000f7882 */ /* 0x000fe20000000000 */
[C---:B------:R-:W-:Y:S01]  /*8880*/  VIADD R24, R12.reuse, 0x2e000 ;  /* 0x0002e0000c187836 */ /* 0x040fe20000000000 */
[C---:B------:R-:W-:Y:S01]  /*8890*/  IADD3 R2, P1, R3.reuse, R6, RZ ;  /* 0x0000000603027210 */ /* 0x040fe20007f3e0ff */
[----:B------:R-:W-:Y:S01]  /*88a0*/  VIADD R25, R12, 0x30200 ;  /* 0x000302000c197836 */ /* 0x000fe20000000000 */
[----:B------:R-:W2:Y:S01]  /*88b0*/  LDC.64 R22, c[0x0][0x198] ;  /* 0x00006600ff167b82 */ /* 0x000ea20000000a00 */
[C---:B------:R-:W-:Y:S01]  /*88c0*/  R2UR UR27, R3.reuse ;  /* 0x00000000031b72ca */ /* 0x040fe200000e0000 */
[----:B------:R-:W-:Y:S01]  /*88d0*/  UMOV UR26, URZ ;  /* 0x0000003f001a7c82 */ /* 0x000fe20008000000 */
[----:B------:R-:W-:Y:S01]  /*88e0*/  LEA.HI.X.SX32 R4, R3, R10, 0x1, P1 ;  /* 0x0000000a03047211 */ /* 0x000fe200008f0eff */
[----:B------:R-:W-:Y:S01]  /*88f0*/  UMOV UR18, 0x40 ;  /* 0x0000004000127882 */ /* 0x000fe20000000000 */
        /* <DEDUP_REMOVED lines=8> */
[----:B------:R-:W-:Y:S01]  /*8980*/  SHF.L.U32 R27, R0, 0x1f, RZ ;  /* 0x0000001f001b7819 */ /* 0x000fe200000006ff */
[----:B------:R-:W-:Y:S01]  /*8990*/  UIADD3 UR27, UR27, UR43, URZ ;  /* 0x0000002b1b1b7290 */ /* 0x000fe2000fffe03f */
[----:B---3--:R-:W-:Y:S01]  /*89a0*/  LEA R5, P1, R2, R18, 0x2 ;  /* 0x0000001202057211 */ /* 0x008fe200078210ff */
[----:B------:R-:W-:-:S02]  /*89b0*/  UMOV UR22, 0x10 ;  /* 0x0000001000167882 */ /* 0x000fc40000000000 */
[----:B------:R-:W-:Y:S01]  /*89c0*/  UMOV UR17, UR25 ;  /* 0x0000001900117c82 */ /* 0x000fe20008000000 */
[----:B------:R-:W-:Y:S01]  /*89d0*/  UMOV UR9, UR25 ;  /* 0x0000001900097c82 */ /* 0x000fe20008000000 */
[----:B------:R-:W-:Y:S01]  /*89e0*/  LEA.HI.X R2, R2, R19, R4, 0x2, P1 ;  /* 0x0000001302027211 */ /* 0x000fe200008f1404 */
[----:B------:R-:W-:Y:S01]  /*89f0*/  UMOV UR19, UR27 ;  /* 0x0000001b00137c82 */ /* 0x000fe20008000000 */
[----:B------:R-:W-:Y:S01]  /*8a00*/  R2UR UR30, R5 ;  /* 0x00000000051e72ca */ /* 0x000fe200000e0000 */
[----:B------:R-:W-:Y:S01]  /*8a10*/  UMOV UR11, UR27 ;  /* 0x0000001b000b7c82 */ /* 0x000fe20008000000 */
[----:B--2---:R-:W-:Y:S01]  /*8a20*/  IMAD.MOV.U32 R13, RZ, RZ, R22 ;  /* 0x000000ffff0d7224 */ /* 0x004fe200078e0016 */
[----:B------:R-:W-:Y:S01]  /*8a30*/  R2UR UR31, R2 ;  /* 0x00000000021f72ca */ /* 0x000fe200000e0000 */
[----:B------:R-:W-:Y:S01]  /*8a40*/  IMAD.MOV.U32 R14, RZ, RZ, R23 ;  /* 0x000000ffff0e7224 */ /* 0x000fe200078e0017 */
[----:B------:R-:W-:Y:S01]  /*8a50*/  UMOV UR33, UR25 ;  /* 0x0000001900217c82 */ /* 0x000fe20008000000 */
[C---:B------:R-:W-:Y:S01]  /*8a60*/  VIADD R22, R12.reuse, 0x2a000 ;  /* 0x0002a0000c167836 */ /* 0x040fe20000000000 */
[----:B------:R-:W-:Y:S01]  /*8a70*/  IADD3 R4, P1, R13, 0x1f0, RZ ;  /* 0x000001f00d047810 */ /* 0x000fe20007f3e0ff */
[----:B------:R-:W-:-:S03]  /*8a80*/  VIADD R23, R12, 0x2c000 ;  /* 0x0002c0000c177836 */ /* 0x000fc60000000000 */
[----:B------:R-:W-:Y:S01]  /*8a90*/  R2UR UR24, R22 ;  /* 0x00000000161872ca */ /* 0x000fe200000e0000 */
[----:B------:R-:W-:Y:S01]  /*8aa0*/  IMAD.X R5, RZ, RZ, R14, P1 ;  /* 0x000000ffff057224 */ /* 0x000fe200008e060e */
[----:B------:R-:W-:Y:S02]  /*8ab0*/  R2UR UR6, R4 ;  /* 0x00000000040672ca */ /* 0x000fe400000e0000 */
[----:B------:R-:W-:Y:S02]  /*8ac0*/  R2UR UR16, R23 ;  /* 0x00000000171072ca */ /* 0x000fe400000e0000 */
[----:B------:R-:W-:-:S13]  /*8ad0*/  R2UR UR7, R5 ;  /* 0x00000000050772ca */ /* 0x000fda00000e0000 */
[----:B------:R2:W-:Y:S01]  /*8ae0*/  UTMALDG.4D [UR24], [UR6], desc[UR14] ;  /* 0x00000e18060075b4 */ /* 0x0005e20008019000 */
[----:B------:R2:W-:Y:S01]  /*8af0*/  UTMALDG.4D [UR16], [UR6], desc[UR14] ;  /* 0x00000e10060075b4 */ /* 0x0005e20008019000 */
[----:B------:R2:W-:Y:S01]  /*8b00*/  UTMALDG.4D [UR8], [UR6], desc[UR14] ;  /* 0x00000e08060075b4 */ /* 0x0005e20008019000 */
[----:B------:R2:W-:Y:S01]  /*8b10*/  UBLKCP.S.G [UR32], [UR30], UR22 ;  /* 0x000000201e0073ba */ /* 0x0005e20008000216 */
[----:B------:R-:W3:Y:S02]  /*8b20*/  SYNCS.PHASECHK.TRANS64.TRYWAIT P1, [R12+URZ+0x36428], R27 ;  /* 0x0364281b0c0075a7 */ /* 0x000ee4000802017f */
[----:B--23--:R-:W-:Y:S05]  /*8b30*/  @!P1 BRA `(.L_x_636) ;  /* 0x0000001400649947 */ /* 0x00cfea0003800000 */
.L_x_659:
[----:B------:R-:W-:Y:S05]  /*8b40*/  @P0 BRA `(.L_x_637) ;  /* 0x0000000000140947 */ /* 0x000fea0003800000 */
[----:B------:R-:W-:Y:S01]  /*8b50*/  ISETP.NE.AND P1, PT, R8, RZ, PT ;  /* 0x000000ff0800720c */ /* 0x000fe20003f25270 */
[----:B--2---:R-:W-:-:S04]  /*8b60*/  IMAD.MOV.U32 R27, RZ, RZ, 0x6100 ;  /* 0x00006100ff1b7424 */ /* 0x004fc800078e00ff */
[----:B------:R3:W-:Y:S08]  /*8b70*/  SYNCS.ARRIVE.TRANS64 RZ, [R12+URZ+0x36418], R27 ;  /* 0x0364181b0cff79a7 */ /* 0x0007f0000800003f */
[----:B------:R-:W-:Y:S05]  /*8b80*/  @!P1 BRA `(.L_x_637) ;  /* 0x0000000000049947 */ /* 0x000fea0003800000 */
[----:B------:R-:W-:Y:S01]  /*8b90*/  BPT.TRAP 0x1 ;  /* 0x000000040000795c */ /* 0x000fe20000300000 */
.L_x_637:
[----:B------:R-:W-:Y:S01]  /*8ba0*/  VIADD R26, R3, 0x40 ;  /* 0x00000040031a7836 */ /* 0x000fe20000000000 */
[----:B------:R-:W-:Y:S01]  /*8bb0*/  IADD3 R2, P1, R13, 0xf0, RZ ;  /* 0x000000f00d027810 */ /* 0x000fe20007f3e0ff */
[----:B------:R-:W-:Y:S01]  /*8bc0*/  UMOV UR22, 0x0 ;  /* 0x0000000000167882 */ /* 0x000fe20000000000 */
[----:B------:R-:W-:Y:S01]  /*8bd0*/  R2UR UR24, R12 ;  /* 0x000000000c1872ca */ /* 0x000fe200000e0000 */
[C---:B--23--:R-:W-:Y:S01]  /*8be0*/  VIADD R27, R26.reuse, UR43 ;  /* 0x0000002b1a1b7c36 */ /* 0x04cfe20008000000 */
[----:B------:R-:W-:Y:S01]  /*8bf0*/  R2UR UR6, R26 ;  /* 0x000000001a0672ca */ /* 0x000fe200000e0000 */
[----:B------:R-:W-:Y:S01]  /*8c00*/  IMAD.X R3, RZ, RZ, R14, P1 ;  /* 0x000000ffff037224 */ /* 0x000fe200008e060e */
        /* <DEDUP_REMOVED lines=9> */
[----:B------:R-:W-:Y:S01]  /*8ca0*/  UIADD3 UR16, UR24, 0x24000, URZ ;  /* 0x0002400018107890 */ /* 0x000fe2000fffe03f */
[----:B------:R-:W-:Y:S01]  /*8cb0*/  SHF.L.U32 R28, RZ, 0x1f, RZ ;  /* 0x0000001fff1c7819 */ /* 0x000fe200000006ff */
[----:B------:R-:W-:-:S02]  /*8cc0*/  UIADD3 UR17, UR24, 0x36418, URZ ;  /* 0x0003641818117890 */ /* 0x000fc4000fffe03f */
[----:B------:R-:W-:Y:S02]  /*8cd0*/  UIADD3 UR8, UR24, 0x26000, URZ ;  /* 0x0002600018087890 */ /* 0x000fe4000fffe03f */
[----:B------:R-:W-:Y:S02]  /*8ce0*/  UIADD3 UR30, UR24, 0x30100, URZ ;  /* 0x00030100181e7890 */ /* 0x000fe4000fffe03f */
[----:B------:R-:W-:Y:S02]  /*8cf0*/  UIADD3 UR24, UR24, 0x28000, URZ ;  /* 0x0002800018187890 */ /* 0x000fe4000fffe03f */
[----:B------:R-:W-:Y:S01]  /*8d00*/  UIMAD.WIDE UR6, UR6, 0x4, UR4 ;  /* 0x00000004060678a5 */ /* 0x000fe2000f8e0204 */
        /* <DEDUP_REMOVED lines=11> */
[----:B------:R2:W-:Y:S01]  /*8dc0*/  UBLKCP.S.G [UR30], [UR6], UR32 ;  /* 0x0000001e060073ba */ /* 0x0005e20008000220 */
[----:B------:R-:W3:Y:S02]  /*8dd0*/  SYNCS.PHASECHK.TRANS64.TRYWAIT P1, [R12+URZ+0x36438], R28 ;  /* 0x0364381c0c0075a7 */ /* 0x000ee4000802017f */
[----:B--23--:R-:W-:Y:S05]  /*8de0*/  @!P1 BRA `(.L_x_638) ;  /* 0x0000001000cc9947 */ /* 0x00cfea0003800000 */
.L_x_660:
[----:B--2---:R-:W-:Y:S01]  /*8df0*/  SHF.R.S32.HI R28, RZ, 0x1f, R26 ;  /* 0x0000001fff1c7819 */ /* 0x004fe2000001141a */
[----:B------:R-:W-:Y:S06]  /*8e00*/  @P0 BRA `(.L_x_639) ;  /* 0x0000000000140947 */ /* 0x000fec0003800000 */
[----:B------:R-:W-:Y:S01]  /*8e10*/  ISETP.NE.AND P1, PT, R8, RZ, PT ;  /* 0x000000ff0800720c */ /* 0x000fe20003f25270 */
[----:B------:R-:W-:-:S04]  /*8e20*/  IMAD.MOV.U32 R29, RZ, RZ, 0x6100 ;  /* 0x00006100ff1d7424 */ /* 0x000fc800078e00ff */
[----:B------:R2:W-:Y:S08]  /*8e30*/  SYNCS.ARRIVE.TRANS64 RZ, [R12+URZ+0x36430], R29 ;  /* 0x0364301d0cff79a7 */ /* 0x0005f0000800003f */
[----:B------:R-:W-:Y:S05]  /*8e40*/  @!P1 BRA `(.L_x_639) ;  /* 0x0000000000049947 */ /* 0x000fea0003800000 */
[----:B------:R-:W-:Y:S01]  /*8e50*/  BPT.TRAP 0x1 ;  /* 0x000000040000795c */ /* 0x000fe20000300000 */
.L_x_639:
[----:B------:R-:W-:Y:S01]  /*8e60*/  IADD3 R26, P1, R26, R6, RZ ;  /* 0x000000061a1a7210 */ /* 0x000fe20007f3e0ff */
[----:B------:R-:W-:Y:S01]  /*8e70*/  UMOV UR14, 0x0 ;  /* 0x00000000000e7882 */ /* 0x000fe20000000000 */
[----:B------:R-:W-:Y:S01]  /*8e80*/  R2UR UR25, R21 ;  /* 0x00000000151972ca */ /* 0x000fe200000e0000 */
[----:B------:R-:W-:Y:S01]  /*8e90*/  UMOV UR15, 0x14f00000 ;  /* 0x14f00000000f7882 */ /* 0x000fe20000000000 */
[----:B------:R-:W-:Y:S01]  /*8ea0*/  R2UR UR27, R27 ;  /* 0x000000001b1b72ca */ /* 0x000fe200000e0000 */
[----:B------:R-:W-:Y:S01]  /*8eb0*/  IMAD.X R28, R28, 0x1, R10, P1 ;  /* 0x000000011c1c7824 */ /* 0x000fe200008e060a */
[----:B------:R-:W-:Y:S01]  /*8ec0*/  LEA R18, P1, R26, R18, 0x2 ;  /* 0x000000121a127211 */ /* 0x000fe200078210ff */
[----:B------:R-:W-:Y:S01]  /*8ed0*/  UMOV UR26, URZ ;  /* 0x0000003f001a7c82 */ /* 0x000fe20008000000 */
[----:B------:R-:W-:Y:S01]  /*8ee0*/  R2UR UR24, R22 ;  /* 0x00000000161872ca */ /* 0x000fe200000e0000 */
[----:B------:R-:W-:Y:S01]  /*8ef0*/  UMOV UR18, 0x40 ;  /* 0x0000004000127882 */ /* 0x000fe20000000000 */
[----:B------:R-:W-:Y:S01]  /*8f00*/  LEA.HI.X R19, R26, R19, R28, 0x2, P1 ;  /* 0x000000131a137211 */ /* 0x000fe200008f141c */
[----:B------:R-:W-:Y:S01]  /*8f10*/  UMOV UR20, UR28 ;  /* 0x0000001c00147c82 */ /* 0x000fe20008000000 */
[----:B------:R-:W-:Y:S01]  /*8f20*/  R2UR UR6, R4 ;  /* 0x00000000040672ca */ /* 0x000fe200000e0000 */
        /* <DEDUP_REMOVED lines=22> */
[----:B------:R-:W4:Y:S02]  /*9090*/  SYNCS.PHASECHK.TRANS64.TRYWAIT P1, [R12+URZ+0x36420], R5 ;  /* 0x036420050c0075a7 */ /* 0x000f24000802017f */
[----:B---34-:R-:W-:Y:S05]  /*90a0*/  @!P1 BRA `(.L_x_640) ;  /* 0x0000001000309947 */ /* 0x018fea0003800000 */
.L_x_662:
[----:B------:R-:W-:Y:S05]  /*90b0*/  @P0 BRA `(.L_x_641) ;  /* 0x0000000000140947 */ /* 0x000fea0003800000 */
[----:B------:R-:W-:Y:S01]  /*90c0*/  ISETP.NE.AND P1, PT, R8, RZ, PT ;  /* 0x000000ff0800720c */ /* 0x000fe20003f25270 */
[----:B---3--:R-:W-:-:S04]  /*90d0*/  IMAD.MOV.U32 R5, RZ, RZ, 0x6100 ;  /* 0x00006100ff057424 */ /* 0x008fc800078e00ff */
[----:B------:R4:W-:Y:S08]  /*90e0*/  SYNCS.ARRIVE.TRANS64 RZ, [R12+URZ+0x36410], R5 ;  /* 0x036410050cff79a7 */ /* 0x0009f0000800003f */
[----:B------:R-:W-:Y:S05]  /*90f0*/  @!P1 BRA `(.L_x_641) ;  /* 0x0000000000049947 */ /* 0x000fea0003800000 */
[----:B------:R-:W-:Y:S01]  /*9100*/  BPT.TRAP 0x1 ;  /* 0x000000040000795c */ /* 0x000fe20000300000 */
.L_x_641:
        /* <DEDUP_REMOVED lines=18> */
[----:B------:R-:W-:Y:S02]  /*9230*/  UIADD3 UR19, UR32, UR43, URZ ;  /* 0x0000002b20137290 */ /* 0x000fe4000fffe03f */
[----:B------:R-:W-:Y:S02]  /*9240*/  UIADD3 UR8, UR24, 0x20000, URZ ;  /* 0x0002000018087890 */ /* 0x000fe4000fffe03f */
[----:B------:R-:W-:-:S02]  /*9250*/  UIADD3 UR40, UR24, 0x30000, URZ ;  /* 0x0003000018287890 */ /* 0x000fc4000fffe03f */
        /* <DEDUP_REMOVED lines=9> */
[----:B------:R-:W-:Y:S01]  /*92f0*/  UMOV UR41, UR17 ;  /* 0x0000001100297c82 */ /* 0x000fe20008000000 */
[----:B------:R1:W-:Y:S01]  /*9300*/  UTMALDG.4D [UR8], [UR14], desc[UR22] ;  /* 0x000016080e0075b4 */ /* 0x0003e20008019000 */
[----:B------:R-:W-:Y:S01]  /*9310*/  UMOV UR31, 0x10 ;  /* 0x00000010001f7882 */ /* 0x000fe20000000000 */
[----:B------:R1:W-:Y:S01]  /*9320*/  UTMALDG.4D [UR24], [UR14], desc[UR22] ;  /* 0x000016180e0075b4 */ /* 0x0003e20008019000 */
[----:B------:R1:W-:Y:S02]  /*9330*/  UBLKCP.S.G [UR40], [UR6], UR31 ;  /* 0x00000028060073ba */ /* 0x0003e4000800021f */
[----:B-1----:R-:W-:Y:S05]  /*9340*/  @P1 BRA `(.L_x_642) ;  /* 0xfffffff400101947 */ /* 0x002fea000383ffff */
[----:B---34-:R-:W-:-:S07]  /*9350*/  IMAD.U32 R5, RZ, RZ, UR32 ;  /* 0x00000020ff057e24 */ /* 0x018fce000f8e00ff */
.L_x_633:
[----:B------:R-:W-:Y:S01]  /*9360*/  ISETP.NE.AND P1, PT, R16, RZ, PT ;  /* 0x000000ff1000720c */ /* 0x000fe20003f25270 */
[----:B------:R-:W-:-:S12]  /*9370*/  IMAD.MOV.U32 R4, RZ, RZ, 0x1 ;  /* 0x00000001ff047424 */ /* 0x000fd800078e00ff */
[----:B------:R-:W-:Y:S05]  /*9380*/  @!P1 BRA `(.L_x_632) ;  /* 0x00000004006c9947 */ /* 0x000fea0003800000 */
[----:B------:R-:W3:Y:S02]  /*9390*/  SYNCS.PHASECHK.TRANS64.TRYWAIT P1, [R12+URZ+0x36438], R11 ;  /* 0x0364380b0c0075a7 */ /* 0x000ee4000802017f */
[----:B---3--:R-:W-:Y:S05]  /*93a0*/  @!P1 BRA `(.L_x_643) ;  /* 0x0000000c00889947 */ /* 0x008fea0003800000 */
.L_x_663:
[----:B------:R-:W-:Y:S05]  /*93b0*/  @P0 BRA `(.L_x_644) ;  /* 0x0000000000140947 */ /* 0x000fea0003800000 */
[----:B------:R-:W-:Y:S01]  /*93c0*/  ISETP.NE.AND P1, PT, R8, RZ, PT ;  /* 0x000000ff0800720c */ /* 0x000fe20003f25270 */
[----:B------:R-:W-:-:S04]  /*93d0*/  IMAD.MOV.U32 R5, RZ, RZ, 0x6100 ;  /* 0x00006100ff057424 */ /* 0x000fc800078e00ff */
[----:B------:R4:W-:Y:S08]  /*93e0*/  SYNCS.ARRIVE.TRANS64 RZ, [R12+URZ+0x36430], R5 ;  /* 0x036430050cff79a7 */ /* 0x0009f0000800003f */
[----:B------:R-:W-:Y:S05]  /*93f0*/  @!P1 BRA `(.L_x_644) ;  /* 0x0000000000049947 */ /* 0x000fea0003800000 */
[----:B------:R-:W-:Y:S01]  /*9400*/  BPT.TRAP 0x1 ;  /* 0x000000040000795c */ /* 0x000fe20000300000 */
.L_x_644:
[----:B----4-:R-:W4:Y:S01]  /*9410*/  LDC.64 R4, c[0x0][0x728] ;  /* 0x0001ca00ff047b82 */ /* 0x010f220000000a00 */
        /* <DEDUP_REMOVED lines=17> */
[----:B------:R-:W-:Y:S02]  /*9530*/  UIADD3 UR19, UR19, UR43, URZ ;  /* 0x0000002b13137290 */ /* 0x000fe4000fffe03f */
[----:B------:R-:W-:Y:S01]  /*9540*/  UIADD3 UR8, UR24, 0x2c000, URZ ;  /* 0x0002c00018087890 */ /* 0x000fe2000fffe03f */
[C---:B----4-:R-:W-:Y:S01]  /*9550*/  LEA R4, P2, R9.reuse, R4, 0x2 ;  /* 0x0000000409047211 */ /* 0x050fe200078410ff */
[----:B------:R-:W-:Y:S01]  /*9560*/  UIADD3 UR24, UR24, 0x2e000, URZ ;  /* 0x0002e00018187890 */ /* 0x000fe2000fffe03f */
[----:B------:R-:W-:Y:S02]  /*9570*/  UMOV UR9, UR17 ;  /* 0x0000001100097c82 */ /* 0x000fe40008000000 */
[----:B------:R-:W-:Y:S01]  /*9580*/  LEA.HI.X R5, R9, R5, R16, 0x2, P2 ;  /* 0x0000000509057211 */ /* 0x000fe200010f1410 */
[----:B------:R-:W-:Y:S01]  /*9590*/  UMOV UR11, UR19 ;  /* 0x00000013000b7c82 */ /* 0x000fe20008000000 */
[----:B------:R-:W-:Y:S01]  /*95a0*/  IADD3 R9, P1, R13, 0x1f0, RZ ;  /* 0x000001f00d097810 */ /* 0x000fe20007f3e0ff */
[----:B------:R-:W-:Y:S01]  /*95b0*/  UMOV UR25, UR17 ;  /* 0x0000001100197c82 */ /* 0x000fe20008000000 */
[----:B------:R-:W-:Y:S01]  /*95c0*/  R2UR UR30, R4 ;  /* 0x00000000041e72ca */ /* 0x000fe200000e0000 */
[----:B------:R-:W-:Y:S01]  /*95d0*/  UMOV UR27, UR19 ;  /* 0x00000013001b7c82 */ /* 0x000fe20008000000 */
[----:B------:R-:W-:Y:S01]  /*95e0*/  R2UR UR6, R9 ;  /* 0x00000000090672ca */ /* 0x000fe200000e0000 */
[----:B------:R-:W-:Y:S01]  /*95f0*/  IMAD.X R9, RZ, RZ, R14, P1 ;  /* 0x000000ffff097224 */ /* 0x000fe200008e060e */
[----:B------:R-:W-:Y:S01]  /*9600*/  R2UR UR31, R5 ;  /* 0x00000000051f72ca */ /* 0x000fe200000e0000 */
[----:B------:R-:W-:Y:S01]  /*9610*/  UMOV UR33, UR17 ;  /* 0x0000001100217c82 */ /* 0x000fe20008000000 */
[----:B------:R-:W-:Y:S01]  /*9620*/  SHF.L.U32 R5, R0, 0x1f, RZ ;  /* 0x0000001f00057819 */ /* 0x000fe200000006ff */
[----:B------:R-:W-:Y:S01]  /*9630*/  UMOV UR22, 0x10 ;  /* 0x0000001000167882 */ /* 0x000fe20000000000 */
[----:B------:R-:W-:-:S13]  /*9640*/  R2UR UR7, R9 ;  /* 0x00000000090772ca */ /* 0x000fda00000e0000 */
[----:B------:R4:W-:Y:S01]  /*9650*/  UTMALDG.4D [UR16], [UR6], desc[UR14] ;  /* 0x00000e10060075b4 */ /* 0x0009e20008019000 */
[----:B------:R4:W-:Y:S01]  /*9660*/  UTMALDG.4D [UR8], [UR6], desc[UR14] ;  /* 0x00000e08060075b4 */ /* 0x0009e20008019000 */
[----:B------:R4:W-:Y:S01]  /*9670*/  UTMALDG.4D [UR24], [UR6], desc[UR14] ;  /* 0x00000e18060075b4 */ /* 0x0009e20008019000 */
[----:B------:R4:W-:Y:S01]  /*9680*/  UBLKCP.S.G [UR32], [UR30], UR22 ;  /* 0x000000201e0073ba */ /* 0x0009e20008000216 */
[----:B------:R-:W5:Y:S02]  /*9690*/  SYNCS.PHASECHK.TRANS64.TRYWAIT P1, [R12+URZ+0x36428], R5 ;  /* 0x036428050c0075a7 */ /* 0x000f64000802017f */
[----:B----45:R-:W-:Y:S05]  /*96a0*/  @!P1 BRA `(.L_x_645) ;  /* 0x0000000800dc9947 */ /* 0x030fea0003800000 */
.L_x_664:
[----:B------:R-:W-:Y:S01]  /*96b0*/  IMAD.MOV.U32 R4, RZ, RZ, RZ ;  /* 0x000000ffff047224 */ /* 0x000fe200078e00ff */
[----:B------:R-:W-:Y:S06]  /*96c0*/  @P0 BRA `(.L_x_646) ;  /* 0x0000000000140947 */ /* 0x000fec0003800000 */
[----:B------:R-:W-:Y:S01]  /*96d0*/  ISETP.NE.AND P1, PT, R8, RZ, PT ;  /* 0x000000ff0800720c */ /* 0x000fe20003f25270 */
[----:B----4-:R-:W-:-:S04]  /*96e0*/  IMAD.MOV.U32 R5, RZ, RZ, 0x6100 ;  /* 0x00006100ff057424 */ /* 0x010fc800078e00ff */
[----:B------:R4:W-:Y:S08]  /*96f0*/  SYNCS.ARRIVE.TRANS64 RZ, [R12+URZ+0x36418], R5 ;  /* 0x036418050cff79a7 */ /* 0x0009f0000800003f */
[----:B------:R-:W-:Y:S05]  /*9700*/  @!P1 BRA `(.L_x_646) ;  /* 0x0000000000049947 */ /* 0x000fea0003800000 */
[----:B------:R-:W-:Y:S01]  /*9710*/  BPT.TRAP 0x1 ;  /* 0x000000040000795c */ /* 0x000fe20000300000 */
.L_x_646:
        /* <DEDUP_REMOVED lines=17> */
[----:B------:R-:W-:Y:S02]  /*9830*/  UIADD3 UR19, UR30, UR43, URZ ;  /* 0x0000002b1e137290 */ /* 0x000fe4000fffe03f */
[----:B----4-:R-:W-:Y:S01]  /*9840*/  IMAD.U32 R5, RZ, RZ, UR30 ;  /* 0x0000001eff057e24 */ /* 0x010fe2000f8e00ff */
        /* <DEDUP_REMOVED lines=8> */
[----:B------:R-:W-:Y:S01]  /*98d0*/  UMOV UR27, UR19 ;  /* 0x00000013001b7c82 */ /* 0x000fe20008000000 */
[----:B------:R-:W-:Y:S01]  /*98e0*/  UMOV UR33, UR17 ;  /* 0x0000001100217c82 */ /* 0x000fe20008000000 */
[----:B------:R-:W-:Y:S01]  /*98f0*/  UMOV UR31, 0x10 ;  /* 0x00000010001f7882 */ /* 0x000fe20000000000 */
[----:B------:R4:W-:Y:S01]  /*9900*/  UTMALDG.4D [UR8], [UR14], desc[UR22] ;  /* 0x000016080e0075b4 */ /* 0x0009e20008019000 */
[----:B------:R4:W-:Y:S01]  /*9910*/  UTMALDG.4D [UR24], [UR14], desc[UR22] ;  /* 0x000016180e0075b4 */ /* 0x0009e20008019000 */
[----:B------:R4:W-:Y:S02]  /*9920*/  UBLKCP.S.G [UR32], [UR6], UR31 ;  /* 0x00000020060073ba */ /* 0x0009e4000800021f */
[----:B----4-:R-:W-:Y:S01]  /*9930*/  NOP ;  /* 0x0000000000007918 */ /* 0x010fe20000000000 */
.L_x_632:
[----:B------:R-:W-:-:S04]  /*9940*/  SHF.L.U32 R3, R4, 0x1f, RZ ;  /* 0x0000001f04037819 */ /* 0x000fc800000006ff */
[----:B------:R-:W4:Y:S02]  /*9950*/  SYNCS.PHASECHK.TRANS64.TRYWAIT P1, [R12+URZ+0x36438], R3 ;  /* 0x036438030c0075a7 */ /* 0x000f24000802017f */
[----:B----4-:R-:W-:Y:S05]  /*9960*/  @!P1 BRA `(.L_x_647) ;  /* 0x0000000800409947 */ /* 0x010fea0003800000 */
.L_x_665:
[----:B------:R-:W-:Y:S05]  /*9970*/  @P0 BRA `(.L_x_648) ;  /* 0x0000000000180947 */ /* 0x000fea0003800000 */
[----:B------:R-:W5:Y:S01]  /*9980*/  S2R R2, SR_TID.X ;  /* 0x0000000000027919 */ /* 0x000f620000002100 */
[----:B----4-:R-:W-:-:S04]  /*9990*/  IMAD.MOV.U32 R3, RZ, RZ, 0x6100 ;  /* 0x00006100ff037424 */ /* 0x010fc800078e00ff */
[----:B------:R4:W-:Y:S01]  /*99a0*/  SYNCS.ARRIVE.TRANS64 RZ, [R12+URZ+0x36430], R3 ;  /* 0x036430030cff79a7 */ /* 0x0009e2000800003f */
[----:B-----5:R-:W-:-:S13]  /*99b0*/  LOP3.LUT P0, RZ, R2, 0x1f, RZ, 0xc0, !PT ;  /* 0x0000001f02ff7812 */ /* 0x020fda000780c0ff */
[----:B----4-:R-:W-:Y:S05]  /*99c0*/  @!P0 BRA `(.L_x_648) ;  /* 0x0000000000048947 */ /* 0x010fea0003800000 */
[----:B------:R-:W-:Y:S01]  /*99d0*/  BPT.TRAP 0x1 ;  /* 0x000000040000795c */ /* 0x000fe20000300000 */
.L_x_648:
[----:B----4-:R-:W4:Y:S01]  /*99e0*/  LDC.64 R2, c[0x0][0x728] ;  /* 0x0001ca00ff027b82 */ /* 0x010f220000000a00 */
[----:B------:R-:W-:Y:S01]  /*99f0*/  IADD3 R13, P1, R13, 0x1f0, RZ ;  /* 0x000001f00d0d7810 */ /* 0x000fe20007f3e0ff */
[----:B------:R-:W-:Y:S01]  /*9a00*/  UMOV UR14, 0x0 ;  /* 0x00000000000e7882 */ /* 0x000fe20000000000 */
[C---:B------:R-:W-:Y:S01]  /*9a10*/  IADD3 R6, P0, R5.reuse, R6, RZ ;  /* 0x0000000605067210 */ /* 0x040fe20007f1e0ff */
[----:B------:R-:W-:Y:S01]  /*9a20*/  UMOV UR15, 0x14f00000 ;  /* 0x14f00000000f7882 */ /* 0x000fe20000000000 */
[----:B------:R-:W-:Y:S01]  /*9a30*/  R2UR UR24, R12 ;  /* 0x000000000c1872ca */ /* 0x000fe200000e0000 */
[----:B------:R-:W-:Y:S01]  /*9a40*/  IMAD.X R14, RZ, RZ, R14, P1 ;  /* 0x000000ffff0e7224 */ /* 0x000fe200008e060e */
[C---:B------:R-:W-:Y:S01]  /*9a50*/  R2UR UR19, R5.reuse ;  /* 0x00000000051372ca */ /* 0x040fe200000e0000 */
[----:B------:R-:W-:Y:S01]  /*9a60*/  UMOV UR18, URZ ;  /* 0x0000003f00127c82 */ /* 0x000fe20008000000 */
[----:B------:R-:W-:Y:S01]  /*9a70*/  LEA.HI.X.SX32 R5, R5, R10, 0x1, P0 ;  /* 0x0000000a05057211 */ /* 0x000fe200000f0eff */
        /* <DEDUP_REMOVED lines=10> */
[----:B------:R-:W-:-:S02]  /*9b20*/  UIADD3 UR19, UR19, UR43, URZ ;  /* 0x0000002b13137290 */ /* 0x000fc4000fffe03f */
[----:B------:R-:W-:Y:S01]  /*9b30*/  UIADD3 UR16, UR24, 0x2a000, URZ ;  /* 0x0002a00018107890 */ /* 0x000fe2000fffe03f */
[C---:B----4-:R-:W-:Y:S01]  /*9b40*/  LEA R2, P0, R6.reuse, R2, 0x2 ;  /* 0x0000000206027211 */ /* 0x050fe200078010ff */
[----:B------:R-:W-:Y:S02]  /*9b50*/  UIADD3 UR32, UR24, 0x30200, URZ ;  /* 0x0003020018207890 */ /* 0x000fe4000fffe03f */
[----:B------:R-:W-:Y:S01]  /*9b60*/  UIADD3 UR8, UR24, 0x2c000, URZ ;  /* 0x0002c00018087890 */ /* 0x000fe2000fffe03f */
[----:B------:R-:W-:Y:S01]  /*9b70*/  LEA.HI.X R3, R6, R3, R5, 0x2, P0 ;  /* 0x0000000306037211 */ /* 0x000fe200000f1405 */
[----:B------:R-:W-:Y:S01]  /*9b80*/  UIADD3 UR24, UR24, 0x2e000, URZ ;  /* 0x0002e00018187890 */ /* 0x000fe2000fffe03f */
[----:B------:R-:W-:Y:S01]  /*9b90*/  R2UR UR30, R2 ;  /* 0x00000000021e72ca */ /* 0x000fe200000e0000 */
[----:B------:R-:W-:Y:S01]  /*9ba0*/  UMOV UR9, UR17 ;  /* 0x0000001100097c82 */ /* 0x000fe20008000000 */
[----:B------:R-:W-:Y:S01]  /*9bb0*/  R2UR UR31, R3 ;  /* 0x00000000031f72ca */ /* 0x000fe200000e0000 */
[----:B------:R-:W-:Y:S01]  /*9bc0*/  UMOV UR11, UR19 ;  /* 0x00000013000b7c82 */ /* 0x000fe20008000000 */
        /* <DEDUP_REMOVED lines=12> */
[----:B----4-:R-:W-:-:S03]  /*9c90*/  NOP ;  /* 0x0000000000007918 */ /* 0x010fc60000000000 */
.L_x_629:
[----:B------:R-:W-:Y:S05]  /*9ca0*/  BSYNC B0 ;  /* 0x0000000000007941 */ /* 0x000fea0003800000 */
.L_x_627:
[----:B------:R-:W-:-:S03]  /*9cb0*/  UMOV UR6, 0xffffffff ;  /* 0xffffffff00067882 */ /* 0x000fc60000000000 */
[----:B------:R-:W-:Y:S05]  /*9cc0*/  BRA.DIV UR6, `(.L_x_649) ;  /* 0x00000006067c7947 */ /* 0x000fea000b800000 */
[----:B------:R-:W-:-:S13]  /*9cd0*/  ELECT P6, URZ, PT ;  /* 0x00000000003f782f */ /* 0x000fda00038c0000 */
.L_x_668:
[----:B------:R-:W-:Y:S05]  /*9ce0*/  @!P6 BRA `(.L_x_516) ;  /* 0x000000000070e947 */ /* 0x000fea0003800000 */
[----:B------:R-:W-:-:S04]  /*9cf0*/  LOP3.LUT R17, R17, 0x2, RZ, 0xfc, !PT ;  /* 0x0000000211117812 */ /* 0x000fc800078efcff */
[----:B------:R-:W-:-:S13]  /*9d00*/  ISETP.NE.AND P2, PT, R17, 0x3, PT ;  /* 0x000000031100780c */ /* 0x000fda0003f45270 */
[----:B------:R-:W-:Y:S05]  /*9d10*/  @!P2 BRA `(.L_x_650) ;  /* 0x000000000004a947 */ /* 0x000fea0003800000 */
[----:B--2---:R-:W-:Y:S01]  /*9d20*/  BPT.TRAP 0x1 ;  /* 0x000000040000795c */ /* 0x004fe20000300000 */
.L_x_650:
[----:B------:R-:W4:Y:S01]  /*9d30*/  S2R R3, SR_CgaCtaId ;  /* 0x0000000000037919 */ /* 0x000f220000008800 */
[----:B------:R-:W-:Y:S02]  /*9d40*/  MOV R2, 0x400 ;  /* 0x0000040000027802 */ /* 0x000fe40000000f00 */
[----:B------:R-:W-:Y:S02]  /*9d50*/  SHF.L.U32 R6, R0, 0x1f, RZ ;  /* 0x0000001f00067819 */ /* 0x000fe400000006ff */
[----:B----4-:R-:W-:-:S05]  /*9d60*/  LEA R9, R3, R2, 0x18 ;  /* 0x0000000203097211 */ /* 0x010fca00078ec0ff */
[----:B------:R-:W-:-:S04]  /*9d70*/  VIADD R2, R9, 0x36420 ;  /* 0x0003642009027836 */ /* 0x000fc80000000000 */
[C---:B------:R-:W-:Y:S02]  /*9d80*/  IMAD R7, R5.reuse, 0x8, R2 ;  /* 0x0000000805077824 */ /* 0x040fe400078e0202 */
[----:B------:R-:W-:Y:S02]  /*9d90*/  VIADD R5, R5, 0x1 ;  /* 0x0000000105057836 */ /* 0x000fe40000000000 */
[----:B------:R-:W4:Y:S03]  /*9da0*/  SYNCS.PHASECHK.TRANS64.TRYWAIT P0, [R7+URZ], R6 ;  /* 0x00000006070075a7 */ /* 0x000f26000800017f */
[----:B------:R-:W-:-:S04]  /*9db0*/  ISETP.NE.AND P1, PT, R5, 0x2, PT ;  /* 0x000000020500780c */ /* 0x000fc80003f25270 */
[----:B------:R-:W-:Y:S02]  /*9dc0*/  SEL R3, RZ, 0x1, P1 ;  /* 0x00000001ff037807 */ /* 0x000fe40000800000 */
[----:B------:R-:W-:Y:S02]  /*9dd0*/  SEL R5, R5, RZ, P1 ;  /* 0x000000ff05057207 */ /* 0x000fe40000800000 */
[----:B------:R-:W-:-:S03]  /*9de0*/  LOP3.LUT R0, R0, R3, RZ, 0x3c, !PT ;  /* 0x0000000300007212 */ /* 0x000fc600078e3cff */
[----:B------:R-:W-:Y:S01]  /*9df0*/  IMAD R5, R5, 0x8, R2 ;  /* 0x0000000805057824 */ /* 0x000fe200078e0202 */
[----:B------:R-:W-:Y:S01]  /*9e00*/  SHF.L.U32 R0, R0, 0x1f, RZ ;  /* 0x0000001f00007819 */ /* 0x000fe200000006ff */
[----:B----4-:R-:W-:Y:S06]  /*9e10*/  @!P0 BRA `(.L_x_651) ;  /* 0x0000000400488947 */ /* 0x010fec0003800000 */
.L_x_669:
[----:B------:R-:W5:Y:S02]  /*9e20*/  SYNCS.PHASECHK.TRANS64.TRYWAIT P0, [R5+URZ], R0 ;  /* 0x00000000050075a7 */ /* 0x000f64000800017f */
[----:B-----5:R-:W-:Y:S05]  /*9e30*/  @!P0 BRA `(.L_x_652) ;  /* 0x0000000400548947 */ /* 0x020fea0003800000 */
.L_x_670:
[----:B------:R-:W-:Y:S05]  /*9e40*/  @!P2 BRA `(.L_x_653) ;  /* 0x000000000004a947 */ /* 0x000fea0003800000 */
[----:B--2---:R-:W-:Y:S01]  /*9e50*/  BPT.TRAP 0x1 ;  /* 0x000000040000795c */ /* 0x004fe20000300000 */
.L_x_653:
[----:B------:R-:W-:-:S07]  /*9e60*/  SHF.L.U32 R4, R4, 0x1f, RZ ;  /* 0x0000001f04047819 */ /* 0x000fce00000006ff */
.L_x_654:
[----:B------:R1:W1:Y:S02]  /*9e70*/  SYNCS.PHASECHK.TRANS64.TRYWAIT P0, [R9+URZ+0x36438], R4 ;  /* 0x03643804090075a7 */ /* 0x000264000800017f */
[----:B-1----:R-:W-:Y:S05]  /*9e80*/  @!P0 NANOSLEEP.SYNCS 0x989680 ;  /* 0x009896800000895d */ /* 0x002fea0003900000 */
[----:B------:R-:W1:Y:S02]  /*9e90*/  @!P0 SYNCS.PHASECHK.TRANS64 P0, [R9+URZ+0x36438], R4 ;  /* 0x03643804090085a7 */ /* 0x000e64000800007f */
[----:B-1----:R-:W-:Y:S05]  /*9ea0*/  @!P0 BRA `(.L_x_654) ;  /* 0xfffffffc00f08947 */ /* 0x002fea000383ffff */
.L_x_516:
[----:B--2---:R-:W-:Y:S05]  /*9eb0*/  BSYNC B6 ;  /* 0x0000000000067941 */ /* 0x004fea0003800000 */
.L_x_510:
[----:B------:R-:W-:Y:S05]  /*9ec0*/  EXIT ;  /* 0x000000000000794d */ /* 0x000fea0003800000 */
.L_x_526:
[----:B------:R-:W-:Y:S02]  /*9ed0*/  IMAD.MOV.U32 R12, RZ, RZ, RZ ;  /* 0x000000ffff0c7224 */ /* 0x000fe400078e00ff */
[----:B------:R-:W-:Y:S02]  /*9ee0*/  IMAD.MOV.U32 R11, RZ, RZ, 0x1f ;  /* 0x0000001fff0b7424 */ /* 0x000fe400078e00ff */
[----:B------:R-:W-:-:S07]  /*9ef0*/  IMAD.MOV.U32 R15, RZ, RZ, -0x1 ;  /* 0xffffffffff0f7424 */ /* 0x000fce00078e00ff */
[----:B------:R-:W-:Y:S05]  /*9f00*/  WARPSYNC.COLLECTIVE R15, `(.L_x_655) ;  /* 0x000000000f087348 */ /* 0x000fea0003c00000 */
[----:B------:R1:W2:Y:S02]  /*9f10*/  SHFL.IDX P6, R14, R13, R12, R11 ;  /* 0x0000000c0d0e7389 */ /* 0x0002a400000c000b */
[----:B-12---:R-:W-:Y:S01]  /*9f20*/  ENDCOLLECTIVE ;  /* 0x000000000000791b */ /* 0x006fe20003800000 */
.L_x_655:
[----:B------:R-:W-:Y:S05]  /*9f30*/  BRA `(.L_x_656) ;  /* 0xffffff7000bc7947 */ /* 0x000fea000383ffff */
.L_x_528:
[----:B--2---:R2:W3:Y:S02]  /*9f40*/  SYNCS.PHASECHK.TRANS64.TRYWAIT P0, [R152+URZ+0x36400], R15 ;  /* 0x0364000f980075a7 */ /* 0x0044e4000800017f */
[----:B---3--:R-:W-:Y:S05]  /*9f50*/  @!P0 NANOSLEEP.SYNCS 0x989680 ;  /* 0x009896800000895d */ /* 0x008fea0003900000 */
[----:B------:R-:W3:Y:S02]  /*9f60*/  @!P0 SYNCS.PHASECHK.TRANS64 P0, [R152+URZ+0x36400], R15 ;  /* 0x0364000f980085a7 */ /* 0x000ee4000800007f */
[----:B---3--:R-:W-:Y:S05]  /*9f70*/  @!P0 BRA `(.L_x_528) ;  /* 0xfffffffc00f08947 */ /* 0x008fea000383ffff */
[----:B------:R-:W-:Y:S05]  /*9f80*/  BRA `(.L_x_527) ;  /* 0xffffff7400107947 */ /* 0x000fea000383ffff */
.L_x_532:
[----:B--2---:R2:W3:Y:S02]  /*9f90*/  SYNCS.PHASECHK.TRANS64.TRYWAIT P1, [R4+URZ+0x36410], R9 ;  /* 0x03641009040075a7 */ /* 0x0044e4000802017f */
[----:B---3--:R-:W-:Y:S05]  /*9fa0*/  @!P1 NANOSLEEP.SYNCS 0x989680 ;  /* 0x009896800000995d */ /* 0x008fea0003900000 */
[----:B------:R-:W3:Y:S02]  /*9fb0*/  @!P1 SYNCS.PHASECHK.TRANS64 P1, [R4+URZ+0x36410], R9 ;  /* 0x03641009040095a7 */ /* 0x000ee4000802007f */
[----:B---3--:R-:W-:Y:S05]  /*9fc0*/  @!P1 BRA `(.L_x_532) ;  /* 0xfffffffc00f09947 */ /* 0x008fea000383ffff */
[----:B------:R-:W-:Y:S05]  /*9fd0*/  BRA `(.L_x_531) ;  /* 0xffffff7800b07947 */ /* 0x000fea000383ffff */
.L_x_536:
[----:B--2---:R2:W1:Y:S02]  /*9fe0*/  SYNCS.PHASECHK.TRANS64.TRYWAIT P1, [R152+URZ+0x36430], R9 ;  /* 0x03643009980075a7 */ /* 0x004464000802017f */
[----:B-1----:R-:W-:Y:S05]  /*9ff0*/  @!P1 NANOSLEEP.SYNCS 0x989680 ;  /* 0x009896800000995d */ /* 0x002fea0003900000 */
[----:B------:R-:W1:Y:S02]  /*a000*/  @!P1 SYNCS.PHASECHK.TRANS64 P1, [R152+URZ+0x36430], R9 ;  /* 0x03643009980095a7 */ /* 0x000e64000802007f */
[----:B-1----:R-:W-:Y:S05]  /*a010*/  @!P1 BRA `(.L_x_536) ;  /* 0xfffffffc00f09947 */ /* 0x002fea000383ffff */
[----:B------:R-:W-:Y:S05]  /*a020*/  BRA `(.L_x_535) ;  /* 0xffffff8000547947 */ /* 0x000fea000383ffff */
.L_x_630:
[----:B-1----:R1:W2:Y:S02]  /*a030*/  SYNCS.PHASECHK.TRANS64.TRYWAIT P1, [R12+URZ+0x36420], R11 ;  /* 0x0364200b0c0075a7 */ /* 0x0022a4000802017f */
[----:B--2---:R-:W-:Y:S05]  /*a040*/  @!P1 NANOSLEEP.SYNCS 0x989680 ;  /* 0x009896800000995d */ /* 0x004fea0003900000 */
[----:B------:R-:W2:Y:S02]  /*a050*/  @!P1 SYNCS.PHASECHK.TRANS64 P1, [R12+URZ+0x36420], R11 ;  /* 0x0364200b0c0095a7 */ /* 0x000ea4000802007f */
[----:B--2---:R-:W-:Y:S05]  /*a060*/  @!P1 BRA `(.L_x_630) ;  /* 0xfffffffc00f09947 */ /* 0x004fea000383ffff */
[----:B------:R-:W-:Y:S05]  /*a070*/  BRA `(.L_x_657) ;  /* 0xffffffe000187947 */ /* 0x000fea000383ffff */
.L_x_634:
[----:B-1----:R1:W2:Y:S02]  /*a080*/  SYNCS.PHASECHK.TRANS64.TRYWAIT P1, [R12+URZ+0x36438], R11 ;  /* 0x0364380b0c0075a7 */ /* 0x0022a4000802017f */
[----:B--2---:R-:W-:Y:S05]  /*a090*/  @!P1 NANOSLEEP.SYNCS 0x989680 ;  /* 0x009896800000995d */ /* 0x004fea0003900000 */
[----:B------:R-:W2:Y:S02]  /*a0a0*/  @!P1 SYNCS.PHASECHK.TRANS64 P1, [R12+URZ+0x36438], R11 ;  /* 0x0364380b0c0095a7 */ /* 0x000ea4000802007f */
[----:B--2---:R-:W-:Y:S05]  /*a0b0*/  @!P1 BRA `(.L_x_634) ;  /* 0xfffffffc00f09947 */ /* 0x004fea000383ffff */
[----:B------:R-:W-:Y:S05]  /*a0c0*/  BRA `(.L_x_658) ;  /* 0xffffffe400c07947 */ /* 0x000fea000383ffff */
.L_x_636:
[----:B--2---:R2:W3:Y:S02]  /*a0d0*/  SYNCS.PHASECHK.TRANS64.TRYWAIT P1, [R12+URZ+0x36428], R27 ;  /* 0x0364281b0c0075a7 */ /* 0x0044e4000802017f */
[----:B---3--:R-:W-:Y:S05]  /*a0e0*/  @!P1 NANOSLEEP.SYNCS 0x989680 ;  /* 0x009896800000995d */ /* 0x008fea0003900000 */
[----:B------:R-:W3:Y:S02]  /*a0f0*/  @!P1 SYNCS.PHASECHK.TRANS64 P1, [R12+URZ+0x36428], R27 ;  /* 0x0364281b0c0095a7 */ /* 0x000ee4000802007f */
[----:B---3--:R-:W-:Y:S05]  /*a100*/  @!P1 BRA `(.L_x_636) ;  /* 0xfffffffc00f09947 */ /* 0x008fea000383ffff */
[----:B------:R-:W-:Y:S05]  /*a110*/  BRA `(.L_x_659) ;  /* 0xffffffe800887947 */ /* 0x000fea000383ffff */
.L_x_638:
[----:B--2---:R2:W3:Y:S02]  /*a120*/  SYNCS.PHASECHK.TRANS64.TRYWAIT P1, [R12+URZ+0x36438], R28 ;  /* 0x0364381c0c0075a7 */ /* 0x0044e4000802017f */
[----:B---3--:R-:W-:Y:S05]  /*a130*/  @!P1 NANOSLEEP.SYNCS 0x989680 ;  /* 0x009896800000995d */ /* 0x008fea0003900000 */
[----:B------:R-:W3:Y:S02]  /*a140*/  @!P1 SYNCS.PHASECHK.TRANS64 P1, [R12+URZ+0x36438], R28 ;  /* 0x0364381c0c0095a7 */ /* 0x000ee4000802007f */
[----:B---3--:R-:W-:Y:S05]  /*a150*/  @!P1 BRA `(.L_x_638) ;  /* 0xfffffffc00f09947 */ /* 0x008fea000383ffff */
[----:B------:R-:W-:Y:S05]  /*a160*/  BRA `(.L_x_660) ;  /* 0xffffffec00207947 */ /* 0x000fea000383ffff */
.L_x_640:
[----:B------:R-:W-:-:S07]  /*a170*/  SHF.L.U32 R5, R0, 0x1f, RZ ;  /* 0x0000001f00057819 */ /* 0x000fce00000006ff */
.L_x_661:
[----:B---3--:R3:W4:Y:S02]  /*a180*/  SYNCS.PHASECHK.TRANS64.TRYWAIT P1, [R12+URZ+0x36420], R5 ;  /* 0x036420050c0075a7 */ /* 0x008724000802017f */
[----:B----4-:R-:W-:Y:S05]  /*a190*/  @!P1 NANOSLEEP.SYNCS 0x989680 ;  /* 0x009896800000995d */ /* 0x010fea0003900000 */
[----:B------:R-:W4:Y:S02]  /*a1a0*/  @!P1 SYNCS.PHASECHK.TRANS64 P1, [R12+URZ+0x36420], R5 ;  /* 0x036420050c0095a7 */ /* 0x000f24000802007f */
[----:B----4-:R-:W-:Y:S05]  /*a1b0*/  @!P1 BRA `(.L_x_661) ;  /* 0xfffffffc00f09947 */ /* 0x010fea000383ffff */
[----:B------:R-:W-:Y:S05]  /*a1c0*/  BRA `(.L_x_662) ;  /* 0xffffffec00b87947 */ /* 0x000fea000383ffff */
.L_x_643:
[----:B---3--:R3:W4:Y:S02]  /*a1d0*/  SYNCS.PHASECHK.TRANS64.TRYWAIT P1, [R12+URZ+0x36438], R11 ;  /* 0x0364380b0c0075a7 */ /* 0x008724000802017f */
[----:B----4-:R-:W-:Y:S05]  /*a1e0*/  @!P1 NANOSLEEP.SYNCS 0x989680 ;  /* 0x009896800000995d */ /* 0x010fea0003900000 */
[----:B------:R-:W4:Y:S02]  /*a1f0*/  @!P1 SYNCS.PHASECHK.TRANS64 P1, [R12+URZ+0x36438], R11 ;  /* 0x0364380b0c0095a7 */ /* 0x000f24000802007f */
[----:B----4-:R-:W-:Y:S05]  /*a200*/  @!P1 BRA `(.L_x_643) ;  /* 0xfffffffc00f09947 */ /* 0x010fea000383ffff */
[----:B------:R-:W-:Y:S05]  /*a210*/  BRA `(.L_x_663) ;  /* 0xfffffff000647947 */ /* 0x000fea000383ffff */
.L_x_645:
[----:B----4-:R4:W1:Y:S02]  /*a220*/  SYNCS.PHASECHK.TRANS64.TRYWAIT P1, [R12+URZ+0x36428], R5 ;  /* 0x036428050c0075a7 */ /* 0x010864000802017f */
[----:B-1----:R-:W-:Y:S05]  /*a230*/  @!P1 NANOSLEEP.SYNCS 0x989680 ;  /* 0x009896800000995d */ /* 0x002fea0003900000 */
[----:B------:R-:W1:Y:S02]  /*a240*/  @!P1 SYNCS.PHASECHK.TRANS64 P1, [R12+URZ+0x36428], R5 ;  /* 0x036428050c0095a7 */ /* 0x000e64000802007f */
[----:B-1----:R-:W-:Y:S05]  /*a250*/  @!P1 BRA `(.L_x_645) ;  /* 0xfffffffc00f09947 */ /* 0x002fea000383ffff */
[----:B------:R-:W-:Y:S05]  /*a260*/  BRA `(.L_x_664) ;  /* 0xfffffff400107947 */ /* 0x000fea000383ffff */
.L_x_647:
[----:B----4-:R4:W1:Y:S02]  /*a270*/  SYNCS.PHASECHK.TRANS64.TRYWAIT P1, [R12+URZ+0x36438], R3 ;  /* 0x036438030c0075a7 */ /* 0x010864000802017f */
[----:B-1----:R-:W-:Y:S05]  /*a280*/  @!P1 NANOSLEEP.SYNCS 0x989680 ;  /* 0x009896800000995d */ /* 0x002fea0003900000 */
[----:B------:R-:W1:Y:S02]  /*a290*/  @!P1 SYNCS.PHASECHK.TRANS64 P1, [R12+URZ+0x36438], R3 ;  /* 0x036438030c0095a7 */ /* 0x000e64000802007f */
[----:B-1----:R-:W-:Y:S05]  /*a2a0*/  @!P1 BRA `(.L_x_647) ;  /* 0xfffffffc00f09947 */ /* 0x002fea000383ffff */
[----:B------:R-:W-:Y:S05]  /*a2b0*/  BRA `(.L_x_665) ;  /* 0xfffffff400ac7947 */ /* 0x000fea000383ffff */
.L_x_649:
[----:B------:R-:W-:Y:S01]  /*a2c0*/  BSSY B0, `(.L_x_666) ;  /* 0x0000006000007945 */ /* 0x000fe20003800000 */
[----:B------:R-:W-:-:S07]  /*a2d0*/  IMAD.MOV.U32 R15, RZ, RZ, -0x1 ;  /* 0xffffffffff0f7424 */ /* 0x000fce00078e00ff */
[----:B-123--:R-:W-:Y:S05]  /*a2e0*/  WARPSYNC.COLLECTIVE R15, `(.L_x_667) ;  /* 0x000000000f0c7348 */ /* 0x00efea0003c00000 */
[----:B------:R-:W-:Y:S02]  /*a2f0*/  ELECT P6, UR62, PT ;  /* 0x00000000003e782f */ /* 0x000fe400038c0000 */
[----:B------:R-:W-:Y:S01]  /*a300*/  MOV R14, UR62 ;  /* 0x0000003e000e7c02 */ /* 0x000fe20008000f00 */
[----:B-123--:R-:W-:Y:S10]  /*a310*/  ENDCOLLECTIVE ;  /* 0x000000000000791b */ /* 0x00eff40003800000 */
.L_x_667:
[----:B------:R-:W-:Y:S05]  /*a320*/  BSYNC B0 ;  /* 0x0000000000007941 */ /* 0x000fea0003800000 */
.L_x_666:
[----:B------:R-:W-:Y:S05]  /*a330*/  BRA `(.L_x_668) ;  /* 0xfffffff800687947 */ /* 0x000fea000383ffff */
.L_x_651:
[----:B----4-:R4:W1:Y:S02]  /*a340*/  SYNCS.PHASECHK.TRANS64.TRYWAIT P0, [R7+URZ], R6 ;  /* 0x00000006070075a7 */ /* 0x010864000800017f */
[----:B-1----:R-:W-:Y:S05]  /*a350*/  @!P0 NANOSLEEP.SYNCS 0x989680 ;  /* 0x009896800000895d */ /* 0x002fea0003900000 */
[----:B------:R-:W1:Y:S02]  /*a360*/  @!P0 SYNCS.PHASECHK.TRANS64 P0, [R7+URZ], R6 ;  /* 0x00000006070085a7 */ /* 0x000e64000800007f */
[----:B-1----:R-:W-:Y:S05]  /*a370*/  @!P0 BRA `(.L_x_651) ;  /* 0xfffffffc00f08947 */ /* 0x002fea000383ffff */
[----:B------:R-:W-:Y:S05]  /*a380*/  BRA `(.L_x_669) ;  /* 0xfffffff800a47947 */ /* 0x000fea000383ffff */
.L_x_652:
[----:B------:R1:W1:Y:S02]  /*a390*/  SYNCS.PHASECHK.TRANS64.TRYWAIT P0, [R5+URZ], R0 ;  /* 0x00000000050075a7 */ /* 0x000264000800017f */
[----:B-1----:R-:W-:Y:S05]  /*a3a0*/  @!P0 NANOSLEEP.SYNCS 0x989680 ;  /* 0x009896800000895d */ /* 0x002fea0003900000 */
[----:B------:R-:W1:Y:S02]  /*a3b0*/  @!P0 SYNCS.PHASECHK.TRANS64 P0, [R5+URZ], R0 ;  /* 0x00000000050085a7 */ /* 0x000e64000800007f */
[----:B-1----:R-:W-:Y:S05]  /*a3c0*/  @!P0 BRA `(.L_x_652) ;  /* 0xfffffffc00f08947 */ /* 0x002fea000383ffff */
[----:B------:R-:W-:Y:S05]  /*a3d0*/  BRA `(.L_x_670) ;  /* 0xfffffff800987947 */ /* 0x000fea000383ffff */
.L_x_671:
        /* <DEDUP_REMOVED lines=10> */
.L_x_3859:


//--------------------- .text._ZN7cutlass13device_kernelIN5flash11enable_sm90INS1_16FlashAttnBwdSm90INS1_25CollectiveMainloopBwdSm90ILi2ELi1ELi1EN4cute5tupleIJNS5_1CILi1EEES8_S8_EEENS6_IJNS7_ILi64EEENS7_ILi96EEENS7_ILi192EEEEEENS_6half_tEfNS_4arch4Sm90ELb0ELb0ELb0ELb1ELb1ELb0ELb1ELb0ELi3ELi1ELi1ELi1ELb0EEENS1_21CollectiveEpilogueBwdISD_SE_SG_Li384ELb1ELb1ELi3EEENS1_19SingleTileSchedulerILb1ELb0ELb0ELi96EEEEEEEEEvNT_6ParamsE --------------------------
	.section	.text._ZN7cutlass13device_kernelIN5flash11enable_sm90INS1_16FlashAttnBwdSm90INS1_25CollectiveMainloopBwdSm90ILi2ELi1ELi1EN4cute5tupleIJNS5_1CILi1EEES8_S8_EEENS6_IJNS7_ILi64EEENS7_ILi96EEENS7_ILi192EEEEEENS_6half_tEfNS_4arch4Sm90ELb0ELb0ELb0ELb1ELb1ELb0ELb1ELb0ELi3ELi1ELi1ELi1ELb0EEENS1_21CollectiveEpilogueBwdISD_SE_SG_Li384ELb1ELb1ELi3EEENS1_19SingleTileSchedulerILb1ELb0ELb0ELi96EEEEEEEEEvNT_6ParamsE,"ax",@progbits
	.align	128
.text._ZN7cutlass13device_kernelIN5flash11enable_sm90INS1_16FlashAttnBwdSm90INS1_25CollectiveMainloopBwdSm90ILi2ELi1ELi1EN4cute5tupleIJNS5_1CILi1EEES8_S8_EEENS6_IJNS7_ILi64EEENS7_ILi96EEENS7_ILi192EEEEEENS_6half_tEfNS_4arch4Sm90ELb0ELb0ELb0ELb1ELb1ELb0ELb1ELb0ELi3ELi1ELi1ELi1ELb0EEENS1_21CollectiveEpilogueBwdISD_SE_SG_Li384ELb1ELb1ELi3EEENS1_19SingleTileSchedulerILb1ELb0ELb0ELi96EEEEEEEEEvNT_6ParamsE:
        .type           _ZN7cutlass13device_kernelIN5flash11enable_sm90INS1_16FlashAttnBwdSm90INS1_25CollectiveMainloopBwdSm90ILi2ELi1ELi1EN4cute5tupleIJNS5_1CILi1EEES8_S8_EEENS6_IJNS7_ILi64EEENS7_ILi96EEENS7_ILi192EEEEEENS_6half_tEfNS_4arch4Sm90ELb0ELb0ELb0ELb1ELb1ELb0ELb1ELb0ELi3ELi1ELi1ELi1ELb0EEENS1_21CollectiveEpilogueBwdISD_SE_SG_Li384ELb1ELb1ELi3EEENS1_19SingleTileSchedulerILb1ELb0ELb0ELi96EEEEEEEEEvNT_6ParamsE,@function
        .size           _ZN7cutlass13device_kernelIN5flash11enable_sm90INS1_16FlashAttnBwdSm90INS1_25CollectiveMainloopBwdSm90ILi2ELi1ELi1EN4cute5tupleIJNS5_1CILi1EEES8_S8_EEENS6_IJNS7_ILi64EEENS7_ILi96EEENS7_ILi192EEEEEENS_6half_tEfNS_4arch4Sm90ELb0ELb0ELb0ELb1ELb1ELb0ELb1ELb0ELi3ELi1ELi1ELi1ELb0EEENS1_21CollectiveEpilogueBwdISD_SE_SG_Li384ELb1ELb1ELi3EEENS1_19SingleTileSchedulerILb1ELb0ELb0ELi96EEEEEEEEEvNT_6ParamsE,(.L_x_3860 - _ZN7cutlass13device_kernelIN5flash11enable_sm90INS1_16FlashAttnBwdSm90INS1_25CollectiveMainloopBwdSm90ILi2ELi1ELi1EN4cute5tupleIJNS5_1CILi1EEES8_S8_EEENS6_IJNS7_ILi64EEENS7_ILi96EEENS7_ILi192EEEEEENS_6half_tEfNS_4arch4Sm90ELb0ELb0ELb0ELb1ELb1ELb0ELb1ELb0ELi3ELi1ELi1ELi1ELb0EEENS1_21CollectiveEpilogueBwdISD_SE_SG_Li384ELb1ELb1ELi3EEENS1_19SingleTileSchedulerILb1ELb0ELb0ELi96EEEEEEEEEvNT_6ParamsE)
        .other          _ZN7cutlass13device_kernelIN5flash11enable_sm90INS1_16FlashAttnBwdSm90INS1_25CollectiveMainloopBwdSm90ILi2ELi1ELi1EN4cute5tupleIJNS5_1CILi1EEES8_S8_EEENS6_IJNS7_ILi64EEENS7_ILi96EEENS7_ILi192EEEEEENS_6half_tEfNS_4arch4Sm90ELb0ELb0ELb0ELb1ELb1ELb0ELb1ELb0ELi3ELi1ELi1ELi1ELb0EEENS1_21CollectiveEpilogueBwdISD_SE_SG_Li384ELb1ELb1ELi3EEENS1_19SingleTileSchedulerILb1ELb0ELb0ELi96EEEEEEEEEvNT_6ParamsE,@"STO_CUDA_ENTRY STV_DEFAULT"
_ZN7cutlass13device_kernelIN5flash11enable_sm90INS1_16FlashAttnBwdSm90INS1_25CollectiveMainloopBwdSm90ILi2ELi1ELi1EN4cute5tupleIJNS5_1CILi1EEES8_S8_EEENS6_IJNS7_ILi64EEENS7_ILi96EEENS7_ILi192EEEEEENS_6half_tEfNS_4arch4Sm90ELb0ELb0ELb0ELb1ELb1ELb0ELb1ELb0ELi3ELi1ELi1ELi1ELb0EEENS1_21CollectiveEpilogueBwdISD_SE_SG_Li384ELb1ELb1ELi3EEENS1_19SingleTileSchedulerILb1ELb0ELb0ELi96EEEEEEEEEvNT_6ParamsE:
        /* <DEDUP_REMOVED lines=22> */
.L_x_673:
[----:B------:R-:W-:Y:S05]  /*0160*/  BSYNC B0 ;  /* 0x0000000000007941 */ /* 0x000fea0003800000 */
.L_x_672:
        /* <DEDUP_REMOVED lines=34> */
.L_x_674:
        /* <DEDUP_REMOVED lines=20> */
.L_x_675:
        /* <DEDUP_REMOVED lines=8> */
.L_x_678:
        /* <DEDUP_REMOVED lines=21> */
.L_x_679:
        /* <DEDUP_REMOVED lines=10> */
.L_x_681:
[----:B------:R-:W2:Y:S02]  /*0740*/  LDC R0, c[0x0][0x8bc] ;  /* 0x00022f00ff007b82 */ /* 0x000ea40000000800 */
.L_x_680:
        /* <DEDUP_REMOVED lines=14> */
.L_x_683:
        /* <DEDUP_REMOVED lines=10> */
.L_x_684:
        /* <DEDUP_REMOVED lines=8> */
.L_x_685:
        /* <DEDUP_REMOVED lines=9> */
.L_x_686:
        /* <DEDUP_REMOVED lines=75> */
.L_x_689:
        /* <DEDUP_REMOVED lines=15> */
.L_x_688:
        /* <DEDUP_REMOVED lines=20> */
.L_x_691:
        /* <DEDUP_REMOVED lines=15> */
.L_x_690:
        /* <DEDUP_REMOVED lines=8> */
.L_x_838:
        /* <DEDUP_REMOVED lines=26> */
.L_x_693:
        /* <DEDUP_REMOVED lines=98> */
.L_x_705:
[----:B------:R-:W-:-:S13]  /*19f0*/  ISETP.NE.AND P0, PT, R13, 0x3, PT ;  /* 0x000000030d00780c */ /* 0x000fda0003f05270 */
[----:B-1----:R-:W-:Y:S05]  /*1a00*/  @!P0 BRA `(.L_x_695) ;  /* 0x0000000000048947 */ /* 0x002fea0003800000 */
[----:B------:R-:W-:Y:S01]  /*1a10*/  BPT.TRAP 0x1 ;  /* 0x000000040000795c */ /* 0x000fe20000300000 */
.L_x_695:
[----:B------:R-:W-:Y:S02]  /*1a20*/  LEA R4, R3, UR36, 0x3 ;  /* 0x0000002403047c11 */ /* 0x000fe4000f8e18ff */
[----:B------:R-:W-:-:S04]  /*1a30*/  SHF.L.U32 R9, R7, 0x1f, RZ ;  /* 0x0000001f07097819 */ /* 0x000fc800000006ff */
[----:B------:R1:W2:Y:S01]  /*1a40*/  SYNCS.PHASECHK.TRANS64.TRYWAIT P1, [R4+URZ+0x36410], R9 ;  /* 0x03641009040075a7 */ /* 0x0002a2000802017f */
[----:B------:R-:W-:Y:S05]  /*1a50*/  @!P0 BRA `(.L_x_696) ;  /* 0x0000000000048947 */ /* 0x000fea0003800000 */
[----:B------:R-:W-:Y:S01]  /*1a60*/  BPT.TRAP 0x1 ;  /* 0x000000040000795c */ /* 0x000fe20000300000 */
.L_x_696:
[----:B--2---:R-:W-:Y:S05]  /*1a70*/  @P1 BRA `(.L_x_697) ;  /* 0x0000000000081947 */ /* 0x004fea0003800000 */
[----:B------:R-:W2:Y:S02]  /*1a80*/  SYNCS.PHASECHK.TRANS64.TRYWAIT P1, [R4+URZ+0x36410], R9 ;  /* 0x03641009040075a7 */ /* 0x000ea4000802017f */
[----:B--2---:R-:W-:Y:S05]  /*1a90*/  @!P1 BRA `(.L_x_698) ;  /* 0x0000008c00309947 */ /* 0x004fea0003800000 */
.L_x_697:
        /* <DEDUP_REMOVED lines=103> */
.L_x_699:
[----:B-12---:R-:W-:-:S04]  /*2110*/  SHF.L.U32 R9, R6, 0x1f, RZ ;  /* 0x0000001f06097819 */ /* 0x006fc800000006ff */
[----:B------:R1:W2:Y:S01]  /*2120*/  SYNCS.PHASECHK.TRANS64.TRYWAIT P1, [UR36+0x36430], R9 ;  /* 0x03643009ff0075a7 */ /* 0x0002a20008020164 */
[----:B------:R-:W-:Y:S05]  /*2130*/  @!P0 BRA `(.L_x_700) ;  /* 0x0000000000048947 */ /* 0x000fea0003800000 */
[----:B------:R-:W-:Y:S01]  /*2140*/  BPT.TRAP 0x1 ;  /* 0x000000040000795c */ /* 0x000fe20000300000 */
.L_x_700:
[----:B--2---:R-:W-:Y:S05]  /*2150*/  @P1 BRA `(.L_x_701) ;  /* 0x0000000000081947 */ /* 0x004fea0003800000 */
[----:B------:R-:W2:Y:S02]  /*2160*/  SYNCS.PHASECHK.TRANS64.TRYWAIT P1, [UR36+0x36430], R9 ;  /* 0x03643009ff0075a7 */ /* 0x000ea40008020164 */
[----:B--2---:R-:W-:Y:S05]  /*2170*/  @!P1 BRA `(.L_x_702) ;  /* 0x00000084008c9947 */ /* 0x004fea0003800000 */
.L_x_701:
        /* <DEDUP_REMOVED lines=303> */
.L_x_703:
        /* <DEDUP_REMOVED lines=60> */
.L_x_704:
        /* <DEDUP_REMOVED lines=62> */
.L_x_687:
        /* <DEDUP_REMOVED lines=128> */
.L_x_707:
        /* <DEDUP_REMOVED lines=54> */
.L_x_709:
[----:B------:R-:W-:Y:S05]  /*4770*/  BSYNC B0 ;  /* 0x0000000000007941 */ /* 0x000fea0003800000 */
.L_x_708:
        /* <DEDUP_REMOVED lines=15> */
.L_x_711:
[----:B------:R-:W-:Y:S05]  /*4870*/  BSYNC B0 ;  /* 0x0000000000007941 */ /* 0x000fea0003800000 */
.L_x_710:
        /* <DEDUP_REMOVED lines=18> */
.L_x_713:
[----:B------:R-:W-:Y:S05]  /*49a0*/  BSYNC B0 ;  /* 0x0000000000007941 */ /* 0x000fea0003800000 */
.L_x_712:
        /* <DEDUP_REMOVED lines=17> */
.L_x_715:
[----:B------:R-:W-:Y:S05]  /*4ac0*/  BSYNC B0 ;  /* 0x0000000000007941 */ /* 0x000fea0003800000 */
.L_x_714:
        /* <DEDUP_REMOVED lines=18> */
.L_x_717:
[----:B------:R-:W-:Y:S05]  /*4bf0*/  BSYNC B0 ;  /* 0x0000000000007941 */ /* 0x000fea0003800000 */
.L_x_716:
        /* <DEDUP_REMOVED lines=19> */
.L_x_719:
[----:B------:R-:W-:Y:S05]  /*4d30*/  BSYNC B0 ;  /* 0x0000000000007941 */ /* 0x000fea0003800000 */
.L_x_718:
        /* <DEDUP_REMOVED lines=26> */
.L_x_721:
[----:B------:R-:W-:Y:S05]  /*4ee0*/  BSYNC B0 ;  /* 0x0000000000007941 */ /* 0x000fea0003800000 */
.L_x_720:
        /* <DEDUP_REMOVED lines=15> */
.L_x_723:
[----:B------:R-:W-:Y:S05]  /*4fe0*/  BSYNC B0 ;  /* 0x0000000000007941 */ /* 0x000fea0003800000 */
.L_x_722:
        /* <DEDUP_REMOVED lines=15> */
.L_x_725:
[----:B------:R-:W-:Y:S05]  /*50e0*/  BSYNC B0 ;  /* 0x0000000000007941 */ /* 0x000fea0003800000 */
.L_x_724:
        /* <DEDUP_REMOVED lines=15> */
.L_x_727:
[----:B------:R-:W-:Y:S05]  /*51e0*/  BSYNC B0 ;  /* 0x0000000000007941 */ /* 0x000fea0003800000 */
.L_x_726:
        /* <DEDUP_REMOVED lines=15> */
.L_x_729:
[----:B------:R-:W-:Y:S05]  /*52e0*/  BSYNC B0 ;  /* 0x0000000000007941 */ /* 0x000fea0003800000 */
.L_x_728:
        /* <DEDUP_REMOVED lines=15> */
.L_x_706:
        /* <DEDUP_REMOVED lines=30> */
.L_x_730:
        /* <DEDUP_REMOVED lines=45> */
.L_x_732:
[----:B------:R-:W-:Y:S05]  /*5890*/  BSYNC B0 ;  /* 0x0000000000007941 */ /* 0x000fea0003800000 */
.L_x_731:
        /* <DEDUP_REMOVED lines=16> */
.L_x_734:
[----:B------:R-:W-:Y:S05]  /*59a0*/  BSYNC B0 ;  /* 0x0000000000007941 */ /* 0x000fea0003800000 */
.L_x_733:
        /* <DEDUP_REMOVED lines=16> */
.L_x_736:
[----:B------:R-:W-:Y:S05]  /*5ab0*/  BSYNC B0 ;  /* 0x0000000000007941 */ /* 0x000fea0003800000 */
.L_x_735:
        /* <DEDUP_REMOVED lines=17> */
.L_x_738:
[----:B------:R-:W-:Y:S05]  /*5bd0*/  BSYNC B0 ;  /* 0x0000000000007941 */ /* 0x000fea0003800000 */
.L_x_737:
        /* <DEDUP_REMOVED lines=16> */
.L_x_740:
[----:B------:R-:W-:Y:S05]  /*5ce0*/  BSYNC B0 ;  /* 0x0000000000007941 */ /* 0x000fea0003800000 */
.L_x_739:
        /* <DEDUP_REMOVED lines=20> */
.L_x_742:
[----:B------:R-:W-:Y:S05]  /*5e30*/  BSYNC B0 ;  /* 0x0000000000007941 */ /* 0x000fea0003800000 */
.L_x_741:
        /* <DEDUP_REMOVED lines=24> */
.L_x_744:
[----:B------:R-:W-:Y:S05]  /*5fc0*/  BSYNC B0 ;  /* 0x0000000000007941 */ /* 0x000fea0003800000 */
.L_x_743:
        /* <DEDUP_REMOVED lines=15> */
.L_x_746:
[----:B------:R-:W-:Y:S05]  /*60c0*/  BSYNC B0 ;  /* 0x0000000000007941 */ /* 0x000fea0003800000 */
.L_x_745:
        /* <DEDUP_REMOVED lines=15> */
.L_x_748:
[----:B------:R-:W-:Y:S05]  /*61c0*/  BSYNC B0 ;  /* 0x0000000000007941 */ /* 0x000fea0003800000 */
.L_x_747:
        /* <DEDUP_REMOVED lines=15> */
.L_x_750:
[----:B------:R-:W-:Y:S05]  /*62c0*/  BSYNC B0 ;  /* 0x0000000000007941 */ /* 0x000fea0003800000 */
.L_x_749:
        /* <DEDUP_REMOVED lines=15> */
.L_x_752:
[----:B------:R-:W-:Y:S05]  /*63c0*/  BSYNC B0 ;  /* 0x0000000000007941 */ /* 0x000fea0003800000 */
.L_x_751:
        /* <DEDUP_REMOVED lines=15> */
.L_x_677:
        /* <DEDUP_REMOVED lines=9> */
[----:B------:R-:W1:Y:S01]  /*6550*/  S2UR UR18, SR_CTAID.X ;  /* 0x00000000001279c3 */ /* 0x000e620000002500 */
[----:B------:R-:W-:-:S04]  /*6560*/  ISETP.NE.U32.AND P0, PT, RZ, UR4, PT ;  /* 0x00000004ff007c0c */ /* 0x000fc8000bf05070 */
[----:B------:R-:W-:-:S03]  /*6570*/  ISETP.NE.AND.EX P0, PT, RZ, UR5, PT, P0 ;  /* 0x00000005ff007c0c */ /* 0x000fc6000bf05300 */
[----:B------:R-:W2:Y:S10]  /*6580*/  S2UR UR11, SR_CTAID.Z ;  /* 0x00000000000b79c3 */ /* 0x000eb40000002700 */
[----:B------:R-:W-:Y:S05]  /*6590*/  @!P0 BRA `(.L_x_754) ;  /* 0x00000000001c8947 */ /* 0x000fea0003800000 */
[----:B------:R-:W-:Y:S02]  /*65a0*/  ULDC.64 UR4, c[0x0][0x8d8] ;  /* 0x0002360000047ab9 */ /* 0x000fe40000000a00 */
[----:B--2---:R-:W-:-:S06]  /*65b0*/  UIMAD.WIDE UR4, UR11, 0x4, UR4 ;  /* 0x000000040b0478a5 */ /* 0x004fcc000f8e0204 */
[----:B------:R-:W-:Y:S02]  /*65c0*/  IMAD.U32 R2, RZ, RZ, UR4 ;  /* 0x00000004ff027e24 */ /* 0x000fe4000f8e00ff */
[----:B------:R-:W-:-:S05]  /*65d0*/  IMAD.U32 R3, RZ, RZ, UR5 ;  /* 0x00000005ff037e24 */ /* 0x000fca000f8e00ff */
[----:B------:R-:W2:Y:S02]  /*65e0*/  LDG.E R2, desc[UR38][R2.64] ;  /* 0x0000002602027981 */ /* 0x000ea4000c1e1900 */
[----:B--2---:R-:W-:Y:S01]  /*65f0*/  R2UR UR4, R2 ;  /* 0x00000000020472ca */ /* 0x004fe200000e0000 */
[----:B------:R-:W-:-:S14]  /*6600*/  BRA `(.L_x_755) ;  /* 0x0000000000387947 */ /* 0x000fdc0003800000 */
.L_x_754:
[----:B------:R-:W-:Y:S02]  /*6610*/  ULDC.64 UR4, c[0x0][0x8d0] ;  /* 0x0002340000047ab9 */ /* 0x000fe40000000a00 */
[----:B------:R-:W-:-:S04]  /*6620*/  ISETP.NE.U32.AND P0, PT, RZ, UR4, PT ;  /* 0x00000004ff007c0c */ /* 0x000fc8000bf05070 */
[----:B------:R-:W-:-:S13]  /*6630*/  ISETP.NE.AND.EX P0, PT, RZ, UR5, PT, P0 ;  /* 0x00000005ff007c0c */ /* 0x000fda000bf05300 */
[----:B------:R-:W-:Y:S05]  /*6640*/  @!P0 BRA `(.L_x_756) ;  /* 0x0000000000248947 */ /* 0x000fea0003800000 */
[----:B------:R-:W-:Y:S02]  /*6650*/  ULDC.64 UR4, c[0x0][0x8d0] ;  /* 0x0002340000047ab9 */ /* 0x000fe40000000a00 */
[----:B--2---:R-:W-:-:S06]  /*6660*/  UIMAD.WIDE UR4, UR11, 0x4, UR4 ;  /* 0x000000040b0478a5 */ /* 0x004fcc000f8e0204 */
[----:B------:R-:W-:Y:S02]  /*6670*/  IMAD.U32 R2, RZ, RZ, UR4 ;  /* 0x00000004ff027e24 */ /* 0x000fe4000f8e00ff */
[----:B------:R-:W-:-:S05]  /*6680*/  IMAD.U32 R3, RZ, RZ, UR5 ;  /* 0x00000005ff037e24 */ /* 0x000fca000f8e00ff */
[----:B------:R-:W2:Y:S04]  /*6690*/  LDG.E R0, desc[UR38][R2.64] ;  /* 0x0000002602007981 */ /* 0x000ea8000c1e1900 */
[----:B------:R-:W2:Y:S02]  /*66a0*/  LDG.E R5, desc[UR38][R2.64+0x4] ;  /* 0x0000042602057981 */ /* 0x000ea4000c1e1900 */
[----:B--2---:R-:W-:-:S05]  /*66b0*/  IMAD.IADD R0, R5, 0x1, -R0 ;  /* 0x0000000105007824 */ /* 0x004fca00078e0a00 */
[----:B------:R-:W-:Y:S01]  /*66c0*/  R2UR UR4, R0 ;  /* 0x00000000000472ca */ /* 0x000fe200000e0000 */
[----:B------:R-:W-:-:S14]  /*66d0*/  BRA `(.L_x_755) ;  /* 0x0000000000047947 */ /* 0x000fdc0003800000 */
.L_x_756:
[----:B------:R-:W-:-:S05]  /*66e0*/  ULDC UR4, c[0x0][0x8bc] ;  /* 0x00022f0000047ab9 */ /* 0x000fca0000000800 */
.L_x_755:
[----:B-1----:R-:W-:-:S04]  /*66f0*/  UIMAD UR5, UR18, 0x60, URZ ;  /* 0x00000060120578a4 */ /* 0x002fc8000f8e023f */
[----:B------:R-:W-:-:S04]  /*6700*/  UISETP.GE.AND UP0, UPT, UR5, UR4, UPT ;  /* 0x000000040500728c */ /* 0x000fc8000bf06270 */
[----:B--2---:R-:W-:-:S06]  /*6710*/  USEL UR11, UR11, 0xffffffff, !UP0 ;  /* 0xffffffff0b0b7887 */ /* 0x004fcc000c000000 */
        /* <DEDUP_REMOVED lines=36> */
.L_x_757:
[----:B-----5:R-:W-:Y:S01]  /*6960*/  ISETP.GE.AND P0, PT, R0, 0x1, PT ;  /* 0x000000010000780c */ /* 0x020fe20003f06270 */
[----:B------:R-:W-:Y:S01]  /*6970*/  @UP0 USHF.R.S32.HI UR7, URZ, 0x1f, UR6 ;  /* 0x0000001f3f070899 */ /* 0x000fe20008011406 */
[----:B------:R-:W-:Y:S01]  /*6980*/  UMOV UR4, URZ ;  /* 0x0000003f00047c82 */ /* 0x000fe20008000000 */
[----:B------:R-:W-:Y:S01]  /*6990*/  UMOV UR5, URZ ;  /* 0x0000003f00057c82 */ /* 0x000fe20008000000 */
[----:B------:R-:W-:-:S04]  /*69a0*/  @UP0 UMOV UR4, UR6 ;  /* 0x0000000600040c82 */ /* 0x000fc80008000000 */
[----:B------:R-:W-:-:S05]  /*69b0*/  @UP0 UMOV UR5, UR7 ;  /* 0x0000000700050c82 */ /* 0x000fca0008000000 */
[----:B------:R-:W-:Y:S05]  /*69c0*/  @!P0 BRA `(.L_x_682) ;  /* 0x0000003c002c8947 */ /* 0x000fea0003800000 */
[----:B------:R-:W1:Y:S01]  /*69d0*/  S2R R4, SR_TID.X ;  /* 0x0000000000047919 */ /* 0x000e620000002100 */
        /* <DEDUP_REMOVED lines=8> */
[----:B------:R-:W-:Y:S01]  /*6a60*/  USEL UR19, UR11, URZ, !UP0 ;  /* 0x0000003f0b137287 */ /* 0x000fe2000c000000 */
[----:B------:R-:W-:Y:S01]  /*6a70*/  LEA.HI R3, R3, R2, RZ, 0x6 ;  /* 0x0000000203037211 */ /* 0x000fe200078f30ff */
[----:B------:R-:W-:-:S02]  /*6a80*/  USEL UR6, UR6, URZ, !UP0 ;  /* 0x0000003f06067287 */ /* 0x000fc4000c000000 */
[----:B------:R-:W-:Y:S01]  /*6a90*/  UIADD3 UR8, UP0, UR4, UR12, URZ ;  /* 0x0000000c04087290 */ /* 0x000fe2000ff1e03f */
[----:B------:R-:W-:Y:S01]  /*6aa0*/  SHF.R.S32.HI R3, RZ, 0x6, R3 ;  /* 0x00000006ff037819 */ /* 0x000fe20000011403 */
[----:B------:R-:W-:Y:S01]  /*6ab0*/  UIADD3 UR14, UR13, UR7, URZ ;  /* 0x000000070d0e7290 */ /* 0x000fe2000fffe03f */
[----:B------:R-:W-:Y:S01]  /*6ac0*/  ULDC UR9, c[0x0][0x288] ;  /* 0x0000a20000097ab9 */ /* 0x000fe20000000800 */
[----:B------:R-:W-:Y:S01]  /*6ad0*/  ULDC UR10, c[0x0][0x760] ;  /* 0x0001d800000a7ab9 */ /* 0x000fe20000000800 */
[----:B------:R-:W-:Y:S01]  /*6ae0*/  ULDC.64 UR16, c[0x0][0x2e0] ;  /* 0x0000b80000107ab9 */ /* 0x000fe20000000a00 */
[----:B------:R-:W-:Y:S01]  /*6af0*/  UIMAD UR11, UR11, UR9, URZ ;  /* 0x000000090b0b72a4 */ /* 0x000fe2000f8e023f */
[----:B------:R-:W-:Y:S01]  /*6b00*/  VIMNMX R3, R3, 0x1, !PT ;  /* 0x0000000103037848 */ /* 0x000fe20007fe0100 */
[----:B------:R-:W-:Y:S02]  /*6b10*/  UIMAD UR7, UR9, UR10, URZ ;  /* 0x0000000a090772a4 */ /* 0x000fe4000f8e023f */
[----:B------:R-:W-:Y:S01]  /*6b20*/  UIADD3.X UR9, UR5, UR14, URZ, UP0, !UPT ;  /* 0x0000000e05097290 */ /* 0x000fe200087fe43f */
[----:B------:R-:W-:Y:S01]  /*6b30*/  LOP3.LUT R6, R3, 0x1, RZ, 0xc0, !PT ;  /* 0x0000000103067812 */ /* 0x000fe200078ec0ff */
[----:B------:R-:W-:-:S02]  /*6b40*/  UIMAD UR6, UR6, UR16, URZ ;  /* 0x00000010060672a4 */ /* 0x000fc4000f8e023f */
[----:B------:R-:W-:Y:S02]  /*6b50*/  UIADD3 UR10, UP0, UR11, UR15, URZ ;  /* 0x0000000f0b0a7290 */ /* 0x000fe4000ff1e03f */
[----:B------:R-:W-:Y:S01]  /*6b60*/  UIMAD UR15, UR19, UR17, UR6 ;  /* 0x00000011130f72a4 */ /* 0x000fe2000f8e0206 */
[----:B-1----:R-:W-:Y:S01]  /*6b70*/  LOP3.LUT R0, R4, 0x1f, RZ, 0xc0, !PT ;  /* 0x0000001f04007812 */ /* 0x002fe200078ec0ff */
[----:B------:R-:W-:Y:S02]  /*6b80*/  UIMAD.WIDE.U32 UR8, UR19, UR16, UR8 ;  /* 0x00000010130872a5 */ /* 0x000fe4000f8e0008 */
[----:B------:R-:W-:Y:S01]  /*6b90*/  ULEA.HI.X.SX32 UR11, UR11, UR20, 0x1, UP0 ;  /* 0x000000140b0b7291 */ /* 0x000fe200080f0e3f */
[----:B------:R-:W-:Y:S01]  /*6ba0*/  ELECT P0, URZ, PT ;  /* 0x00000000003f782f */ /* 0x000fe20003800000 */
[----:B------:R-:W-:Y:S01]  /*6bb0*/  UIADD3 UR20, UR9, UR15, URZ ;  /* 0x0000000f09147290 */ /* 0x000fe2000fffe03f */
[----:B------:R-:W-:Y:S01]  /*6bc0*/  UMOV UR6, URZ ;  /* 0x0000003f00067c82 */ /* 0x000fe20008000000 */
[----:B------:R-:W-:Y:S10]  /*6bd0*/  @!P1 BRA `(.L_x_758) ;  /* 0x0000000c00549947 */ /* 0x000ff40003800000 */
[----:B------:R-:W-:Y:S01]  /*6be0*/  UMOV UR13, UR14 ;  /* 0x0000000e000d7c82 */ /* 0x000fe20008000000 */
[----:B------:R-:W-:Y:S01]  /*6bf0*/  ULDC.64 UR22, c[0x0][0x2c0] ;  /* 0x0000b00000167ab9 */ /* 0x000fe20000000a00 */
[----:B------:R-:W-:Y:S01]  /*6c00*/  UIMAD.WIDE.U32 UR12, UR19, UR16, UR12 ;  /* 0x00000010130c72a5 */ /* 0x000fe2000f8e000c */
[----:B------:R-:W-:Y:S01]  /*6c10*/  IMAD.IADD R4, R3, 0x1, -R6 ;  /* 0x0000000103047824 */ /* 0x000fe200078e0a06 */
[----:B------:R-:W-:Y:S02]  /*6c20*/  UMOV UR6, URZ ;  /* 0x0000003f00067c82 */ /* 0x000fe40008000000 */
[----:B------:R-:W-:-:S04]  /*6c30*/  UIADD3 UR17, UP0, UR4, UR12, URZ ;  /* 0x0000000c04117290 */ /* 0x000fc8000ff1e03f */
[----:B------:R-:W-:Y:S02]  /*6c40*/  UIADD3.X UR4, UR5, UR15, UR13, UP0, !UPT ;  /* 0x0000000f05047290 */ /* 0x000fe400087fe40d */
[----:B------:R-:W-:-:S04]  /*6c50*/  ULEA UR16, UP0, UR17, UR22, 0x2 ;  /* 0x0000001611107291 */ /* 0x000fc8000f80103f */
[----:B------:R-:W-:Y:S02]  /*6c60*/  ULEA.HI.X UR17, UR17, UR23, UR4, 0x2, UP0 ;  /* 0x0000001711117291 */ /* 0x000fe400080f1404 */
[----:B------:R-:W-:Y:S01]  /*6c70*/  UIADD3 UR16, UP0, UR16, 0x4000, URZ ;  /* 0x0000400010107890 */ /* 0x000fe2000ff1e03f */
[----:B------:R-:W-:-:S03]  /*6c80*/  UMOV UR4, URZ ;  /* 0x0000003f00047c82 */ /* 0x000fc60008000000 */
[----:B------:R-:W-:-:S12]  /*6c90*/  UIADD3.X UR17, URZ, UR17, URZ, UP0, !UPT ;  /* 0x000000113f117290 */ /* 0x000fd800087fe43f */
.L_x_791:
        /* <DEDUP_REMOVED lines=13> */
.L_x_761:
[----:B------:R-:W2:Y:S04]  /*6d70*/  LDG.E.STRONG.GPU R5, desc[UR38][R2.64] ;  /* 0x0000002602057981 */ /* 0x000ea8000c1ef900 */
[----:B--2---:R-:W-:Y:S01]  /*6d80*/  CCTL.IVALL ;  /* 0x00000000ff00798f */ /* 0x004fe20002000000 */
[----:B------:R-:W-:Y:S05]  /*6d90*/  YIELD ;  /* 0x0000000000007946 */ /* 0x000fea0003800000 */
[----:B------:R-:W-:-:S13]  /*6da0*/  ISETP.NE.AND P1, PT, R5, UR18, PT ;  /* 0x0000001205007c0c */ /* 0x000fda000bf25270 */
[----:B------:R-:W-:Y:S05]  /*6db0*/  @P1 BRA `(.L_x_761) ;  /* 0xfffffffc00ec1947 */ /* 0x000fea000383ffff */
.L_x_760:
[----:B------:R-:W-:Y:S05]  /*6dc0*/  BSYNC B0 ;  /* 0x0000000000007941 */ /* 0x000fea0003800000 */
.L_x_759:
[----:B------:R-:W-:-:S03]  /*6dd0*/  UMOV UR5, 0xffffffff ;  /* 0xffffffff00057882 */ /* 0x000fc60000000000 */
[----:B------:R-:W-:Y:S05]  /*6de0*/  BRA.DIV UR5, `(.L_x_762) ;  /* 0x0000003a05847947 */ /* 0x000fea000b800000 */
[----:B------:R-:W-:Y:S01]  /*6df0*/  NOP ;  /* 0x0000000000007918 */ /* 0x000fe20000000000 */
.L_x_841:
        /* <DEDUP_REMOVED lines=19> */
.L_x_764:
[----:B------:R-:W-:Y:S05]  /*6f30*/  BSYNC B0 ;  /* 0x0000000000007941 */ /* 0x000fea0003800000 */
.L_x_763:
        /* <DEDUP_REMOVED lines=14> */
.L_x_766:
[----:B------:R-:W-:Y:S05]  /*7020*/  BSYNC B0 ;  /* 0x0000000000007941 */ /* 0x000fea0003800000 */
.L_x_765:
        /* <DEDUP_REMOVED lines=15> */
.L_x_768:
[----:B------:R-:W-:Y:S05]  /*7120*/  BSYNC B0 ;  /* 0x0000000000007941 */ /* 0x000fea0003800000 */
.L_x_767:
[----:B------:R-:W-:Y:S06]  /*7130*/  BAR.ARV 0xa, 0xa0 ;  /* 0x0282800000007b1d */ /* 0x000fec0000002000 */
[----:B------:R-:W-:Y:S04]  /*7140*/  BSSY B0, `(.L_x_769) ;  /* 0x0000003000007945 */ /* 0x000fe80003800000 */
[----:B------:R-:W-:Y:S05]  /*7150*/  @!P0 BRA `(.L_x_770) ;  /* 0x0000000000048947 */ /* 0x000fea0003800000 */
[----:B------:R-:W-:-:S04]  /*7160*/  DEPBAR.LE SB0, 0x1 ;  /* 0x000080400000791a */ /* 0x000fc80000000000 */
.L_x_770:
[----:B------:R-:W-:Y:S05]  /*7170*/  BSYNC B0 ;  /* 0x0000000000007941 */ /* 0x000fea0003800000 */
.L_x_769:
[----:B------:R-:W-:Y:S06]  /*7180*/  BAR.ARV 0xb, 0xa0 ;  /* 0x02c2800000007b1d */ /* 0x000fec0000002000 */
[----:B------:R-:W-:Y:S04]  /*7190*/  BSSY B0, `(.L_x_771) ;  /* 0x0000003000007945 */ /* 0x000fe80003800000 */
[----:B------:R-:W-:Y:S05]  /*71a0*/  @!P0 BRA `(.L_x_772) ;  /* 0x0000000000048947 */ /* 0x000fea0003800000 */
[----:B------:R-:W-:-:S04]  /*71b0*/  DEPBAR.LE SB0, 0x0 ;  /* 0x000080000000791a */ /* 0x000fc80000000000 */
.L_x_772:
[----:B------:R-:W-:Y:S05]  /*71c0*/  BSYNC B0 ;  /* 0x0000000000007941 */ /* 0x000fea0003800000 */
.L_x_771:
        /* <DEDUP_REMOVED lines=19> */
.L_x_774:
[----:B------:R-:W-:Y:S05]  /*7300*/  BSYNC B0 ;  /* 0x0000000000007941 */ /* 0x000fea0003800000 */
.L_x_773:
        /* <DEDUP_REMOVED lines=9> */
.L_x_777:
[----:B------:R-:W2:Y:S04]  /*73a0*/  LDG.E.STRONG.GPU R5, desc[UR38][R2.64] ;  /* 0x0000002602057981 */ /* 0x000ea8000c1ef900 */
[----:B--2---:R-:W-:Y:S01]  /*73b0*/  CCTL.IVALL ;  /* 0x00000000ff00798f */ /* 0x004fe20002000000 */
[----:B------:R-:W-:Y:S05]  /*73c0*/  YIELD ;  /* 0x0000000000007946 */ /* 0x000fea0003800000 */
[----:B------:R-:W-:-:S13]  /*73d0*/  ISETP.NE.AND P1, PT, R5, UR18, PT ;  /* 0x0000001205007c0c */ /* 0x000fda000bf25270 */
[----:B------:R-:W-:Y:S05]  /*73e0*/  @P1 BRA `(.L_x_777) ;  /* 0xfffffffc00ec1947 */ /* 0x000fea000383ffff */
.L_x_776:
[----:B------:R-:W-:Y:S05]  /*73f0*/  BSYNC B0 ;  /* 0x0000000000007941 */ /* 0x000fea0003800000 */
.L_x_775:
[----:B------:R-:W-:-:S03]  /*7400*/  UMOV UR5, 0xffffffff ;  /* 0xffffffff00057882 */ /* 0x000fc60000000000 */
[----:B------:R-:W-:Y:S05]  /*7410*/  BRA.DIV UR5, `(.L_x_778) ;  /* 0x0000003605147947 */ /* 0x000fea000b800000 */
[----:B------:R-:W-:Y:S01]  /*7420*/  NOP ;  /* 0x0000000000007918 */ /* 0x000fe20000000000 */
.L_x_844:
[----:B------:R-:W-:Y:S05]  /*7430*/  WARPSYNC.ALL ;  /* 0x0000000000007948 */ /* 0x000fea0003800000 */
        /* <DEDUP_REMOVED lines=12> */
[----:B------:R1:W-:Y:S02]  /*7500*/  UBLKRED.G.S.ADD.F32.RN [UR12], [UR5], UR19, desc[UR22] ;  /* 0x0000160c050073bb */ /* 0x0003e400080a1413 */
[----:B-1----:R0:W-:Y:S02]  /*7510*/  UTMACMDFLUSH ;  /* 0x00000000000079b7 */ /* 0x0021e40000000000 */
.L_x_780:
[----:B------:R-:W-:Y:S05]  /*7520*/  BSYNC B0 ;  /* 0x0000000000007941 */ /* 0x000fea0003800000 */
.L_x_779:
        /* <DEDUP_REMOVED lines=14> */
.L_x_782:
[----:B------:R-:W-:Y:S05]  /*7610*/  BSYNC B0 ;  /* 0x0000000000007941 */ /* 0x000fea0003800000 */
.L_x_781:
        /* <DEDUP_REMOVED lines=15> */
.L_x_784:
[----:B------:R-:W-:Y:S05]  /*7710*/  BSYNC B0 ;  /* 0x0000000000007941 */ /* 0x000fea0003800000 */
.L_x_783:
[----:B------:R-:W-:Y:S06]  /*7720*/  BAR.ARV 0xa, 0xa0 ;  /* 0x0282800000007b1d */ /* 0x000fec0000002000 */
[----:B------:R-:W-:Y:S04]  /*7730*/  BSSY B0, `(.L_x_785) ;  /* 0x0000003000007945 */ /* 0x000fe80003800000 */
[----:B------:R-:W-:Y:S05]  /*7740*/  @!P0 BRA `(.L_x_786) ;  /* 0x0000000000048947 */ /* 0x000fea0003800000 */
[----:B------:R-:W-:-:S04]  /*7750*/  DEPBAR.LE SB0, 0x1 ;  /* 0x000080400000791a */ /* 0x000fc80000000000 */
.L_x_786:
[----:B------:R-:W-:Y:S05]  /*7760*/  BSYNC B0 ;  /* 0x0000000000007941 */ /* 0x000fea0003800000 */
.L_x_785:
[----:B------:R-:W-:Y:S06]  /*7770*/  BAR.ARV 0xb, 0xa0 ;  /* 0x02c2800000007b1d */ /* 0x000fec0000002000 */
[----:B------:R-:W-:Y:S04]  /*7780*/  BSSY B0, `(.L_x_787) ;  /* 0x0000003000007945 */ /* 0x000fe80003800000 */
[----:B------:R-:W-:Y:S05]  /*7790*/  @!P0 BRA `(.L_x_788) ;  /* 0x0000000000048947 */ /* 0x000fea0003800000 */
[----:B------:R-:W-:-:S04]  /*77a0*/  DEPBAR.LE SB0, 0x0 ;  /* 0x000080000000791a */ /* 0x000fc80000000000 */
.L_x_788:
[----:B------:R-:W-:Y:S05]  /*77b0*/  BSYNC B0 ;  /* 0x0000000000007941 */ /* 0x000fea0003800000 */
.L_x_787:
        /* <DEDUP_REMOVED lines=19> */
.L_x_790:
[----:B------:R-:W-:Y:S05]  /*78f0*/  BSYNC B0 ;  /* 0x0000000000007941 */ /* 0x000fea0003800000 */
.L_x_789:
[----:B------:R-:W-:Y:S02]  /*7900*/  UIADD3 UR6, UR6, 0x2, URZ ;  /* 0x0000000206067890 */ /* 0x000fe4000fffe03f */
[----:B------:R-:W-:Y:S01]  /*7910*/  UIADD3 UR4, UR4, 0x1, URZ ;  /* 0x0000000104047890 */ /* 0x000fe2000fffe03f */
[----:B------:R-:W-:Y:S11]  /*7920*/  @P3 BRA `(.L_x_791) ;  /* 0xfffffff000dc3947 */ /* 0x000ff6000383ffff */
.L_x_758:
        /* <DEDUP_REMOVED lines=13> */
.L_x_794:
[----:B------:R-:W2:Y:S04]  /*7a00*/  LDG.E.STRONG.GPU R0, desc[UR38][R2.64] ;  /* 0x0000002602007981 */ /* 0x000ea8000c1ef900 */
[----:B--2---:R-:W-:Y:S01]  /*7a10*/  CCTL.IVALL ;  /* 0x00000000ff00798f */ /* 0x004fe20002000000 */
[----:B------:R-:W-:Y:S05]  /*7a20*/  YIELD ;  /* 0x0000000000007946 */ /* 0x000fea0003800000 */
[----:B------:R-:W-:-:S13]  /*7a30*/  ISETP.NE.AND P1, PT, R0, UR18, PT ;  /* 0x0000001200007c0c */ /* 0x000fda000bf25270 */
[----:B------:R-:W-:Y:S05]  /*7a40*/  @P1 BRA `(.L_x_794) ;  /* 0xfffffffc00ec1947 */ /* 0x000fea000383ffff */
.L_x_793:
[----:B------:R-:W-:Y:S05]  /*7a50*/  BSYNC B0 ;  /* 0x0000000000007941 */ /* 0x000fea0003800000 */
.L_x_792:
[----:B------:R-:W-:-:S03]  /*7a60*/  UMOV UR4, 0xffffffff ;  /* 0xffffffff00047882 */ /* 0x000fc60000000000 */
[----:B------:R-:W-:Y:S05]  /*7a70*/  BRA.DIV UR4, `(.L_x_795) ;  /* 0x0000002e04987947 */ /* 0x000fea000b800000 */
[----:B------:R-:W-:Y:S01]  /*7a80*/  NOP ;  /* 0x0000000000007918 */ /* 0x000fe20000000000 */
.L_x_847:
        /* <DEDUP_REMOVED lines=22> */
.L_x_797:
[----:B------:R-:W-:Y:S05]  /*7bf0*/  BSYNC B0 ;  /* 0x0000000000007941 */ /* 0x000fea0003800000 */
.L_x_796:
[----:B------:R-:W-:Y:S06]  /*7c00*/  BAR.SYNC.DEFER_BLOCKING 0xe, 0xa0 ;  /* 0x0382800000007b1d */ /* 0x000fec0000010000 */
[----:B------:R-:W-:Y:S04]  /*7c10*/  BSSY B0, `(.L_x_798) ;  /* 0x0000012000007945 */ /* 0x000fe80003800000 */
[----:B------:R-:W-:Y:S05]  /*7c20*/  @!P0 BRA `(.L_x_799) ;  /* 0x0000000000408947 */ /* 0x000fea0003800000 */
[----:B------:R-:W1:Y:S01]  /*7c30*/  S2UR UR14, SR_CgaCtaId ;  /* 0x00000000000e79c3 */ /* 0x000e620000008800 */
[----:B------:R-:W-:Y:S01]  /*7c40*/  R2UR UR4, R6 ;  /* 0x00000000060472ca */ /* 0x000fe200000e0000 */
[----:B------:R-:W-:Y:S01]  /*7c50*/  UMOV UR5, 0x400 ;  /* 0x0000040000057882 */ /* 0x000fe20000000000 */
[----:B------:R-:W-:Y:S01]  /*7c60*/  ULDC.64 UR12, c[0x0][0x2c0] ;  /* 0x0000b000000c7ab9 */ /* 0x000fe20000000a00 */
[----:B------:R-:W-:Y:S01]  /*7c70*/  UMOV UR16, 0x0 ;  /* 0x0000000000107882 */ /* 0x000fe20000000000 */
[----:B------:R-:W-:-:S09]  /*7c80*/  UMOV UR17, 0x14f00000 ;  /* 0x14f0000000117882 */ /* 0x000fd20000000000 */
[----:B------:R-:W-:-:S04]  /*7c90*/  UIADD3 UR4, UR4, 0x1000, URZ ;  /* 0x0000100004047890 */ /* 0x000fc8000fffe03f */
[----:B------:R-:W-:Y:S02]  /*7ca0*/  UIADD3 UR15, UP0, UR4, UR8, URZ ;  /* 0x00000008040f7290 */ /* 0x000fe4000ff1e03f */
[----:B-1----:R-:W-:Y:S02]  /*7cb0*/  ULEA UR14, UR14, UR5, 0x18 ;  /* 0x000000050e0e7291 */ /* 0x002fe4000f8ec03f */
[----:B------:R-:W-:Y:S02]  /*7cc0*/  ULEA.HI.X.SX32 UR5, UR4, UR20, 0x1, UP0 ;  /* 0x0000001404057291 */ /* 0x000fe400080f0e3f */
[----:B------:R-:W-:Y:S02]  /*7cd0*/  ULEA UR4, UP0, UR15, UR12, 0x2 ;  /* 0x0000000c0f047291 */ /* 0x000fe4000f80103f */
[----:B------:R-:W-:Y:S02]  /*7ce0*/  UIADD3 UR14, UR14, 0x16000, URZ ;  /* 0x000160000e0e7890 */ /* 0x000fe4000fffe03f */
[----:B------:R-:W-:Y:S01]  /*7cf0*/  ULEA.HI.X UR5, UR15, UR13, UR5, 0x2, UP0 ;  /* 0x0000000d0f057291 */ /* 0x000fe200080f1405 */
[----:B------:R-:W-:-:S08]  /*7d00*/  UMOV UR12, 0x400 ;  /* 0x00000400000c7882 */ /* 0x000fd00000000000 */
[----:B------:R1:W-:Y:S02]  /*7d10*/  UBLKRED.G.S.ADD.F32.RN [UR4], [UR14], UR12, desc[UR16] ;  /* 0x000010040e0073bb */ /* 0x0003e400080a140c */
[----:B-1----:R0:W-:Y:S02]  /*7d20*/  UTMACMDFLUSH ;  /* 0x00000000000079b7 */ /* 0x0021e40000000000 */
.L_x_799:
[----:B------:R-:W-:Y:S05]  /*7d30*/  BSYNC B0 ;  /* 0x0000000000007941 */ /* 0x000fea0003800000 */
.L_x_798:
        /* <DEDUP_REMOVED lines=17> */
[----:B------:R1:W-:Y:S01]  /*7e50*/  UBLKRED.G.S.ADD.F32.RN [UR4], [UR14], UR12, desc[UR16] ;  /* 0x000010040e0073bb */ /* 0x0003e200080a140c */
[----:B------:R0:W-:Y:S01]  /*7e60*/  UTMACMDFLUSH ;  /* 0x00000000000079b7 */ /* 0x0001e20000000000 */
[----:B-1----:R-:W-:-:S04]  /*7e70*/  DEPBAR.LE SB0, 0x2 ;  /* 0x000080800000791a */ /* 0x002fc80000000000 */
.L_x_801:
[----:B------:R-:W-:Y:S05]  /*7e80*/  BSYNC B0 ;  /* 0x0000000000007941 */ /* 0x000fea0003800000 */
.L_x_800:
[----:B------:R-:W-:Y:S06]  /*7e90*/  BAR.ARV 0xa, 0xa0 ;  /* 0x0282800000007b1d */ /* 0x000fec0000002000 */
[----:B------:R-:W-:Y:S04]  /*7ea0*/  BSSY B0, `(.L_x_802) ;  /* 0x0000003000007945 */ /* 0x000fe80003800000 */
[----:B------:R-:W-:Y:S05]  /*7eb0*/  @!P0 BRA `(.L_x_803) ;  /* 0x0000000000048947 */ /* 0x000fea0003800000 */
[----:B------:R-:W-:-:S04]  /*7ec0*/  DEPBAR.LE SB0, 0x1 ;  /* 0x000080400000791a */ /* 0x000fc80000000000 */
.L_x_803:
[----:B------:R-:W-:Y:S05]  /*7ed0*/  BSYNC B0 ;  /* 0x0000000000007941 */ /* 0x000fea0003800000 */
.L_x_802:
[----:B------:R-:W-:Y:S06]  /*7ee0*/  BAR.ARV 0xb, 0xa0 ;  /* 0x02c2800000007b1d */ /* 0x000fec0000002000 */
[----:B------:R-:W-:Y:S04]  /*7ef0*/  BSSY B0, `(.L_x_804) ;  /* 0x0000003000007945 */ /* 0x000fe80003800000 */
[----:B------:R-:W-:Y:S05]  /*7f00*/  @!P0 BRA `(.L_x_805) ;  /* 0x0000000000048947 */ /* 0x000fea0003800000 */
[----:B------:R-:W-:-:S04]  /*7f10*/  DEPBAR.LE SB0, 0x0 ;  /* 0x000080000000791a */ /* 0x000fc80000000000 */
.L_x_805:
[----:B------:R-:W-:Y:S05]  /*7f20*/  BSYNC B0 ;  /* 0x0000000000007941 */ /* 0x000fea0003800000 */
.L_x_804:
        /* <DEDUP_REMOVED lines=19> */
.L_x_753:
        /* <DEDUP_REMOVED lines=10> */
.L_x_806:
        /* <DEDUP_REMOVED lines=10> */
.L_x_808:
[----:B------:R-:W3:Y:S02]  /*81a0*/  LDC R0, c[0x0][0x8bc] ;  /* 0x00022f00ff007b82 */ /* 0x000ee40000000800 */
.L_x_807:
[----:B------:R-:W1:Y:S01]  /*81b0*/  S2R R9, SR_CTAID.X ;  /* 0x0000000000097919 */ /* 0x000e620000002500 */
[----:B------:R-:W-:Y:S02]  /*81c0*/  IMAD.MOV.U32 R5, RZ, RZ, RZ ;  /* 0x000000ffff057224 */ /* 0x000fe400078e00ff */
[----:B------:R-:W-:Y:S02]  /*81d0*/  IMAD.MOV.U32 R4, RZ, RZ, 0x1 ;  /* 0x00000001ff047424 */ /* 0x000fe400078e00ff */
[----:B-1----:R-:W-:-:S05]  /*81e0*/  IMAD R9, R9, 0x60, RZ ;  /* 0x0000006009097824 */ /* 0x002fca00078e02ff */
[----:B---3-5:R-:W-:Y:S01]  /*81f0*/  ISETP.GE.AND P0, PT, R9, R0, PT ;  /* 0x000000000900720c */ /* 0x028fe20003f06270 */
[----:B------:R-:W-:-:S03]  /*8200*/  IMAD.MOV.U32 R0, RZ, RZ, 0x1 ;  /* 0x00000001ff007424 */ /* 0x000fc600078e00ff */
[----:B------:R-:W-:-:S04]  /*8210*/  SEL R11, R11, 0xffffffff, !P0 ;  /* 0xffffffff0b0b7807 */ /* 0x000fc80004000000 */
[----:B------:R-:W-:-:S13]  /*8220*/  ISETP.GE.AND P0, PT, R11, RZ, PT ;  /* 0x000000ff0b00720c */ /* 0x000fda0003f06270 */
[----:B------:R-:W-:Y:S05]  /*8230*/  @!P0 BRA `(.L_x_809) ;  /* 0x0000002000908947 */ /* 0x000fea0003800000 */
[----:B------:R-:W1:Y:S08]  /*8240*/  LDC.64 R4, c[0x0][0x778] ;  /* 0x0001de00ff047b82 */ /* 0x000e700000000a00 */
[----:B------:R-:W3:Y:S08]  /*8250*/  LDC.64 R6, c[0x0][0x780] ;  /* 0x0001e000ff067b82 */ /* 0x000ef00000000a00 */
[----:B------:R-:W2:Y:S01]  /*8260*/  LDC.64 R12, c[0x0][0x770] ;  /* 0x0001dc00ff0c7b82 */ /* 0x000ea20000000a00 */
[----:B-1----:R-:W-:-:S07]  /*8270*/  ISETP.NE.U32.AND P0, PT, R4, RZ, PT ;  /* 0x000000ff0400720c */ /* 0x002fce0003f05070 */
[----:B----4-:R-:W1:Y:S01]  /*8280*/  LDC.64 R2, c[0x0][0x770] ;  /* 0x0001dc00ff027b82 */ /* 0x010e620000000a00 */
[----:B------:R-:W-:Y:S02]  /*8290*/  ISETP.NE.AND.EX P0, PT, R5, RZ, PT, P0 ;  /* 0x000000ff0500720c */ /* 0x000fe40003f05300 */
[----:B---3--:R-:W-:-:S04]  /*82a0*/  ISETP.NE.U32.AND P2, PT, R6, RZ, PT ;  /* 0x000000ff0600720c */ /* 0x008fc80003f45070 */
[----:B------:R-:W-:Y:S02]  /*82b0*/  ISETP.NE.AND.EX P2, PT, R7, RZ, PT, P2 ;  /* 0x000000ff0700720c */ /* 0x000fe40003f45320 */
[----:B--2---:R-:W-:-:S05]  /*82c0*/  ISETP.NE.U32.AND P1, PT, R12, RZ, PT ;  /* 0x000000ff0c00720c */ /* 0x004fca0003f25070 */
[----:B------:R-:W2:Y:S01]  /*82d0*/  @P0 LDC.64 R4, c[0x0][0x778] ;  /* 0x0001de00ff040b82 */ /* 0x000ea20000000a00 */
[----:B------:R-:W-:-:S07]  /*82e0*/  ISETP.NE.AND.EX P1, PT, R13, RZ, PT, P1 ;  /* 0x000000ff0d00720c */ /* 0x000fce0003f25310 */
[----:B------:R-:W3:Y:S01]  /*82f0*/  @P2 LDC.64 R6, c[0x0][0x780] ;  /* 0x0001e000ff062b82 */ /* 0x000ee20000000a00 */
[----:B-1----:R-:W-:-:S05]  /*8300*/  IMAD.WIDE R2, R11, 0x4, R2 ;  /* 0x000000040b027825 */ /* 0x002fca00078e0202 */
[----:B------:R-:W4:Y:S01]  /*8310*/  @P1 LDG.E R16, desc[UR38][R2.64] ;  /* 0x0000002602101981 */ /* 0x000f22000c1e1900 */
[----:B------:R-:W-:Y:S01]  /*8320*/  IMAD.MOV.U32 R10, RZ, RZ, RZ ;  /* 0x000000ffff0a7224 */ /* 0x000fe200078e00ff */
[----:B------:R-:W-:Y:S02]  /*8330*/  ULDC UR4, c[0x0][0x280] ;  /* 0x0000a00000047ab9 */ /* 0x000fe40000000800 */
[----:B------:R-:W4:Y:S01]  /*8340*/  @P1 LDG.E R14, desc[UR38][R2.64] ;  /* 0x00000026020e1981 */ /* 0x000f22000c1e1900 */
[----:B--2---:R-:W-:-:S04]  /*8350*/  @P0 IMAD.WIDE R4, R11, 0x4, R4 ;  /* 0x000000040b040825 */ /* 0x004fc800078e0204 */
[----:B------:R-:W-:Y:S01]  /*8360*/  IMAD.U32 R8, RZ, RZ, UR4 ;  /* 0x00000004ff087e24 */ /* 0x000fe2000f8e00ff */
[----:B------:R3:W5:Y:S02]  /*8370*/  @P0 LDG.E R10, desc[UR38][R4.64] ;  /* 0x00000026040a0981 */ /* 0x000764000c1e1900 */
[----:B---3--:R-:W-:-:S05]  /*8380*/  @P2 IMAD.WIDE R4, R11, 0x4, R6 ;  /* 0x000000040b042825 */ /* 0x008fca00078e0206 */
[----:B------:R1:W5:Y:S01]  /*8390*/  @P2 LDG.E R8, desc[UR38][R4.64] ;  /* 0x0000002604082981 */ /* 0x000362000c1e1900 */
[----:B------:R-:W-:Y:S01]  /*83a0*/  VOTEU.ANY UP0, P1 ;  /* 0x00000000003f7886 */ /* 0x000fe20000800100 */
[----:B----4-:R-:W-:Y:S01]  /*83b0*/  @P1 IMAD R6, R11, 0x40, R16 ;  /* 0x000000400b061824 */ /* 0x010fe200078e0210 */
        /* <DEDUP_REMOVED lines=9> */
.L_x_810:
        /* <DEDUP_REMOVED lines=70> */
.L_x_848:
        /* <DEDUP_REMOVED lines=9> */
.L_x_813:
        /* <DEDUP_REMOVED lines=98> */
.L_x_824:
[----:B-1----:R-:W-:-:S05]  /*8f60*/  IMAD.MOV.U32 R11, RZ, RZ, 0x1 ;  /* 0x00000001ff0b7424 */ /* 0x002fca00078e00ff */
[----:B------:R-:W-:-:S04]  /*8f70*/  SHF.L.U32 R11, R11, 0x1f, RZ ;  /* 0x0000001f0b0b7819 */ /* 0x000fc800000006ff */
[----:B------:R-:W1:Y:S02]  /*8f80*/  SYNCS.PHASECHK.TRANS64.TRYWAIT P1, [R12+URZ+0x36438], R11 ;  /* 0x0364380b0c0075a7 */ /* 0x000e64000802017f */
[----:B-1234-:R-:W-:Y:S05]  /*8f90*/  @!P1 BRA `(.L_x_816) ;  /* 0x0000001800809947 */ /* 0x01efea0003800000 */
.L_x_849:
[----:B------:R-:W-:Y:S05]  /*8fa0*/  @P0 BRA `(.L_x_817) ;  /* 0x0000000000140947 */ /* 0x000fea0003800000 */
[----:B------:R-:W-:Y:S01]  /*8fb0*/  ISETP.NE.AND P1, PT, R8, RZ, PT ;  /* 0x000000ff0800720c */ /* 0x000fe20003f25270 */
[----:B------:R-:W-:-:S04]  /*8fc0*/  IMAD.MOV.U32 R3, RZ, RZ, 0x6100 ;  /* 0x00006100ff037424 */ /* 0x000fc800078e00ff */
[----:B------:R2:W-:Y:S08]  /*8fd0*/  SYNCS.ARRIVE.TRANS64 RZ, [R12+URZ+0x36430], R3 ;  /* 0x036430030cff79a7 */ /* 0x0005f0000800003f */
[----:B------:R-:W-:Y:S05]  /*8fe0*/  @!P1 BRA `(.L_x_817) ;  /* 0x0000000000049947 */ /* 0x000fea0003800000 */
[----:B------:R-:W-:Y:S01]  /*8ff0*/  BPT.TRAP 0x1 ;  /* 0x000000040000795c */ /* 0x000fe20000300000 */
.L_x_817:
        /* <DEDUP_REMOVED lines=49> */
.L_x_850:
[----:B------:R-:W-:Y:S05]  /*9310*/  @P0 BRA `(.L_x_819) ;  /* 0x0000000000140947 */ /* 0x000fea0003800000 */
[----:B------:R-:W-:Y:S01]  /*9320*/  ISETP.NE.AND P1, PT, R8, RZ, PT ;  /* 0x000000ff0800720c */ /* 0x000fe20003f25270 */
[----:B--2---:R-:W-:-:S04]  /*9330*/  IMAD.MOV.U32 R27, RZ, RZ, 0x6100 ;  /* 0x00006100ff1b7424 */ /* 0x004fc800078e00ff */
[----:B------:R3:W-:Y:S08]  /*9340*/  SYNCS.ARRIVE.TRANS64 RZ, [R12+URZ+0x36418], R27 ;  /* 0x0364181b0cff79a7 */ /* 0x0007f0000800003f */
[----:B------:R-:W-:Y:S05]  /*9350*/  @!P1 BRA `(.L_x_819) ;  /* 0x0000000000049947 */ /* 0x000fea0003800000 */
[----:B------:R-:W-:Y:S01]  /*9360*/  BPT.TRAP 0x1 ;  /* 0x000000040000795c */ /* 0x000fe20000300000 */
.L_x_819:
        /* <DEDUP_REMOVED lines=37> */
.L_x_851:
[----:B--2---:R-:W-:Y:S01]  /*95c0*/  SHF.R.S32.HI R28, RZ, 0x1f, R26 ;  /* 0x0000001fff1c7819 */ /* 0x004fe2000001141a */
[----:B------:R-:W-:Y:S06]  /*95d0*/  @P0 BRA `(.L_x_821) ;  /* 0x0000000000140947 */ /* 0x000fec0003800000 */
[----:B------:R-:W-:Y:S01]  /*95e0*/  ISETP.NE.AND P1, PT, R8, RZ, PT ;  /* 0x000000ff0800720c */ /* 0x000fe20003f25270 */
[----:B------:R-:W-:-:S04]  /*95f0*/  IMAD.MOV.U32 R29, RZ, RZ, 0x6100 ;  /* 0x00006100ff1d7424 */ /* 0x000fc800078e00ff */
[----:B------:R2:W-:Y:S08]  /*9600*/  SYNCS.ARRIVE.TRANS64 RZ, [R12+URZ+0x36430], R29 ;  /* 0x0364301d0cff79a7 */ /* 0x0005f0000800003f */
[----:B------:R-:W-:Y:S05]  /*9610*/  @!P1 BRA `(.L_x_821) ;  /* 0x0000000000049947 */ /* 0x000fea0003800000 */
[----:B------:R-:W-:Y:S01]  /*9620*/  BPT.TRAP 0x1 ;  /* 0x000000040000795c */ /* 0x000fe20000300000 */
.L_x_821:
        /* <DEDUP_REMOVED lines=37> */
.L_x_853:
[----:B------:R-:W-:Y:S05]  /*9880*/  @P0 BRA `(.L_x_823) ;  /* 0x0000000000140947 */ /* 0x000fea0003800000 */
[----:B------:R-:W-:Y:S01]  /*9890*/  ISETP.NE.AND P1, PT, R8, RZ, PT ;  /* 0x000000ff0800720c */ /* 0x000fe20003f25270 */
[----:B---3--:R-:W-:-:S04]  /*98a0*/  IMAD.MOV.U32 R5, RZ, RZ, 0x6100 ;  /* 0x00006100ff057424 */ /* 0x008fc800078e00ff */
[----:B------:R4:W-:Y:S08]  /*98b0*/  SYNCS.ARRIVE.TRANS64 RZ, [R12+URZ+0x36410], R5 ;  /* 0x036410050cff79a7 */ /* 0x0009f0000800003f */
[----:B------:R-:W-:Y:S05]  /*98c0*/  @!P1 BRA `(.L_x_823) ;  /* 0x0000000000049947 */ /* 0x000fea0003800000 */
[----:B------:R-:W-:Y:S01]  /*98d0*/  BPT.TRAP 0x1 ;  /* 0x000000040000795c */ /* 0x000fe20000300000 */
.L_x_823:
        /* <DEDUP_REMOVED lines=37> */
.L_x_815:
[----:B------:R-:W-:Y:S01]  /*9b30*/  ISETP.NE.AND P1, PT, R16, RZ, PT ;  /* 0x000000ff1000720c */ /* 0x000fe20003f25270 */
[----:B------:R-:W-:-:S12]  /*9b40*/  IMAD.MOV.U32 R4, RZ, RZ, 0x1 ;  /* 0x00000001ff047424 */ /* 0x000fd800078e00ff */
[----:B------:R-:W-:Y:S05]  /*9b50*/  @!P1 BRA `(.L_x_814) ;  /* 0x00000004006c9947 */ /* 0x000fea0003800000 */
[----:B------:R-:W3:Y:S02]  /*9b60*/  SYNCS.PHASECHK.TRANS64.TRYWAIT P1, [R12+URZ+0x36438], R11 ;  /* 0x0364380b0c0075a7 */ /* 0x000ee4000802017f */
[----:B---3--:R-:W-:Y:S05]  /*9b70*/  @!P1 BRA `(.L_x_825) ;  /* 0x0000000c00dc9947 */ /* 0x008fea0003800000 */
.L_x_854:
[----:B------:R-:W-:Y:S05]  /*9b80*/  @P0 BRA `(.L_x_826) ;  /* 0x0000000000140947 */ /* 0x000fea0003800000 */
[----:B------:R-:W-:Y:S01]  /*9b90*/  ISETP.NE.AND P1, PT, R8, RZ, PT ;  /* 0x000000ff0800720c */ /* 0x000fe20003f25270 */
[----:B------:R-:W-:-:S04]  /*9ba0*/  IMAD.MOV.U32 R5, RZ, RZ, 0x6100 ;  /* 0x00006100ff057424 */ /* 0x000fc800078e00ff */
[----:B------:R4:W-:Y:S08]  /*9bb0*/  SYNCS.ARRIVE.TRANS64 RZ, [R12+URZ+0x36430], R5 ;  /* 0x036430050cff79a7 */ /* 0x0009f0000800003f */
[----:B------:R-:W-:Y:S05]  /*9bc0*/  @!P1 BRA `(.L_x_826) ;  /* 0x0000000000049947 */ /* 0x000fea0003800000 */
[----:B------:R-:W-:Y:S01]  /*9bd0*/  BPT.TRAP 0x1 ;  /* 0x000000040000795c */ /* 0x000fe20000300000 */
.L_x_826:
        /* <DEDUP_REMOVED lines=42> */
.L_x_855:
[----:B------:R-:W-:Y:S01]  /*9e80*/  IMAD.MOV.U32 R4, RZ, RZ, RZ ;  /* 0x000000ffff047224 */ /* 0x000fe200078e00ff */
[----:B------:R-:W-:Y:S06]  /*9e90*/  @P0 BRA `(.L_x_828) ;  /* 0x0000000000140947 */ /* 0x000fec0003800000 */
[----:B------:R-:W-:Y:S01]  /*9ea0*/  ISETP.NE.AND P1, PT, R8, RZ, PT ;  /* 0x000000ff0800720c */ /* 0x000fe20003f25270 */
[----:B----4-:R-:W-:-:S04]  /*9eb0*/  IMAD.MOV.U32 R5, RZ, RZ, 0x6100 ;  /* 0x00006100ff057424 */ /* 0x010fc800078e00ff */
[----:B------:R4:W-:Y:S08]  /*9ec0*/  SYNCS.ARRIVE.TRANS64 RZ, [R12+URZ+0x36418], R5 ;  /* 0x036418050cff79a7 */ /* 0x0009f0000800003f */
[----:B------:R-:W-:Y:S05]  /*9ed0*/  @!P1 BRA `(.L_x_828) ;  /* 0x0000000000049947 */ /* 0x000fea0003800000 */
[----:B------:R-:W-:Y:S01]  /*9ee0*/  BPT.TRAP 0x1 ;  /* 0x000000040000795c */ /* 0x000fe20000300000 */
.L_x_828:
        /* <DEDUP_REMOVED lines=34> */
.L_x_814:
[----:B------:R-:W-:-:S04]  /*a110*/  SHF.L.U32 R3, R4, 0x1f, RZ ;  /* 0x0000001f04037819 */ /* 0x000fc800000006ff */
[----:B------:R-:W4:Y:S02]  /*a120*/  SYNCS.PHASECHK.TRANS64.TRYWAIT P1, [R12+URZ+0x36438], R3 ;  /* 0x036438030c0075a7 */ /* 0x000f24000802017f */
[----:B----4-:R-:W-:Y:S05]  /*a130*/  @!P1 BRA `(.L_x_829) ;  /* 0x0000000800949947 */ /* 0x010fea0003800000 */
.L_x_856:
[----:B------:R-:W-:Y:S05]  /*a140*/  @P0 BRA `(.L_x_830) ;  /* 0x0000000000180947 */ /* 0x000fea0003800000 */
[----:B------:R-:W5:Y:S01]  /*a150*/  S2R R2, SR_TID.X ;  /* 0x0000000000027919 */ /* 0x000f620000002100 */
[----:B----4-:R-:W-:-:S04]  /*a160*/  IMAD.MOV.U32 R3, RZ, RZ, 0x6100 ;  /* 0x00006100ff037424 */ /* 0x010fc800078e00ff */
[----:B------:R4:W-:Y:S01]  /*a170*/  SYNCS.ARRIVE.TRANS64 RZ, [R12+URZ+0x36430], R3 ;  /* 0x036430030cff79a7 */ /* 0x0009e2000800003f */
[----:B-----5:R-:W-:-:S13]  /*a180*/  LOP3.LUT P0, RZ, R2, 0x1f, RZ, 0xc0, !PT ;  /* 0x0000001f02ff7812 */ /* 0x020fda000780c0ff */
[----:B----4-:R-:W-:Y:S05]  /*a190*/  @!P0 BRA `(.L_x_830) ;  /* 0x0000000000048947 */ /* 0x010fea0003800000 */
[----:B------:R-:W-:Y:S01]  /*a1a0*/  BPT.TRAP 0x1 ;  /* 0x000000040000795c */ /* 0x000fe20000300000 */
.L_x_830:
        /* <DEDUP_REMOVED lines=44> */
.L_x_811:
[----:B------:R-:W-:Y:S05]  /*a470*/  BSYNC B0 ;  /* 0x0000000000007941 */ /* 0x000fea0003800000 */
.L_x_809:
[----:B------:R-:W-:-:S03]  /*a480*/  UMOV UR6, 0xffffffff ;  /* 0xffffffff00067882 */ /* 0x000fc60000000000 */
[----:B------:R-:W-:Y:S05]  /*a490*/  BRA.DIV UR6, `(.L_x_831) ;  /* 0x0000000606d07947 */ /* 0x000fea000b800000 */
[----:B------:R-:W-:-:S13]  /*a4a0*/  ELECT P6, URZ, PT ;  /* 0x00000000003f782f */ /* 0x000fda00038c0000 */
.L_x_859:
[----:B------:R-:W-:Y:S05]  /*a4b0*/  @!P6 BRA `(.L_x_682) ;  /* 0x000000000070e947 */ /* 0x000fea0003800000 */
[----:B------:R-:W-:-:S04]  /*a4c0*/  LOP3.LUT R17, R17, 0x2, RZ, 0xfc, !PT ;  /* 0x0000000211117812 */ /* 0x000fc800078efcff */
[----:B------:R-:W-:-:S13]  /*a4d0*/  ISETP.NE.AND P2, PT, R17, 0x3, PT ;  /* 0x000000031100780c */ /* 0x000fda0003f45270 */
[----:B------:R-:W-:Y:S05]  /*a4e0*/  @!P2 BRA `(.L_x_832) ;  /* 0x000000000004a947 */ /* 0x000fea0003800000 */
[----:B--2---:R-:W-:Y:S01]  /*a4f0*/  BPT.TRAP 0x1 ;  /* 0x000000040000795c */ /* 0x004fe20000300000 */
.L_x_832:
[----:B----4-:R-:W4:Y:S01]  /*a500*/  S2R R3, SR_CgaCtaId ;  /* 0x0000000000037919 */ /* 0x010f220000008800 */
        /* <DEDUP_REMOVED lines=14> */
.L_x_860:
[----:B------:R-:W5:Y:S02]  /*a5f0*/  SYNCS.PHASECHK.TRANS64.TRYWAIT P0, [R5+URZ], R0 ;  /* 0x00000000050075a7 */ /* 0x000f64000800017f */
[----:B-----5:R-:W-:Y:S05]  /*a600*/  @!P0 BRA `(.L_x_834) ;  /* 0x0000000400a88947 */ /* 0x020fea0003800000 */
.L_x_861:
[----:B------:R-:W-:Y:S05]  /*a610*/  @!P2 BRA `(.L_x_835) ;  /* 0x000000000004a947 */ /* 0x000fea0003800000 */
[----:B--2---:R-:W-:Y:S01]  /*a620*/  BPT.TRAP 0x1 ;  /* 0x000000040000795c */ /* 0x004fe20000300000 */
.L_x_835:
[----:B------:R-:W-:-:S07]  /*a630*/  SHF.L.U32 R4, R4, 0x1f, RZ ;  /* 0x0000001f04047819 */ /* 0x000fce00000006ff */
.L_x_836:
[----:B------:R1:W1:Y:S02]  /*a640*/  SYNCS.PHASECHK.TRANS64.TRYWAIT P0, [R9+URZ+0x36438], R4 ;  /* 0x03643804090075a7 */ /* 0x000264000800017f */
[----:B-1----:R-:W-:Y:S05]  /*a650*/  @!P0 NANOSLEEP.SYNCS 0x989680 ;  /* 0x009896800000895d */ /* 0x002fea0003900000 */
[----:B------:R-:W1:Y:S02]  /*a660*/  @!P0 SYNCS.PHASECHK.TRANS64 P0, [R9+URZ+0x36438], R4 ;  /* 0x03643804090085a7 */ /* 0x000e64000800007f */
[----:B-1----:R-:W-:Y:S05]  /*a670*/  @!P0 BRA `(.L_x_836) ;  /* 0xfffffffc00f08947 */ /* 0x002fea000383ffff */
.L_x_682:
[----:B--2---:R-:W-:Y:S05]  /*a680*/  BSYNC B6 ;  /* 0x0000000000067941 */ /* 0x004fea0003800000 */
.L_x_676:
[----:B------:R-:W-:Y:S05]  /*a690*/  EXIT ;  /* 0x000000000000794d */ /* 0x000fea0003800000 */
.L_x_692:
[----:B------:R-:W-:Y:S02]  /*a6a0*/  IMAD.MOV.U32 R12, RZ, RZ, RZ ;  /* 0x000000ffff0c7224 */ /* 0x000fe400078e00ff */
[----:B------:R-:W-:Y:S02]  /*a6b0*/  IMAD.MOV.U32 R11, RZ, RZ, 0x1f ;  /* 0x0000001fff0b7424 */ /* 0x000fe400078e00ff */
[----:B------:R-:W-:-:S07]  /*a6c0*/  IMAD.MOV.U32 R15, RZ, RZ, -0x1 ;  /* 0xffffffffff0f7424 */ /* 0x000fce00078e00ff */
[----:B------:R-:W-:Y:S05]  /*a6d0*/  WARPSYNC.COLLECTIVE R15, `(.L_x_837) ;  /* 0x000000000f087348 */ /* 0x000fea0003c00000 */
[----:B------:R1:W2:Y:S02]  /*a6e0*/  SHFL.IDX P6, R14, R13, R12, R11 ;  /* 0x0000000c0d0e7389 */ /* 0x0002a400000c000b */
[----:B-12---:R-:W-:Y:S01]  /*a6f0*/  ENDCOLLECTIVE ;  /* 0x000000000000791b */ /* 0x006fe20003800000 */
.L_x_837:
[----:B------:R-:W-:Y:S05]  /*a700*/  BRA `(.L_x_838) ;  /* 0xffffff6800c87947 */ /* 0x000fea000383ffff */
.L_x_694:
[----:B--2---:R2:W3:Y:S02]  /*a710*/  SYNCS.PHASECHK.TRANS64.TRYWAIT P0, [R152+URZ+0x36400], R15 ;  /* 0x0364000f980075a7 */ /* 0x0044e4000800017f */
[----:B---3--:R-:W-:Y:S05]  /*a720*/  @!P0 NANOSLEEP.SYNCS 0x989680 ;  /* 0x009896800000895d */ /* 0x008fea0003900000 */
[----:B------:R-:W3:Y:S02]  /*a730*/  @!P0 SYNCS.PHASECHK.TRANS64 P0, [R152+URZ+0x36400], R15 ;  /* 0x0364000f980085a7 */ /* 0x000ee4000800007f */
[----:B---3--:R-:W-:Y:S05]  /*a740*/  @!P0 BRA `(.L_x_694) ;  /* 0xfffffffc00f08947 */ /* 0x008fea000383ffff */
[----:B------:R-:W-:Y:S05]  /*a750*/  BRA `(.L_x_693) ;  /* 0xffffff6c001c7947 */ /* 0x000fea000383ffff */
.L_x_698:
[----:B--2---:R2:W3:Y:S02]  /*a760*/  SYNCS.PHASECHK.TRANS64.TRYWAIT P1, [R4+URZ+0x36410], R9 ;  /* 0x03641009040075a7 */ /* 0x0044e4000802017f */
[----:B---3--:R-:W-:Y:S05]  /*a770*/  @!P1 NANOSLEEP.SYNCS 0x989680 ;  /* 0x009896800000995d */ /* 0x008fea0003900000 */
[----:B------:R-:W3:Y:S02]  /*a780*/  @!P1 SYNCS.PHASECHK.TRANS64 P1, [R4+URZ+0x36410], R9 ;  /* 0x03641009040095a7 */ /* 0x000ee4000802007f */
[----:B---3--:R-:W-:Y:S05]  /*a790*/  @!P1 BRA `(.L_x_698) ;  /* 0xfffffffc00f09947 */ /* 0x008fea000383ffff */
[----:B------:R-:W-:Y:S05]  /*a7a0*/  BRA `(.L_x_697) ;  /* 0xffffff7000bc7947 */ /* 0x000fea000383ffff */
.L_x_702:
[----:B--2---:R2:W1:Y:S02]  /*a7b0*/  SYNCS.PHASECHK.TRANS64.TRYWAIT P1, [R152+URZ+0x36430], R9 ;  /* 0x03643009980075a7 */ /* 0x004464000802017f */
[----:B-1----:R-:W-:Y:S05]  /*a7c0*/  @!P1 NANOSLEEP.SYNCS 0x989680 ;  /* 0x009896800000995d */ /* 0x002fea0003900000 */
[----:B------:R-:W1:Y:S02]  /*a7d0*/  @!P1 SYNCS.PHASECHK.TRANS64 P1, [R152+URZ+0x36430], R9 ;  /* 0x03643009980095a7 */ /* 0x000e64000802007f */
[----:B-1----:R-:W-:Y:S05]  /*a7e0*/  @!P1 BRA `(.L_x_702) ;  /* 0xfffffffc00f09947 */ /* 0x002fea000383ffff */
[----:B------:R-:W-:Y:S05]  /*a7f0*/  BRA `(.L_x_701) ;  /* 0xffffff7800607947 */ /* 0x000fea000383ffff */
.L_x_762:
[----:B------:R-:W-:Y:S01]  /*a800*/  BSSY B0, `(.L_x_839) ;  /* 0x0000005000007945 */ /* 0x000fe20003800000 */
[----:B------:R-:W-:-:S07]  /*a810*/  IMAD.MOV.U32 R15, RZ, RZ, -0x1 ;  /* 0xffffffffff0f7424 */ /* 0x000fce00078e00ff */
[----:B------:R-:W-:Y:S05]  /*a820*/  WARPSYNC.COLLECTIVE R15, `(.L_x_840) ;  /* 0x000000000f087348 */ /* 0x000fea0003c00000 */
[----:B------:R-:W-:Y:S01]  /*a830*/  NOP ;  /* 0x0000000000007918 */ /* 0x000fe20000000000 */
[----:B------:R-:W-:Y:S01]  /*a840*/  ENDCOLLECTIVE ;  /* 0x000000000000791b */ /* 0x000fe20003800000 */
.L_x_840:
[----:B------:R-:W-:Y:S05]  /*a850*/  BSYNC B0 ;  /* 0x0000000000007941 */ /* 0x000fea0003800000 */
.L_x_839:
[----:B------:R-:W-:Y:S05]  /*a860*/  BRA `(.L_x_841) ;  /* 0xffffffc400647947 */ /* 0x000fea000383ffff */
.L_x_778:
[----:B------:R-:W-:Y:S01]  /*a870*/  BSSY B0, `(.L_x_842) ;  /* 0x0000005000007945 */ /* 0x000fe20003800000 */
[----:B------:R-:W-:-:S07]  /*a880*/  IMAD.MOV.U32 R15, RZ, RZ, -0x1 ;  /* 0xffffffffff0f7424 */ /* 0x000fce00078e00ff */
[----:B------:R-:W-:Y:S05]  /*a890*/  WARPSYNC.COLLECTIVE R15, `(.L_x_843) ;  /* 0x000000000f087348 */ /* 0x000fea0003c00000 */
[----:B------:R-:W-:Y:S01]  /*a8a0*/  NOP ;  /* 0x0000000000007918 */ /* 0x000fe20000000000 */
[----:B------:R-:W-:Y:S01]  /*a8b0*/  ENDCOLLECTIVE ;  /* 0x000000000000791b */ /* 0x000fe20003800000 */
.L_x_843:
[----:B------:R-:W-:Y:S05]  /*a8c0*/  BSYNC B0 ;  /* 0x0000000000007941 */ /* 0x000fea0003800000 */
.L_x_842:
[----:B------:R-:W-:Y:S05]  /*a8d0*/  BRA `(.L_x_844) ;  /* 0xffffffc800d47947 */ /* 0x000fea000383ffff */
.L_x_795:
[----:B------:R-:W-:Y:S01]  /*a8e0*/  BSSY B0, `(.L_x_845) ;  /* 0x0000005000007945 */ /* 0x000fe20003800000 */
[----:B------:R-:W-:-:S07]  /*a8f0*/  IMAD.MOV.U32 R15, RZ, RZ, -0x1 ;  /* 0xffffffffff0f7424 */ /* 0x000fce00078e00ff */
[----:B------:R-:W-:Y:S05]  /*a900*/  WARPSYNC.COLLECTIVE R15, `(.L_x_846) ;  /* 0x000000000f087348 */ /* 0x000fea0003c00000 */
[----:B------:R-:W-:Y:S01]  /*a910*/  NOP ;  /* 0x0000000000007918 */ /* 0x000fe20000000000 */
[----:B------:R-:W-:Y:S01]  /*a920*/  ENDCOLLECTIVE ;  /* 0x000000000000791b */ /* 0x000fe20003800000 */
.L_x_846:
[----:B------:R-:W-:Y:S05]  /*a930*/  BSYNC B0 ;  /* 0x0000000000007941 */ /* 0x000fea0003800000 */
.L_x_845:
[----:B------:R-:W-:Y:S05]  /*a940*/  BRA `(.L_x_847) ;  /* 0xffffffd000507947 */ /* 0x000fea000383ffff */
.L_x_812:
[----:B-1----:R1:W2:Y:S02]  /*a950*/  SYNCS.PHASECHK.TRANS64.TRYWAIT P1, [R12+URZ+0x36420], R11 ;  /* 0x0364200b0c0075a7 */ /* 0x0022a4000802017f */
[----:B--2---:R-:W-:Y:S05]  /*a960*/  @!P1 NANOSLEEP.SYNCS 0x989680 ;  /* 0x009896800000995d */ /* 0x004fea0003900000 */
[----:B------:R-:W2:Y:S02]  /*a970*/  @!P1 SYNCS.PHASECHK.TRANS64 P1, [R12+URZ+0x36420], R11 ;  /* 0x0364200b0c0095a7 */ /* 0x000ea4000802007f */
[----:B--2---:R-:W-:Y:S05]  /*a980*/  @!P1 BRA `(.L_x_812) ;  /* 0xfffffffc00f09947 */ /* 0x004fea000383ffff */
[----:B------:R-:W-:Y:S05]  /*a990*/  BRA `(.L_x_848) ;  /* 0xffffffdc00c47947 */ /* 0x000fea000383ffff */
.L_x_816:
[----:B-1----:R1:W2:Y:S02]  /*a9a0*/  SYNCS.PHASECHK.TRANS64.TRYWAIT P1, [R12+URZ+0x36438], R11 ;  /* 0x0364380b0c0075a7 */ /* 0x0022a4000802017f */
[----:B--2---:R-:W-:Y:S05]  /*a9b0*/  @!P1 NANOSLEEP.SYNCS 0x989680 ;  /* 0x009896800000995d */ /* 0x004fea0003900000 */
[----:B------:R-:W2:Y:S02]  /*a9c0*/  @!P1 SYNCS.PHASECHK.TRANS64 P1, [R12+URZ+0x36438], R11 ;  /* 0x0364380b0c0095a7 */ /* 0x000ea4000802007f */
[----:B--2---:R-:W-:Y:S05]  /*a9d0*/  @!P1 BRA `(.L_x_816) ;  /* 0xfffffffc00f09947 */ /* 0x004fea000383ffff */
[----:B------:R-:W-:Y:S05]  /*a9e0*/  BRA `(.L_x_849) ;  /* 0xffffffe4006c7947 */ /* 0x000fea000383ffff */
.L_x_818:
[----:B--2---:R2:W3:Y:S02]  /*a9f0*/  SYNCS.PHASECHK.TRANS64.TRYWAIT P1, [R12+URZ+0x36428], R27 ;  /* 0x0364281b0c0075a7 */ /* 0x0044e4000802017f */
[----:B---3--:R-:W-:Y:S05]  /*aa00*/  @!P1 NANOSLEEP.SYNCS 0x989680 ;  /* 0x009896800000995d */ /* 0x008fea0003900000 */
[----:B------:R-:W3:Y:S02]  /*aa10*/  @!P1 SYNCS.PHASECHK.TRANS64 P1, [R12+URZ+0x36428], R27 ;  /* 0x0364281b0c0095a7 */ /* 0x000ee4000802007f */
[----:B---3--:R-:W-:Y:S05]  /*aa20*/  @!P1 BRA `(.L_x_818) ;  /* 0xfffffffc00f09947 */ /* 0x008fea000383ffff */
[----:B------:R-:W-:Y:S05]  /*aa30*/  BRA `(.L_x_850) ;  /* 0xffffffe800347947 */ /* 0x000fea000383ffff */
.L_x_820:
[----:B--2---:R2:W3:Y:S02]  /*aa40*/  SYNCS.PHASECHK.TRANS64.TRYWAIT P1, [R12+URZ+0x36438], R28 ;  /* 0x0364381c0c0075a7 */ /* 0x0044e4000802017f */
[----:B---3--:R-:W-:Y:S05]  /*aa50*/  @!P1 NANOSLEEP.SYNCS 0x989680 ;  /* 0x009896800000995d */ /* 0x008fea0003900000 */
[----:B------:R-:W3:Y:S02]  /*aa60*/  @!P1 SYNCS.PHASECHK.TRANS64 P1, [R12+URZ+0x36438], R28 ;  /* 0x0364381c0c0095a7 */ /* 0x000ee4000802007f */
[----:B---3--:R-:W-:Y:S05]  /*aa70*/  @!P1 BRA `(.L_x_820) ;  /* 0xfffffffc00f09947 */ /* 0x008fea000383ffff */
[----:B------:R-:W-:Y:S05]  /*aa80*/  BRA `(.L_x_851) ;  /* 0xffffffe800cc7947 */ /* 0x000fea000383ffff */
.L_x_822:
[----:B------:R-:W-:-:S07]  /*aa90*/  SHF.L.U32 R5, R0, 0x1f, RZ ;  /* 0x0000001f00057819 */ /* 0x000fce00000006ff */
.L_x_852:
[----:B---3--:R3:W4:Y:S02]  /*aaa0*/  SYNCS.PHASECHK.TRANS64.TRYWAIT P1, [R12+URZ+0x36420], R5 ;  /* 0x036420050c0075a7 */ /* 0x008724000802017f */
[----:B----4-:R-:W-:Y:S05]  /*aab0*/  @!P1 NANOSLEEP.SYNCS 0x989680 ;  /* 0x009896800000995d */ /* 0x010fea0003900000 */
[----:B------:R-:W4:Y:S02]  /*aac0*/  @!P1 SYNCS.PHASECHK.TRANS64 P1, [R12+URZ+0x36420], R5 ;  /* 0x036420050c0095a7 */ /* 0x000f24000802007f */
[----:B----4-:R-:W-:Y:S05]  /*aad0*/  @!P1 BRA `(.L_x_852) ;  /* 0xfffffffc00f09947 */ /* 0x010fea000383ffff */
[----:B------:R-:W-:Y:S05]  /*aae0*/  BRA `(.L_x_853) ;  /* 0xffffffec00647947 */ /* 0x000fea000383ffff */
.L_x_825:
[----:B---3--:R3:W4:Y:S02]  /*aaf0*/  SYNCS.PHASECHK.TRANS64.TRYWAIT P1, [R12+URZ+0x36438], R11 ;  /* 0x0364380b0c0075a7 */ /* 0x008724000802017f */
[----:B----4-:R-:W-:Y:S05]  /*ab00*/  @!P1 NANOSLEEP.SYNCS 0x989680 ;  /* 0x009896800000995d */ /* 0x010fea0003900000 */
[----:B------:R-:W4:Y:S02]  /*ab10*/  @!P1 SYNCS.PHASECHK.TRANS64 P1, [R12+URZ+0x36438], R11 ;  /* 0x0364380b0c0095a7 */ /* 0x000f24000802007f */
[----:B----4-:R-:W-:Y:S05]  /*ab20*/  @!P1 BRA `(.L_x_825) ;  /* 0xfffffffc00f09947 */ /* 0x010fea000383ffff */
[----:B------:R-:W-:Y:S05]  /*ab30*/  BRA `(.L_x_854) ;  /* 0xfffffff000107947 */ /* 0x000fea000383ffff */
.L_x_827:
[----:B----4-:R4:W1:Y:S02]  /*ab40*/  SYNCS.PHASECHK.TRANS64.TRYWAIT P1, [R12+URZ+0x36428], R5 ;  /* 0x036428050c0075a7 */ /* 0x010864000802017f */
[----:B-1----:R-:W-:Y:S05]  /*ab50*/  @!P1 NANOSLEEP.SYNCS 0x989680 ;  /* 0x009896800000995d */ /* 0x002fea0003900000 */
[----:B------:R-:W1:Y:S02]  /*ab60*/  @!P1 SYNCS.PHASECHK.TRANS64 P1, [R12+URZ+0x36428], R5 ;  /* 0x036428050c0095a7 */ /* 0x000e64000802007f */
[----:B-1----:R-:W-:Y:S05]  /*ab70*/  @!P1 BRA `(.L_x_827) ;  /* 0xfffffffc00f09947 */ /* 0x002fea000383ffff */
[----:B------:R-:W-:Y:S05]  /*ab80*/  BRA `(.L_x_855) ;  /* 0xfffffff000bc7947 */ /* 0x000fea000383ffff */
.L_x_829:
[----:B----4-:R4:W1:Y:S02]  /*ab90*/  SYNCS.PHASECHK.TRANS64.TRYWAIT P1, [R12+URZ+0x36438], R3 ;  /* 0x036438030c0075a7 */ /* 0x010864000802017f */
[----:B-1----:R-:W-:Y:S05]  /*aba0*/  @!P1 NANOSLEEP.SYNCS 0x989680 ;  /* 0x009896800000995d */ /* 0x002fea0003900000 */
[----:B------:R-:W1:Y:S02]  /*abb0*/  @!P1 SYNCS.PHASECHK.TRANS64 P1, [R12+URZ+0x36438], R3 ;  /* 0x036438030c0095a7 */ /* 0x000e64000802007f */
[----:B-1----:R-:W-:Y:S05]  /*abc0*/  @!P1 BRA `(.L_x_829) ;  /* 0xfffffffc00f09947 */ /* 0x002fea000383ffff */
[----:B------:R-:W-:Y:S05]  /*abd0*/  BRA `(.L_x_856) ;  /* 0xfffffff400587947 */ /* 0x000fea000383ffff */
.L_x_831:
[----:B------:R-:W-:Y:S01]  /*abe0*/  BSSY B0, `(.L_x_857) ;  /* 0x0000006000007945 */ /* 0x000fe20003800000 */
[----:B------:R-:W-:-:S07]  /*abf0*/  IMAD.MOV.U32 R15, RZ, RZ, -0x1 ;  /* 0xffffffffff0f7424 */ /* 0x000fce00078e00ff */
[----:B-1234-:R-:W-:Y:S05]  /*ac00*/  WARPSYNC.COLLECTIVE R15, `(.L_x_858) ;  /* 0x000000000f0c7348 */ /* 0x01efea0003c00000 */
[----:B------:R-:W-:Y:S02]  /*ac10*/  ELECT P6, UR62, PT ;  /* 0x00000000003e782f */ /* 0x000fe400038c0000 */
[----:B------:R-:W-:Y:S01]  /*ac20*/  MOV R14, UR62 ;  /* 0x0000003e000e7c02 */ /* 0x000fe20008000f00 */
[----:B-1234-:R-:W-:Y:S10]  /*ac30*/  ENDCOLLECTIVE ;  /* 0x000000000000791b */ /* 0x01eff40003800000 */
.L_x_858:
[----:B------:R-:W-:Y:S05]  /*ac40*/  BSYNC B0 ;  /* 0x0000000000007941 */ /* 0x000fea0003800000 */
.L_x_857:
[----:B------:R-:W-:Y:S05]  /*ac50*/  BRA `(.L_x_859) ;  /* 0xfffffff800147947 */ /* 0x000fea000383ffff */
.L_x_833:
[----:B----4-:R4:W1:Y:S02]  /*ac60*/  SYNCS.PHASECHK.TRANS64.TRYWAIT P0, [R7+URZ], R6 ;  /* 0x00000006070075a7 */ /* 0x010864000800017f */
[----:B-1----:R-:W-:Y:S05]  /*ac70*/  @!P0 NANOSLEEP.SYNCS 0x989680 ;  /* 0x009896800000895d */ /* 0x002fea0003900000 */
[----:B------:R-:W1:Y:S02]  /*ac80*/  @!P0 SYNCS.PHASECHK.TRANS64 P0, [R7+URZ], R6 ;  /* 0x00000006070085a7 */ /* 0x000e64000800007f */
[----:B-1----:R-:W-:Y:S05]  /*ac90*/  @!P0 BRA `(.L_x_833) ;  /* 0xfffffffc00f08947 */ /* 0x002fea000383ffff */
[----:B------:R-:W-:Y:S05]  /*aca0*/  BRA `(.L_x_860) ;  /* 0xfffffff800507947 */ /* 0x000fea000383ffff */
.L_x_834:
[----:B------:R1:W1:Y:S02]  /*acb0*/  SYNCS.PHASECHK.TRANS64.TRYWAIT P0, [R5+URZ], R0 ;  /* 0x00000000050075a7 */ /* 0x000264000800017f */
[----:B-1----:R-:W-:Y:S05]  /*acc0*/  @!P0 NANOSLEEP.SYNCS 0x989680 ;  /* 0x009896800000895d */ /* 0x002fea0003900000 */
[----:B------:R-:W1:Y:S02]  /*acd0*/  @!P0 SYNCS.PHASECHK.TRANS64 P0, [R5+URZ], R0 ;  /* 0x00000000050085a7 */ /* 0x000e64000800007f */
[----:B-1----:R-:W-:Y:S05]  /*ace0*/  @!P0 BRA `(.L_x_834) ;  /* 0xfffffffc00f08947 */ /* 0x002fea000383ffff */
[----:B------:R-:W-:Y:S05]  /*acf0*/  BRA `(.L_x_861) ;  /* 0xfffffff800447947 */ /* 0x000fea000383ffff */
.L_x_862:
        /* <DEDUP_REMOVED lines=16> */
.L_x_3860:


//--------------------- .text._ZN7cutlass13device_kernelIN5flash11enable_sm90INS1_16FlashAttnBwdSm90INS1_25CollectiveMainloopBwdSm90ILi2ELi1ELi1EN4cute5tupleIJNS5_1CILi1EEES8_S8_EEENS6_IJNS7_ILi64EEENS7_ILi96EEENS7_ILi192EEEEEENS_6half_tEfNS_4arch4Sm90ELb0ELb0ELb0ELb1ELb0ELb0ELb1ELb0ELi3ELi1ELi1ELi1ELb0EEENS1_24CollectiveEpilogueBwdGQAISD_fSG_Li384ELb1ELb0EEENS1_19SingleTileSchedulerILb1ELb0ELb0ELi96EEEEEEEEEvNT_6ParamsE --------------------------
	.section	.text._ZN7cutlass13device_kernelIN5flash11enable_sm90INS1_16FlashAttnBwdSm90INS1_25CollectiveMainloopBwdSm90ILi2ELi1ELi1EN4cute5tupleIJNS5_1CILi1EEES8_S8_EEENS6_IJNS7_ILi64EEENS7_ILi96EEENS7_ILi192EEEEEENS_6half_tEfNS_4arch4Sm90ELb0ELb0ELb0ELb1ELb0ELb0ELb1ELb0ELi3ELi1ELi1ELi1ELb0EEENS1_24CollectiveEpilogueBwdGQAISD_fSG_Li384ELb1ELb0EEENS1_19SingleTileSchedulerILb1ELb0ELb0ELi96EEEEEEEEEvNT_6ParamsE,"ax",@progbits
	.align	128
.text._ZN7cutlass13device_kernelIN5flash11enable_sm90INS1_16FlashAttnBwdSm90INS1_25CollectiveMainloopBwdSm90ILi2ELi1ELi1EN4cute5tupleIJNS5_1CILi1EEES8_S8_EEENS6_IJNS7_ILi64EEENS7_ILi96EEENS7_ILi192EEEEEENS_6half_tEfNS_4arch4Sm90ELb0ELb0ELb0ELb1ELb0ELb0ELb1ELb0ELi3ELi1ELi1ELi1ELb0EEENS1_24CollectiveEpilogueBwdGQAISD_fSG_Li384ELb1ELb0EEENS1_19SingleTileSchedulerILb1ELb0ELb0ELi96EEEEEEEEEvNT_6ParamsE:
        .type           _ZN7cutlass13device_kernelIN5flash11enable_sm90INS1_16FlashAttnBwdSm90INS1_25CollectiveMainloopBwdSm90ILi2ELi1ELi1EN4cute5tupleIJNS5_1CILi1EEES8_S8_EEENS6_IJNS7_ILi64EEENS7_ILi96EEENS7_ILi192EEEEEENS_6half_tEfNS_4arch4Sm90ELb0ELb0ELb0ELb1ELb0ELb0ELb1ELb0ELi3ELi1ELi1ELi1ELb0EEENS1_24CollectiveEpilogueBwdGQAISD_fSG_Li384ELb1ELb0EEENS1_19SingleTileSchedulerILb1ELb0ELb0ELi96EEEEEEEEEvNT_6ParamsE,@function
        .size           _ZN7cutlass13device_kernelIN5flash11enable_sm90INS1_16FlashAttnBwdSm90INS1_25CollectiveMainloopBwdSm90ILi2ELi1ELi1EN4cute5tupleIJNS5_1CILi1EEES8_S8_EEENS6_IJNS7_ILi64EEENS7_ILi96EEENS7_ILi192EEEEEENS_6half_tEfNS_4arch4Sm90ELb0ELb0ELb0ELb1ELb0ELb0ELb1ELb0ELi3ELi1ELi1ELi1ELb0EEENS1_24CollectiveEpilogueBwdGQAISD_fSG_Li384ELb1ELb0EEENS1_19SingleTileSchedulerILb1ELb0ELb0ELi96EEEEEEEEEvNT_6ParamsE,(.L_x_3861 - _ZN7cutlass13device_kernelIN5flash11enable_sm90INS1_16FlashAttnBwdSm90INS1_25CollectiveMainloopBwdSm90ILi2ELi1ELi1EN4cute5tupleIJNS5_1CILi1EEES8_S8_EEENS6_IJNS7_ILi64EEENS7_ILi96EEENS7_ILi192EEEEEENS_6half_tEfNS_4arch4Sm90ELb0ELb0ELb0ELb1ELb0ELb0ELb1ELb0ELi3ELi1ELi1ELi1ELb0EEENS1_24CollectiveEpilogueBwdGQAISD_fSG_Li384ELb1ELb0EEENS1_19SingleTileSchedulerILb1ELb0ELb0ELi96EEEEEEEEEvNT_6ParamsE)
        .other          _ZN7cutlass13device_kernelIN5flash11enable_sm90INS1_16FlashAttnBwdSm90INS1_25CollectiveMainloopBwdSm90ILi2ELi1ELi1EN4cute5tupleIJNS5_1CILi1EEES8_S8_EEENS6_IJNS7_ILi64EEENS7_ILi96EEENS7_ILi192EEEEEENS_6half_tEfNS_4arch4Sm90ELb0ELb0ELb0ELb1ELb0ELb0ELb1ELb0ELi3ELi1ELi1ELi1ELb0EEENS1_24CollectiveEpilogueBwdGQAISD_fSG_Li384ELb1ELb0EEENS1_19SingleTileSchedulerILb1ELb0ELb0ELi96EEEEEEEEEvNT_6ParamsE,@"STO_CUDA_ENTRY STV_DEFAULT"
_ZN7cutlass13device_kernelIN5flash11enable_sm90INS1_16FlashAttnBwdSm90INS1_25CollectiveMainloopBwdSm90ILi2ELi1ELi1EN4cute5tupleIJNS5_1CILi1EEES8_S8_EEENS6_IJNS7_ILi64EEENS7_ILi96EEENS7_ILi192EEEEEENS_6half_tEfNS_4arch4Sm90ELb0ELb0ELb0ELb1ELb0ELb0ELb1ELb0ELi3ELi1ELi1ELi1ELb0EEENS1_24CollectiveEpilogueBwdGQAISD_fSG_Li384ELb1ELb0EEENS1_19SingleTileSchedulerILb1ELb0ELb0ELi96EEEEEEEEEvNT_6ParamsE:
        /* <DEDUP_REMOVED lines=22> */
.L_x_864:
[----:B------:R-:W-:Y:S05]  /*0160*/  BSYNC B0 ;  /* 0x0000000000007941 */ /* 0x000fea0003800000 */
.L_x_863:
        /* <DEDUP_REMOVED lines=34> */
.L_x_865:
        /* <DEDUP_REMOVED lines=20> */
.L_x_866:
        /* <DEDUP_REMOVED lines=8> */
.L_x_869:
        /* <DEDUP_REMOVED lines=21> */
.L_x_870:
        /* <DEDUP_REMOVED lines=10> */
.L_x_872:
[----:B------:R-:W2:Y:S02]  /*0740*/  LDC R0, c[0x0][0x8c4] ;  /* 0x00023100ff007b82 */ /* 0x000ea40000000800 */
.L_x_871:
        /* <DEDUP_REMOVED lines=14> */
.L_x_874:
        /* <DEDUP_REMOVED lines=10> */
.L_x_875:
        /* <DEDUP_REMOVED lines=8> */
.L_x_876:
        /* <DEDUP_REMOVED lines=9> */
.L_x_877:
        /* <DEDUP_REMOVED lines=75> */
.L_x_880:
        /* <DEDUP_REMOVED lines=15> */
.L_x_879:
        /* <DEDUP_REMOVED lines=20> */
.L_x_882:
        /* <DEDUP_REMOVED lines=15> */
.L_x_881:
        /* <DEDUP_REMOVED lines=8> */
.L_x_970:
        /* <DEDUP_REMOVED lines=26> */
.L_x_884:
        /* <DEDUP_REMOVED lines=98> */
.L_x_896:
[----:B------:R-:W-:-:S13]  /*19f0*/  ISETP.NE.AND P0, PT, R13, 0x3, PT ;  /* 0x000000030d00780c */ /* 0x000fda0003f05270 */
[----:B-1----:R-:W-:Y:S05]  /*1a00*/  @!P0 BRA `(.L_x_886) ;  /* 0x0000000000048947 */ /* 0x002fea0003800000 */
[----:B------:R-:W-:Y:S01]  /*1a10*/  BPT.TRAP 0x1 ;  /* 0x000000040000795c */ /* 0x000fe20000300000 */
.L_x_886:
[----:B------:R-:W-:Y:S02]  /*1a20*/  LEA R4, R3, UR36, 0x3 ;  /* 0x0000002403047c11 */ /* 0x000fe4000f8e18ff */
[----:B------:R-:W-:-:S04]  /*1a30*/  SHF.L.U32 R9, R7, 0x1f, RZ ;  /* 0x0000001f07097819 */ /* 0x000fc800000006ff */
[----:B------:R1:W2:Y:S01]  /*1a40*/  SYNCS.PHASECHK.TRANS64.TRYWAIT P1, [R4+URZ+0x36410], R9 ;  /* 0x03641009040075a7 */ /* 0x0002a2000802017f */
[----:B------:R-:W-:Y:S05]  /*1a50*/  @!P0 BRA `(.L_x_887) ;  /* 0x0000000000048947 */ /* 0x000fea0003800000 */
[----:B------:R-:W-:Y:S01]  /*1a60*/  BPT.TRAP 0x1 ;  /* 0x000000040000795c */ /* 0x000fe20000300000 */
.L_x_887:
[----:B--2---:R-:W-:Y:S05]  /*1a70*/  @P1 BRA `(.L_x_888) ;  /* 0x0000000000081947 */ /* 0x004fea0003800000 */
[----:B------:R-:W2:Y:S02]  /*1a80*/  SYNCS.PHASECHK.TRANS64.TRYWAIT P1, [R4+URZ+0x36410], R9 ;  /* 0x03641009040075a7 */ /* 0x000ea4000802017f */
[----:B--2---:R-:W-:Y:S05]  /*1a90*/  @!P1 BRA `(.L_x_889) ;  /* 0x0000006400489947 */ /* 0x004fea0003800000 */
.L_x_888:
        /* <DEDUP_REMOVED lines=103> */
.L_x_890:
[----:B-12---:R-:W-:-:S04]  /*2110*/  SHF.L.U32 R9, R6, 0x1f, RZ ;  /* 0x0000001f06097819 */ /* 0x006fc800000006ff */
[----:B------:R1:W2:Y:S01]  /*2120*/  SYNCS.PHASECHK.TRANS64.TRYWAIT P1, [UR36+0x36430], R9 ;  /* 0x03643009ff0075a7 */ /* 0x0002a20008020164 */
[----:B------:R-:W-:Y:S05]  /*2130*/  @!P0 BRA `(.L_x_891) ;  /* 0x0000000000048947 */ /* 0x000fea0003800000 */
[----:B------:R-:W-:Y:S01]  /*2140*/  BPT.TRAP 0x1 ;  /* 0x000000040000795c */ /* 0x000fe20000300000 */
.L_x_891:
[----:B--2---:R-:W-:Y:S05]  /*2150*/  @P1 BRA `(.L_x_892) ;  /* 0x0000000000081947 */ /* 0x004fea0003800000 */
[----:B------:R-:W2:Y:S02]  /*2160*/  SYNCS.PHASECHK.TRANS64.TRYWAIT P1, [UR36+0x36430], R9 ;  /* 0x03643009ff0075a7 */ /* 0x000ea40008020164 */
[----:B--2---:R-:W-:Y:S05]  /*2170*/  @!P1 BRA `(.L_x_893) ;  /* 0x0000005c00a49947 */ /* 0x004fea0003800000 */
.L_x_892:
        /* <DEDUP_REMOVED lines=303> */
.L_x_894:
        /* <DEDUP_REMOVED lines=60> */
.L_x_895:
        /* <DEDUP_REMOVED lines=62> */
.L_x_878:
[----:B------:R-:W-:Y:S05]  /*3c10*/  @P0 BRA `(.L_x_873) ;  /* 0x0000004000b00947 */ /* 0x000fea0003800000 */
[----:B-12---:R-:W1:Y:S01]  /*3c20*/  LDC.64 R2, c[0x0][0x878] ;  /* 0x00021e00ff027b82 */ /* 0x006e620000000a00 */
[----:B------:R-:W2:Y:S01]  /*3c30*/  S2R R0, SR_TID.X ;  /* 0x0000000000007919 */ /* 0x000ea20000002100 */
[----:B------:R-:W3:Y:S06]  /*3c40*/  S2R R6, SR_CTAID.Y ;  /* 0x0000000000067919 */ /* 0x000eec0000002600 */
[----:B------:R-:W4:Y:S01]  /*3c50*/  S2UR UR5, SR_CgaCtaId ;  /* 0x00000000000579c3 */ /* 0x000f220000008800 */
[----:B------:R-:W5:Y:S01]  /*3c60*/  S2R R10, SR_CTAID.X ;  /* 0x00000000000a7919 */ /* 0x000f620000002500 */
[----:B------:R-:W-:-:S06]  /*3c70*/  UMOV UR4, 0x400 ;  /* 0x0000040000047882 */ /* 0x000fcc0000000000 */
[----:B------:R-:W5:Y:S01]  /*3c80*/  LDC.64 R12, c[0x0][0x818] ;  /* 0x00020600ff0c7b82 */ /* 0x000f620000000a00 */
[----:B-1----:R-:W-:-:S07]  /*3c90*/  ISETP.NE.U32.AND P0, PT, R2, RZ, PT ;  /* 0x000000ff0200720c */ /* 0x002fce0003f05070 */
[----:B------:R-:W1:Y:S01]  /*3ca0*/  LDC.64 R16, c[0x0][0x840] ;  /* 0x00021000ff107b82 */ /* 0x000e620000000a00 */
[----:B------:R-:W-:-:S07]  /*3cb0*/  ISETP.NE.AND.EX P0, PT, R3, RZ, PT, P0 ;  /* 0x000000ff0300720c */ /* 0x000fce0003f05300 */
[----:B------:R-:W4:Y:S08]  /*3cc0*/  LDC R2, c[0x0][0x850] ;  /* 0x00021400ff027b82 */ /* 0x000f300000000800 */
[----:B------:R-:W2:Y:S08]  /*3cd0*/  @P0 LDC.64 R4, c[0x0][0x878] ;  /* 0x00021e00ff040b82 */ /* 0x000eb00000000a00 */
[----:B------:R-:W1:Y:S08]  /*3ce0*/  LDC.64 R14, c[0x0][0x820] ;  /* 0x00020800ff0e7b82 */ /* 0x000e700000000a00 */
[----:B------:R-:W1:Y:S01]  /*3cf0*/  LDC.64 R20, c[0x0][0x848] ;  /* 0x00021200ff147b82 */ /* 0x000e620000000a00 */
[----:B--2---:R-:W-:-:S07]  /*3d00*/  @P0 IMAD.WIDE R4, R18, 0x4, R4 ;  /* 0x0000000412040825 */ /* 0x004fce00078e0204 */
[----:B------:R-:W2:Y:S01]  /*3d10*/  LDC.64 R22, c[0x0][0x800] ;  /* 0x00020000ff167b82 */ /* 0x000ea20000000a00 */
[----:B------:R3:W2:Y:S07]  /*3d20*/  @P0 LDG.E R5, desc[UR38][R4.64] ;  /* 0x0000002604050981 */ /* 0x0006ae000c1e1900 */
[----:B------:R-:W-:Y:S01]  /*3d30*/  BAR.SYNC.DEFER_BLOCKING 0x1, 0x180 ;  /* 0x0046000000007b1d */ /* 0x000fe20000010000 */
[----:B----4-:R-:W-:Y:S01]  /*3d40*/  ISETP.NE.AND P1, PT, R2, 0x1, PT ;  /* 0x000000010200780c */ /* 0x010fe20003f25270 */
[----:B------:R-:W-:Y:S01]  /*3d50*/  VIADD R2, R0, 0xffffff80 ;  /* 0xffffff8000027836 */ /* 0x000fe20000000000 */
[----:B------:R-:W-:-:S03]  /*3d60*/  ULEA UR4, UR5, UR4, 0x18 ;  /* 0x0000000405047291 */ /* 0x000fc6000f8ec03f */
[----:B------:R-:W-:Y:S01]  /*3d70*/  BSSY B0, `(.L_x_897) ;  /* 0x0000053000007945 */ /* 0x000fe20003800000 */
[----:B------:R-:W-:-:S04]  /*3d80*/  SHF.R.S32.HI R3, RZ, 0x1f, R2 ;  /* 0x0000001fff037819 */ /* 0x000fc80000011402 */
[----:B------:R-:W-:-:S03]  /*3d90*/  LEA.HI R7, R3, R2, RZ, 0x7 ;  /* 0x0000000203077211 */ /* 0x000fc600078f38ff */
[----:B------:R-:W4:Y:S01]  /*3da0*/  @P1 LDC R9, c[0x0][0x854] ;  /* 0x00021500ff091b82 */ /* 0x000f220000000800 */
[----:B------:R-:W-:Y:S02]  /*3db0*/  LOP3.LUT R3, R7, 0x3fffff80, RZ, 0xc0, !PT ;  /* 0x3fffff8007037812 */ /* 0x000fe400078ec0ff */
[----:B---3--:R-:W-:-:S03]  /*3dc0*/  SHF.R.S32.HI R4, RZ, 0x7, R7 ;  /* 0x00000007ff047819 */ /* 0x008fc60000011407 */
[----:B------:R-:W-:Y:S02]  /*3dd0*/  IMAD.IADD R3, R2, 0x1, -R3 ;  /* 0x0000000102037824 */ /* 0x000fe400078e0a03 */
[----:B------:R-:W3:Y:S02]  /*3de0*/  @P1 LDC R11, c[0x0][0x858] ;  /* 0x00021600ff0b1b82 */ /* 0x000ee40000000800 */
[----:B------:R-:W-:Y:S02]  /*3df0*/  IMAD R7, R4, 0x600, R3 ;  /* 0x0000060004077824 */ /* 0x000fe400078e0203 */
[----:B------:R-:W-:Y:S02]  /*3e00*/  IMAD.MOV.U32 R3, RZ, RZ, R6 ;  /* 0x000000ffff037224 */ /* 0x000fe400078e0006 */
[----:B------:R-:W-:-:S05]  /*3e10*/  IMAD.SHL.U32 R7, R7, 0x4, RZ ;  /* 0x0000000407077824 */ /* 0x000fca00078e00ff */
[----:B------:R-:W-:Y:S01]  /*3e20*/  LEA R8, R7, UR4, 0x2 ;  /* 0x0000000407087c11 */ /* 0x000fe2000f8e10ff */
[----:B-----5:R-:W-:Y:S02]  /*3e30*/  IMAD R7, R10, 0x4800, RZ ;  /* 0x000048000a077824 */ /* 0x020fe400078e02ff */
[----:B----4-:R-:W-:Y:S02]  /*3e40*/  @P1 IMAD.HI.U32 R4, R6, R9, RZ ;  /* 0x0000000906041227 */ /* 0x010fe400078e00ff */
[----:B------:R4:W-:Y:S04]  /*3e50*/  STS.128 [R8], R24 ;  /* 0x0000001808007388 */ /* 0x0009e80000000c00 */
[----:B------:R2:W-:Y:S01]  /*3e60*/  STS.128 [R8+0x800], R28 ;  /* 0x0008001c08007388 */ /* 0x0005e20000000c00 */
[----:B---3--:R-:W-:-:S03]  /*3e70*/  @P1 SHF.R.U32.HI R3, RZ, R11, R4 ;  /* 0x0000000bff031219 */ /* 0x008fc60000011604 */
[----:B------:R3:W-:Y:S01]  /*3e80*/  STS.128 [R8+0x1000], R32 ;  /* 0x0010002008007388 */ /* 0x0007e20000000c00 */
[----:B------:R-:W-:-:S03]  /*3e90*/  SHF.R.S32.HI R9, RZ, 0x1f, R3 ;  /* 0x0000001fff097819 */ /* 0x000fc60000011403 */
[----:B------:R3:W-:Y:S04]  /*3ea0*/  STS.128 [R8+0x1800], R36 ;  /* 0x0018002408007388 */ /* 0x0007e80000000c00 */
[----:B------:R3:W-:Y:S01]  /*3eb0*/  STS.128 [R8+0x2000], R40 ;  /* 0x0020002808007388 */ /* 0x0007e20000000c00 */
[----:B-1----:R-:W-:Y:S01]  /*3ec0*/  IMAD R10, R9, R16, RZ ;  /* 0x00000010090a7224 */ /* 0x002fe200078e02ff */
[----:B----4-:R-:W1:Y:S02]  /*3ed0*/  LDC.64 R24, c[0x0][0x828] ;  /* 0x00020a00ff187b82 */ /* 0x010e640000000a00 */
        /* <DEDUP_REMOVED lines=12> */
[----:B----4-:R-:W4:Y:S01]  /*3fa0*/  FENCE.VIEW.ASYNC.S ;  /* 0x00000000000073c6 */ /* 0x010f220000000000 */
[----:B--2---:R-:W-:-:S04]  /*3fb0*/  @P0 IMAD R5, R18, 0x60, R5 ;  /* 0x0000006012050824 */ /* 0x004fc800078e0205 */
[----:B------:R-:W-:-:S05]  /*3fc0*/  @P0 IMAD.HI R5, R5, 0x2aaaaaab, RZ ;  /* 0x2aaaaaab05050827 */ /* 0x000fca00078e02ff */
[----:B------:R-:W-:-:S04]  /*3fd0*/  @P0 SHF.R.U32.HI R6, RZ, 0x1f, R5 ;  /* 0x0000001fff060819 */ /* 0x000fc80000011605 */
[----:B------:R-:W-:-:S05]  /*3fe0*/  @P0 LEA.HI.SX32 R6, R5, R6, 0x1c ;  /* 0x0000000605060211 */ /* 0x000fca00078fe2ff */
[----:B------:R-:W-:-:S05]  /*3ff0*/  @P0 IMAD R4, R6, 0x4800, RZ ;  /* 0x0000480006040824 */ /* 0x000fca00078e02ff */
[----:B------:R-:W-:Y:S02]  /*4000*/  @P0 SHF.R.S32.HI R5, RZ, 0x1f, R4 ;  /* 0x0000001fff050819 */ /* 0x000fe40000011404 */
[----:B------:R-:W-:Y:S01]  /*4010*/  @!P0 CS2R R4, SRZ ;  /* 0x0000000000048805 */ /* 0x000fe2000001ff00 */
[----:B----4-:R-:W-:Y:S05]  /*4020*/  BAR.SYNC.DEFER_BLOCKING 0x1, 0x180 ;  /* 0x0046000000007b1d */ /* 0x010fea0000010000 */
[----:B------:R-:W-:Y:S01]  /*4030*/  IADD3 R6, P1, R7, R4, RZ ;  /* 0x0000000407067210 */ /* 0x000fe20007f3e0ff */
[----:B------:R-:W-:Y:S01]  /*4040*/  IMAD R4, R9, R12, RZ ;  /* 0x0000000c09047224 */ /* 0x000fe200078e02ff */
[----:B------:R-:W-:-:S02]  /*4050*/  SEL R9, R18, RZ, !P0 ;  /* 0x000000ff12097207 */ /* 0x000fc40004000000 */
[----:B------:R-:W-:Y:S01]  /*4060*/  LEA.HI.X.SX32 R7, R7, R5, 0x1, P1 ;  /* 0x0000000507077211 */ /* 0x000fe200008f0eff */
[C---:B------:R-:W-:Y:S02]  /*4070*/  IMAD R11, R3.reuse, R13, R4 ;  /* 0x0000000d030b7224 */ /* 0x040fe400078e0204 */
[C---:B------:R-:W-:Y:S02]  /*4080*/  IMAD R13, R3.reuse, R17, R10 ;  /* 0x00000011030d7224 */ /* 0x040fe400078e020a */
[----:B------:R-:W-:-:S04]  /*4090*/  IMAD.WIDE.U32 R4, R3, R12, R6 ;  /* 0x0000000c03047225 */ /* 0x000fc800078e0006 */
[----:B------:R-:W-:Y:S01]  /*40a0*/  IMAD.WIDE.U32 R6, R3, R16, R6 ;  /* 0x0000001003067225 */ /* 0x000fe200078e0006 */
[----:B------:R-:W-:-:S03]  /*40b0*/  SHF.R.S32.HI R3, RZ, 0x1f, R18 ;  /* 0x0000001fff037819 */ /* 0x000fc60000011412 */
[----:B------:R-:W-:Y:S01]  /*40c0*/  IMAD.IADD R5, R5, 0x1, R11 ;  /* 0x0000000105057824 */ /* 0x000fe200078e020b */
[----:B------:R-:W-:Y:S01]  /*40d0*/  SEL R3, R3, RZ, !P0 ;  /* 0x000000ff03037207 */ /* 0x000fe20004000000 */
[----:B------:R-:W-:Y:S01]  /*40e0*/  IMAD.IADD R7, R7, 0x1, R13 ;  /* 0x0000000107077824 */ /* 0x000fe200078e020d */
[----:B------:R-:W-:Y:S01]  /*40f0*/  ISETP.NE.AND P0, PT, R2, RZ, PT ;  /* 0x000000ff0200720c */ /* 0x000fe20003f05270 */
[----:B------:R-:W-:-:S04]  /*4100*/  IMAD.WIDE.U32 R4, R9, R14, R4 ;  /* 0x0000000e09047225 */ /* 0x000fc800078e0004 */
[C---:B------:R-:W-:Y:S01]  /*4110*/  IMAD R10, R3.reuse, R14, RZ ;  /* 0x0000000e030a7224 */ /* 0x040fe200078e02ff */
[----:B------:R-:W-:Y:S01]  /*4120*/  LEA R22, P1, R4, R22, 0x2 ;  /* 0x0000001604167211 */ /* 0x000fe200078210ff */
[-C--:B------:R-:W-:Y:S02]  /*4130*/  IMAD R12, R3, R20.reuse, RZ ;  /* 0x00000014030c7224 */ /* 0x080fe400078e02ff */
[----:B------:R-:W-:-:S04]  /*4140*/  IMAD.WIDE.U32 R6, R9, R20, R6 ;  /* 0x0000001409067225 */ /* 0x000fc800078e0006 */
[C---:B------:R-:W-:Y:S01]  /*4150*/  IMAD R3, R9.reuse, R15, R10 ;  /* 0x0000000f09037224 */ /* 0x040fe200078e020a */
[----:B-1----:R-:W-:Y:S01]  /*4160*/  LEA R24, P2, R6, R24, 0x2 ;  /* 0x0000001806187211 */ /* 0x002fe200078410ff */
[----:B------:R-:W-:Y:S02]  /*4170*/  IMAD R9, R9, R21, R12 ;  /* 0x0000001509097224 */ /* 0x000fe400078e020c */
[----:B------:R-:W-:Y:S02]  /*4180*/  IMAD.IADD R3, R5, 0x1, R3 ;  /* 0x0000000105037824 */ /* 0x000fe400078e0203 */
[----:B------:R-:W-:-:S03]  /*4190*/  IMAD.IADD R2, R7, 0x1, R9 ;  /* 0x0000000107027824 */ /* 0x000fc600078e0209 */
[----:B------:R-:W-:Y:S02]  /*41a0*/  LEA.HI.X R3, R4, R23, R3, 0x2, P1 ;  /* 0x0000001704037211 */ /* 0x000fe400008f1403 */
[----:B------:R-:W-:Y:S01]  /*41b0*/  LEA.HI.X R2, R6, R25, R2, 0x2, P2 ;  /* 0x0000001906027211 */ /* 0x000fe200010f1402 */
[----:B---3--:R-:W-:Y:S06]  /*41c0*/  @P0 BRA `(.L_x_898) ;  /* 0x0000000000340947 */ /* 0x008fec0003800000 */
[----:B------:R-:W-:Y:S01]  /*41d0*/  R2UR UR6, R24 ;  /* 0x00000000180672ca */ /* 0x000fe200000e0000 */
[----:B------:R-:W-:Y:S01]  /*41e0*/  UMOV UR5, 0x1200 ;  /* 0x0000120000057882 */ /* 0x000fe20000000000 */
[----:B------:R-:W-:Y:S01]  /*41f0*/  R2UR UR7, R2 ;  /* 0x00000000020772ca */ /* 0x000fe200000e0000 */
[----:B------:R-:W-:Y:S01]  /*4200*/  UMOV UR8, 0x0 ;  /* 0x0000000000087882 */ /* 0x000fe20000000000 */
[----:B------:R-:W-:Y:S01]  /*4210*/  PLOP3.LUT P0, PT, PT, PT, PT, 0x80, 0x0 ;  /* 0x000000000000781c */ /* 0x000fe20003f0f070 */
[----:B------:R-:W-:-:S12]  /*4220*/  UMOV UR9, 0x14f00000 ;  /* 0x14f0000000097882 */ /* 0x000fd80000000000 */
.L_x_899:
[----:B------:R-:W-:Y:S01]  /*4230*/  @P0 ELECT P1, URZ, PT ;  /* 0x00000000003f082f */ /* 0x000fe20003820000 */
[----:B------:R1:W-:-:S12]  /*4240*/  UBLKRED.G.S.ADD.F32.RN [UR6], [UR4], UR5, desc[UR8] ;  /* 0x00000806040073bb */ /* 0x0003d800080a1405 */
[----:B------:R-:W-:Y:S02]  /*4250*/  @P1 PLOP3.LUT P0, PT, P1, PT, PT, 0x8, 0x0 ;  /* 0x000000000000181c */ /* 0x000fe40000f0e170 */
[----:B------:R-:W-:-:S11]  /*4260*/  PLOP3.LUT P1, PT, PT, PT, PT, 0x8, 0x0 ;  /* 0x000000000000781c */ /* 0x000fd60003f2e170 */
[----:B-1----:R-:W-:Y:S05]  /*4270*/  @P0 BRA.U.ANY `(.L_x_899) ;  /* 0xfffffffd00ec0947 */ /* 0x002fea000393ffff */
[----:B------:R0:W-:Y:S01]  /*4280*/  UTMACMDFLUSH ;  /* 0x00000000000079b7 */ /* 0x0001e20000000000 */
[----:B------:R-:W-:-:S04]  /*4290*/  DEPBAR.LE SB0, 0x0 ;  /* 0x000080000000791a */ /* 0x000fc80000000000 */
.L_x_898:
[----:B------:R-:W-:Y:S05]  /*42a0*/  BSYNC B0 ;  /* 0x0000000000007941 */ /* 0x000fea0003800000 */
.L_x_897:
[----:B------:R-:W-:Y:S01]  /*42b0*/  BAR.SYNC.DEFER_BLOCKING 0x1, 0x180 ;  /* 0x0046000000007b1d */ /* 0x000fe20000010000 */
[----:B------:R-:W-:-:S05]  /*42c0*/  ISETP.NE.AND P0, PT, R0, 0x80, PT ;  /* 0x000000800000780c */ /* 0x000fca0003f05270 */
        /* <DEDUP_REMOVED lines=26> */
.L_x_900:
        /* <DEDUP_REMOVED lines=8> */
.L_x_868:
        /* <DEDUP_REMOVED lines=20> */
.L_x_902:
        /* <DEDUP_REMOVED lines=13> */
.L_x_904:
[----:B------:R-:W-:-:S05]  /*4700*/  ULDC UR5, c[0x0][0x8c4] ;  /* 0x0002310000057ab9 */ /* 0x000fca0000000800 */
.L_x_903:
        /* <DEDUP_REMOVED lines=40> */
.L_x_905:
        /* <DEDUP_REMOVED lines=53> */
.L_x_927:
        /* <DEDUP_REMOVED lines=23> */
.L_x_908:
[----:B------:R-:W-:Y:S05]  /*4e50*/  BSYNC B0 ;  /* 0x0000000000007941 */ /* 0x000fea0003800000 */
.L_x_907:
        /* <DEDUP_REMOVED lines=12> */
.L_x_910:
[----:B------:R-:W-:Y:S05]  /*4f20*/  BSYNC B0 ;  /* 0x0000000000007941 */ /* 0x000fea0003800000 */
.L_x_909:
        /* <DEDUP_REMOVED lines=13> */
.L_x_912:
[----:B------:R-:W-:Y:S05]  /*5000*/  BSYNC B0 ;  /* 0x0000000000007941 */ /* 0x000fea0003800000 */
.L_x_911:
[----:B------:R-:W-:Y:S06]  /*5010*/  BAR.ARV 0xa, 0xa0 ;  /* 0x0282800000007b1d */ /* 0x000fec0000002000 */
[----:B------:R-:W-:Y:S04]  /*5020*/  BSSY B0, `(.L_x_913) ;  /* 0x0000003000007945 */ /* 0x000fe80003800000 */
[----:B------:R-:W-:Y:S05]  /*5030*/  @!P0 BRA `(.L_x_914) ;  /* 0x0000000000048947 */ /* 0x000fea0003800000 */
[----:B------:R-:W-:-:S04]  /*5040*/  DEPBAR.LE SB0, 0x1 ;  /* 0x000080400000791a */ /* 0x000fc80000000000 */
.L_x_914:
[----:B------:R-:W-:Y:S05]  /*5050*/  BSYNC B0 ;  /* 0x0000000000007941 */ /* 0x000fea0003800000 */
.L_x_913:
[----:B------:R-:W-:Y:S06]  /*5060*/  BAR.ARV 0xb, 0xa0 ;  /* 0x02c2800000007b1d */ /* 0x000fec0000002000 */
[----:B------:R-:W-:Y:S04]  /*5070*/  BSSY B0, `(.L_x_915) ;  /* 0x0000003000007945 */ /* 0x000fe80003800000 */
[----:B------:R-:W-:Y:S05]  /*5080*/  @!P0 BRA `(.L_x_916) ;  /* 0x0000000000048947 */ /* 0x000fea0003800000 */
[----:B------:R-:W-:-:S04]  /*5090*/  DEPBAR.LE SB0, 0x0 ;  /* 0x000080000000791a */ /* 0x000fc80000000000 */
.L_x_916:
[----:B------:R-:W-:Y:S05]  /*50a0*/  BSYNC B0 ;  /* 0x0000000000007941 */ /* 0x000fea0003800000 */
.L_x_915:
        /* <DEDUP_REMOVED lines=13> */
.L_x_918:
[----:B------:R-:W-:Y:S05]  /*5180*/  BSYNC B0 ;  /* 0x0000000000007941 */ /* 0x000fea0003800000 */
.L_x_917:
        /* <DEDUP_REMOVED lines=12> */
.L_x_920:
[----:B------:R-:W-:Y:S05]  /*5250*/  BSYNC B0 ;  /* 0x0000000000007941 */ /* 0x000fea0003800000 */
.L_x_919:
        /* <DEDUP_REMOVED lines=13> */
.L_x_922:
[----:B------:R-:W-:Y:S05]  /*5330*/  BSYNC B0 ;  /* 0x0000000000007941 */ /* 0x000fea0003800000 */
.L_x_921:
[----:B------:R-:W-:Y:S06]  /*5340*/  BAR.ARV 0xa, 0xa0 ;  /* 0x0282800000007b1d */ /* 0x000fec0000002000 */
[----:B------:R-:W-:Y:S04]  /*5350*/  BSSY B0, `(.L_x_923) ;  /* 0x0000003000007945 */ /* 0x000fe80003800000 */
[----:B------:R-:W-:Y:S05]  /*5360*/  @!P0 BRA `(.L_x_924) ;  /* 0x0000000000048947 */ /* 0x000fea0003800000 */
[----:B------:R-:W-:-:S04]  /*5370*/  DEPBAR.LE SB0, 0x1 ;  /* 0x000080400000791a */ /* 0x000fc80000000000 */
.L_x_924:
[----:B------:R-:W-:Y:S05]  /*5380*/  BSYNC B0 ;  /* 0x0000000000007941 */ /* 0x000fea0003800000 */
.L_x_923:
[----:B------:R-:W-:Y:S01]  /*5390*/  VIADD R0, R0, 0xfffffffe ;  /* 0xfffffffe00007836 */ /* 0x000fe20000000000 */
[----:B------:R-:W-:Y:S06]  /*53a0*/  BAR.ARV 0xb, 0xa0 ;  /* 0x02c2800000007b1d */ /* 0x000fec0000002000 */
[----:B------:R-:W-:Y:S01]  /*53b0*/  BSSY B0, `(.L_x_925) ;  /* 0x0000004000007945 */ /* 0x000fe20003800000 */
[----:B------:R-:W-:-:S03]  /*53c0*/  ISETP.NE.AND P1, PT, R0, RZ, PT ;  /* 0x000000ff0000720c */ /* 0x000fc60003f25270 */
[----:B------:R-:W-:Y:S10]  /*53d0*/  @!P0 BRA `(.L_x_926) ;  /* 0x0000000000048947 */ /* 0x000ff40003800000 */
[----:B------:R-:W-:-:S04]  /*53e0*/  DEPBAR.LE SB0, 0x0 ;  /* 0x000080000000791a */ /* 0x000fc80000000000 */
.L_x_926:
[----:B------:R-:W-:Y:S05]  /*53f0*/  BSYNC B0 ;  /* 0x0000000000007941 */ /* 0x000fea0003800000 */
.L_x_925:
[----:B------:R-:W-:Y:S06]  /*5400*/  BAR.ARV 0xc, 0xa0 ;  /* 0x0302800000007b1d */ /* 0x000fec0000002000 */
[----:B------:R-:W-:Y:S02]  /*5410*/  UIADD3 UR5, UR5, 0x2, URZ ;  /* 0x0000000205057890 */ /* 0x000fe4000fffe03f */
[----:B------:R-:W-:Y:S01]  /*5420*/  UIADD3 UR4, UR4, 0x1, URZ ;  /* 0x0000000104047890 */ /* 0x000fe2000fffe03f */
[----:B------:R-:W-:Y:S11]  /*5430*/  @P1 BRA `(.L_x_927) ;  /* 0xfffffff800281947 */ /* 0x000ff6000383ffff */
[----:B------:R-:W-:-:S12]  /*5440*/  UIADD3 UR6, UR20, 0x6000, URZ ;  /* 0x0000600014067890 */ /* 0x000fd8000fffe03f */
.L_x_906:
        /* <DEDUP_REMOVED lines=19> */
.L_x_929:
[----:B------:R-:W-:Y:S05]  /*5580*/  BSYNC B0 ;  /* 0x0000000000007941 */ /* 0x000fea0003800000 */
.L_x_928:
        /* <DEDUP_REMOVED lines=18> */
.L_x_931:
[----:B------:R-:W-:Y:S05]  /*56b0*/  BSYNC B0 ;  /* 0x0000000000007941 */ /* 0x000fea0003800000 */
.L_x_930:
        /* <DEDUP_REMOVED lines=19> */
.L_x_933:
[----:B------:R-:W-:Y:S05]  /*57f0*/  BSYNC B0 ;  /* 0x0000000000007941 */ /* 0x000fea0003800000 */
.L_x_932:
[----:B------:R-:W-:Y:S06]  /*5800*/  BAR.ARV 0xa, 0xa0 ;  /* 0x0282800000007b1d */ /* 0x000fec0000002000 */
[----:B------:R-:W-:Y:S04]  /*5810*/  BSSY B0, `(.L_x_934) ;  /* 0x0000003000007945 */ /* 0x000fe80003800000 */
[----:B------:R-:W-:Y:S05]  /*5820*/  @!P0 BRA `(.L_x_935) ;  /* 0x0000000000048947 */ /* 0x000fea0003800000 */
[----:B------:R-:W-:-:S04]  /*5830*/  DEPBAR.LE SB0, 0x1 ;  /* 0x000080400000791a */ /* 0x000fc80000000000 */
.L_x_935:
[----:B------:R-:W-:Y:S05]  /*5840*/  BSYNC B0 ;  /* 0x0000000000007941 */ /* 0x000fea0003800000 */
.L_x_934:
[----:B------:R-:W-:Y:S06]  /*5850*/  BAR.ARV 0xb, 0xa0 ;  /* 0x02c2800000007b1d */ /* 0x000fec0000002000 */
[----:B------:R-:W-:Y:S04]  /*5860*/  BSSY B0, `(.L_x_936) ;  /* 0x0000003000007945 */ /* 0x000fe80003800000 */
[----:B------:R-:W-:Y:S05]  /*5870*/  @!P0 BRA `(.L_x_937) ;  /* 0x0000000000048947 */ /* 0x000fea0003800000 */
[----:B------:R-:W-:-:S04]  /*5880*/  DEPBAR.LE SB0, 0x0 ;  /* 0x000080000000791a */ /* 0x000fc80000000000 */
.L_x_937:
[----:B------:R-:W-:Y:S05]  /*5890*/  BSYNC B0 ;  /* 0x0000000000007941 */ /* 0x000fea0003800000 */
.L_x_936:
[----:B------:R-:W-:Y:S06]  /*58a0*/  BAR.ARV 0xc, 0xa0 ;  /* 0x0302800000007b1d */ /* 0x000fec0000002000 */
[----:B------:R-:W-:Y:S05]  /*58b0*/  BRA `(.L_x_873) ;  /* 0x0000002400887947 */ /* 0x000fea0003800000 */
.L_x_901:
        /* <DEDUP_REMOVED lines=10> */
.L_x_938:
        /* <DEDUP_REMOVED lines=10> */
.L_x_940:
[----:B------:R-:W3:Y:S02]  /*5a00*/  LDC R0, c[0x0][0x8c4] ;  /* 0x00023100ff007b82 */ /* 0x000ee40000000800 */
.L_x_939:
        /* <DEDUP_REMOVED lines=42> */
.L_x_942:
        /* <DEDUP_REMOVED lines=70> */
.L_x_971:
        /* <DEDUP_REMOVED lines=9> */
.L_x_945:
        /* <DEDUP_REMOVED lines=98> */
.L_x_956:
[----:B-1----:R-:W-:-:S05]  /*67c0*/  IMAD.MOV.U32 R11, RZ, RZ, 0x1 ;  /* 0x00000001ff0b7424 */ /* 0x002fca00078e00ff */
[----:B------:R-:W-:-:S04]  /*67d0*/  SHF.L.U32 R11, R11, 0x1f, RZ ;  /* 0x0000001f0b0b7819 */ /* 0x000fc800000006ff */
[----:B------:R-:W1:Y:S02]  /*67e0*/  SYNCS.PHASECHK.TRANS64.TRYWAIT P1, [R12+URZ+0x36438], R11 ;  /* 0x0364380b0c0075a7 */ /* 0x000e64000802017f */
[----:B-1234-:R-:W-:Y:S05]  /*67f0*/  @!P1 BRA `(.L_x_948) ;  /* 0x00000018002c9947 */ /* 0x01efea0003800000 */
.L_x_972:
[----:B------:R-:W-:Y:S05]  /*6800*/  @P0 BRA `(.L_x_949) ;  /* 0x0000000000140947 */ /* 0x000fea0003800000 */
[----:B------:R-:W-:Y:S01]  /*6810*/  ISETP.NE.AND P1, PT, R8, RZ, PT ;  /* 0x000000ff0800720c */ /* 0x000fe20003f25270 */
[----:B------:R-:W-:-:S04]  /*6820*/  IMAD.MOV.U32 R3, RZ, RZ, 0x6100 ;  /* 0x00006100ff037424 */ /* 0x000fc800078e00ff */
[----:B------:R2:W-:Y:S08]  /*6830*/  SYNCS.ARRIVE.TRANS64 RZ, [R12+URZ+0x36430], R3 ;  /* 0x036430030cff79a7 */ /* 0x0005f0000800003f */
[----:B------:R-:W-:Y:S05]  /*6840*/  @!P1 BRA `(.L_x_949) ;  /* 0x0000000000049947 */ /* 0x000fea0003800000 */
[----:B------:R-:W-:Y:S01]  /*6850*/  BPT.TRAP 0x1 ;  /* 0x000000040000795c */ /* 0x000fe20000300000 */
.L_x_949:
        /* <DEDUP_REMOVED lines=49> */
.L_x_973:
[----:B------:R-:W-:Y:S05]  /*6b70*/  @P0 BRA `(.L_x_951) ;  /* 0x0000000000140947 */ /* 0x000fea0003800000 */
[----:B------:R-:W-:Y:S01]  /*6b80*/  ISETP.NE.AND P1, PT, R8, RZ, PT ;  /* 0x000000ff0800720c */ /* 0x000fe20003f25270 */
[----:B--2---:R-:W-:-:S04]  /*6b90*/  IMAD.MOV.U32 R27, RZ, RZ, 0x6100 ;  /* 0x00006100ff1b7424 */ /* 0x004fc800078e00ff */
[----:B------:R3:W-:Y:S08]  /*6ba0*/  SYNCS.ARRIVE.TRANS64 RZ, [R12+URZ+0x36418], R27 ;  /* 0x0364181b0cff79a7 */ /* 0x0007f0000800003f */
[----:B------:R-:W-:Y:S05]  /*6bb0*/  @!P1 BRA `(.L_x_951) ;  /* 0x0000000000049947 */ /* 0x000fea0003800000 */
[----:B------:R-:W-:Y:S01]  /*6bc0*/  BPT.TRAP 0x1 ;  /* 0x000000040000795c */ /* 0x000fe20000300000 */
.L_x_951:
        /* <DEDUP_REMOVED lines=37> */
.L_x_974:
[----:B--2---:R-:W-:Y:S01]  /*6e20*/  SHF.R.S32.HI R28, RZ, 0x1f, R26 ;  /* 0x0000001fff1c7819 */ /* 0x004fe2000001141a */
[----:B------:R-:W-:Y:S06]  /*6e30*/  @P0 BRA `(.L_x_953) ;  /* 0x0000000000140947 */ /* 0x000fec0003800000 */
[----:B------:R-:W-:Y:S01]  /*6e40*/  ISETP.NE.AND P1, PT, R8, RZ, PT ;  /* 0x000000ff0800720c */ /* 0x000fe20003f25270 */
[----:B------:R-:W-:-:S04]  /*6e50*/  IMAD.MOV.U32 R29, RZ, RZ, 0x6100 ;  /* 0x00006100ff1d7424 */ /* 0x000fc800078e00ff */
[----:B------:R2:W-:Y:S08]  /*6e60*/  SYNCS.ARRIVE.TRANS64 RZ, [R12+URZ+0x36430], R29 ;  /* 0x0364301d0cff79a7 */ /* 0x0005f0000800003f */
[----:B------:R-:W-:Y:S05]  /*6e70*/  @!P1 BRA `(.L_x_953) ;  /* 0x0000000000049947 */ /* 0x000fea0003800000 */
[----:B------:R-:W-:Y:S01]  /*6e80*/  BPT.TRAP 0x1 ;  /* 0x000000040000795c */ /* 0x000fe20000300000 */
.L_x_953:
        /* <DEDUP_REMOVED lines=37> */
.L_x_976:
[----:B------:R-:W-:Y:S05]  /*70e0*/  @P0 BRA `(.L_x_955) ;  /* 0x0000000000140947 */ /* 0x000fea0003800000 */
[----:B------:R-:W-:Y:S01]  /*70f0*/  ISETP.NE.AND P1, PT, R8, RZ, PT ;  /* 0x000000ff0800720c */ /* 0x000fe20003f25270 */
[----:B---3--:R-:W-:-:S04]  /*7100*/  IMAD.MOV.U32 R5, RZ, RZ, 0x6100 ;  /* 0x00006100ff057424 */ /* 0x008fc800078e00ff */
[----:B------:R4:W-:Y:S08]  /*7110*/  SYNCS.ARRIVE.TRANS64 RZ, [R12+URZ+0x36410], R5 ;  /* 0x036410050cff79a7 */ /* 0x0009f0000800003f */
[----:B------:R-:W-:Y:S05]  /*7120*/  @!P1 BRA `(.L_x_955) ;  /* 0x0000000000049947 */ /* 0x000fea0003800000 */
[----:B------:R-:W-:Y:S01]  /*7130*/  BPT.TRAP 0x1 ;  /* 0x000000040000795c */ /* 0x000fe20000300000 */
.L_x_955:
        /* <DEDUP_REMOVED lines=37> */
.L_x_947:
[----:B------:R-:W-:Y:S01]  /*7390*/  ISETP.NE.AND P1, PT, R16, RZ, PT ;  /* 0x000000ff1000720c */ /* 0x000fe20003f25270 */
[----:B------:R-:W-:-:S12]  /*73a0*/  IMAD.MOV.U32 R4, RZ, RZ, 0x1 ;  /* 0x00000001ff047424 */ /* 0x000fd800078e00ff */
[----:B------:R-:W-:Y:S05]  /*73b0*/  @!P1 BRA `(.L_x_946) ;  /* 0x00000004006c9947 */ /* 0x000fea0003800000 */
[----:B------:R-:W3:Y:S02]  /*73c0*/  SYNCS.PHASECHK.TRANS64.TRYWAIT P1, [R12+URZ+0x36438], R11 ;  /* 0x0364380b0c0075a7 */ /* 0x000ee4000802017f */
[----:B---3--:R-:W-:Y:S05]  /*73d0*/  @!P1 BRA `(.L_x_957) ;  /* 0x0000000c00889947 */ /* 0x008fea0003800000 */
.L_x_977:
[----:B------:R-:W-:Y:S05]  /*73e0*/  @P0 BRA `(.L_x_958) ;  /* 0x0000000000140947 */ /* 0x000fea0003800000 */
[----:B------:R-:W-:Y:S01]  /*73f0*/  ISETP.NE.AND P1, PT, R8, RZ, PT ;  /* 0x000000ff0800720c */ /* 0x000fe20003f25270 */
[----:B------:R-:W-:-:S04]  /*7400*/  IMAD.MOV.U32 R5, RZ, RZ, 0x6100 ;  /* 0x00006100ff057424 */ /* 0x000fc800078e00ff */
[----:B------:R4:W-:Y:S08]  /*7410*/  SYNCS.ARRIVE.TRANS64 RZ, [R12+URZ+0x36430], R5 ;  /* 0x036430050cff79a7 */ /* 0x0009f0000800003f */
[----:B------:R-:W-:Y:S05]  /*7420*/  @!P1 BRA `(.L_x_958) ;  /* 0x0000000000049947 */ /* 0x000fea0003800000 */
[----:B------:R-:W-:Y:S01]  /*7430*/  BPT.TRAP 0x1 ;  /* 0x000000040000795c */ /* 0x000fe20000300000 */
.L_x_958:
        /* <DEDUP_REMOVED lines=42> */
.L_x_978:
[----:B------:R-:W-:Y:S01]  /*76e0*/  IMAD.MOV.U32 R4, RZ, RZ, RZ ;  /* 0x000000ffff047224 */ /* 0x000fe200078e00ff */
[----:B------:R-:W-:Y:S06]  /*76f0*/  @P0 BRA `(.L_x_960) ;  /* 0x0000000000140947 */ /* 0x000fec0003800000 */
[----:B------:R-:W-:Y:S01]  /*7700*/  ISETP.NE.AND P1, PT, R8, RZ, PT ;  /* 0x000000ff0800720c */ /* 0x000fe20003f25270 */
[----:B----4-:R-:W-:-:S04]  /*7710*/  IMAD.MOV.U32 R5, RZ, RZ, 0x6100 ;  /* 0x00006100ff057424 */ /* 0x010fc800078e00ff */
[----:B------:R4:W-:Y:S08]  /*7720*/  SYNCS.ARRIVE.TRANS64 RZ, [R12+URZ+0x36418], R5 ;  /* 0x036418050cff79a7 */ /* 0x0009f0000800003f */
[----:B------:R-:W-:Y:S05]  /*7730*/  @!P1 BRA `(.L_x_960) ;  /* 0x0000000000049947 */ /* 0x000fea0003800000 */
[----:B------:R-:W-:Y:S01]  /*7740*/  BPT.TRAP 0x1 ;  /* 0x000000040000795c */ /* 0x000fe20000300000 */
.L_x_960:
        /* <DEDUP_REMOVED lines=34> */
.L_x_946:
[----:B------:R-:W-:-:S04]  /*7970*/  SHF.L.U32 R3, R4, 0x1f, RZ ;  /* 0x0000001f04037819 */ /* 0x000fc800000006ff */
[----:B------:R-:W4:Y:S02]  /*7980*/  SYNCS.PHASECHK.TRANS64.TRYWAIT P1, [R12+URZ+0x36438], R3 ;  /* 0x036438030c0075a7 */ /* 0x000f24000802017f */
[----:B----4-:R-:W-:Y:S05]  /*7990*/  @!P1 BRA `(.L_x_961) ;  /* 0x0000000800409947 */ /* 0x010fea0003800000 */
.L_x_979:
[----:B------:R-:W-:Y:S05]  /*79a0*/  @P0 BRA `(.L_x_962) ;  /* 0x0000000000180947 */ /* 0x000fea0003800000 */
[----:B------:R-:W5:Y:S01]  /*79b0*/  S2R R2, SR_TID.X ;  /* 0x0000000000027919 */ /* 0x000f620000002100 */
[----:B----4-:R-:W-:-:S04]  /*79c0*/  IMAD.MOV.U32 R3, RZ, RZ, 0x6100 ;  /* 0x00006100ff037424 */ /* 0x010fc800078e00ff */
[----:B------:R4:W-:Y:S01]  /*79d0*/  SYNCS.ARRIVE.TRANS64 RZ, [R12+URZ+0x36430], R3 ;  /* 0x036430030cff79a7 */ /* 0x0009e2000800003f */
[----:B-----5:R-:W-:-:S13]  /*79e0*/  LOP3.LUT P0, RZ, R2, 0x1f, RZ, 0xc0, !PT ;  /* 0x0000001f02ff7812 */ /* 0x020fda000780c0ff */
[----:B----4-:R-:W-:Y:S05]  /*79f0*/  @!P0 BRA `(.L_x_962) ;  /* 0x0000000000048947 */ /* 0x010fea0003800000 */
[----:B------:R-:W-:Y:S01]  /*7a00*/  BPT.TRAP 0x1 ;  /* 0x000000040000795c */ /* 0x000fe20000300000 */
.L_x_962:
        /* <DEDUP_REMOVED lines=44> */
.L_x_943:
[----:B------:R-:W-:Y:S05]  /*7cd0*/  BSYNC B0 ;  /* 0x0000000000007941 */ /* 0x000fea0003800000 */
.L_x_941:
[----:B------:R-:W-:-:S03]  /*7ce0*/  UMOV UR6, 0xffffffff ;  /* 0xffffffff00067882 */ /* 0x000fc60000000000 */
[----:B------:R-:W-:Y:S05]  /*7cf0*/  BRA.DIV UR6, `(.L_x_963) ;  /* 0x00000006067c7947 */ /* 0x000fea000b800000 */
[----:B------:R-:W-:-:S13]  /*7d00*/  ELECT P0, URZ, PT ;  /* 0x00000000003f782f */ /* 0x000fda0003800000 */
.L_x_982:
[----:B------:R-:W-:Y:S05]  /*7d10*/  @!P0 BRA `(.L_x_873) ;  /* 0x0000000000708947 */ /* 0x000fea0003800000 */
[----:B------:R-:W-:-:S04]  /*7d20*/  LOP3.LUT R17, R17, 0x2, RZ, 0xfc, !PT ;  /* 0x0000000211117812 */ /* 0x000fc800078efcff */
[----:B------:R-:W-:-:S13]  /*7d30*/  ISETP.NE.AND P0, PT, R17, 0x3, PT ;  /* 0x000000031100780c */ /* 0x000fda0003f05270 */
[----:B------:R-:W-:Y:S05]  /*7d40*/  @!P0 BRA `(.L_x_964) ;  /* 0x0000000000048947 */ /* 0x000fea0003800000 */
[----:B--2---:R-:W-:Y:S01]  /*7d50*/  BPT.TRAP 0x1 ;  /* 0x000000040000795c */ /* 0x004fe20000300000 */
.L_x_964:
        /* <DEDUP_REMOVED lines=15> */
.L_x_983:
[----:B------:R-:W5:Y:S02]  /*7e50*/  SYNCS.PHASECHK.TRANS64.TRYWAIT P1, [R5+URZ], R0 ;  /* 0x00000000050075a7 */ /* 0x000f64000802017f */
[----:B-----5:R-:W-:Y:S05]  /*7e60*/  @!P1 BRA `(.L_x_966) ;  /* 0x0000000400589947 */ /* 0x020fea0003800000 */
.L_x_984:
[----:B------:R-:W-:Y:S05]  /*7e70*/  @!P0 BRA `(.L_x_967) ;  /* 0x0000000000048947 */ /* 0x000fea0003800000 */
[----:B--2---:R-:W-:Y:S01]  /*7e80*/  BPT.TRAP 0x1 ;  /* 0x000000040000795c */ /* 0x004fe20000300000 */
.L_x_967:
[----:B------:R-:W-:-:S07]  /*7e90*/  SHF.L.U32 R4, R4, 0x1f, RZ ;  /* 0x0000001f04047819 */ /* 0x000fce00000006ff */
.L_x_968:
[----:B------:R1:W1:Y:S02]  /*7ea0*/  SYNCS.PHASECHK.TRANS64.TRYWAIT P0, [R9+URZ+0x36438], R4 ;  /* 0x03643804090075a7 */ /* 0x000264000800017f */
[----:B-1----:R-:W-:Y:S05]  /*7eb0*/  @!P0 NANOSLEEP.SYNCS 0x989680 ;  /* 0x009896800000895d */ /* 0x002fea0003900000 */
[----:B------:R-:W1:Y:S02]  /*7ec0*/  @!P0 SYNCS.PHASECHK.TRANS64 P0, [R9+URZ+0x36438], R4 ;  /* 0x03643804090085a7 */ /* 0x000e64000800007f */
[----:B-1----:R-:W-:Y:S05]  /*7ed0*/  @!P0 BRA `(.L_x_968) ;  /* 0xfffffffc00f08947 */ /* 0x002fea000383ffff */
.L_x_873:
[----:B--2---:R-:W-:Y:S05]  /*7ee0*/  BSYNC B6 ;  /* 0x0000000000067941 */ /* 0x004fea0003800000 */
.L_x_867:
[----:B------:R-:W-:Y:S05]  /*7ef0*/  EXIT ;  /* 0x000000000000794d */ /* 0x000fea0003800000 */
.L_x_883:
[----:B------:R-:W-:Y:S02]  /*7f00*/  IMAD.MOV.U32 R12, RZ, RZ, RZ ;  /* 0x000000ffff0c7224 */ /* 0x000fe400078e00ff */
[----:B------:R-:W-:Y:S02]  /*7f10*/  IMAD.MOV.U32 R11, RZ, RZ, 0x1f ;  /* 0x0000001fff0b7424 */ /* 0x000fe400078e00ff */
[----:B------:R-:W-:-:S07]  /*7f20*/  IMAD.MOV.U32 R15, RZ, RZ, -0x1 ;  /* 0xffffffffff0f7424 */ /* 0x000fce00078e00ff */
[----:B------:R-:W-:Y:S05]  /*7f30*/  WARPSYNC.COLLECTIVE R15, `(.L_x_969) ;  /* 0x000000000f087348 */ /* 0x000fea0003c00000 */
[----:B------:R1:W2:Y:S02]  /*7f40*/  SHFL.IDX P6, R14, R13, R12, R11 ;  /* 0x0000000c0d0e7389 */ /* 0x0002a400000c000b */
[----:B-12---:R-:W-:Y:S01]  /*7f50*/  ENDCOLLECTIVE ;  /* 0x000000000000791b */ /* 0x006fe20003800000 */
.L_x_969:
[----:B------:R-:W-:Y:S05]  /*7f60*/  BRA `(.L_x_970) ;  /* 0xffffff9000b07947 */ /* 0x000fea000383ffff */
.L_x_885:
[----:B--2---:R2:W3:Y:S02]  /*7f70*/  SYNCS.PHASECHK.TRANS64.TRYWAIT P0, [R152+URZ+0x36400], R15 ;  /* 0x0364000f980075a7 */ /* 0x0044e4000800017f */
[----:B---3--:R-:W-:Y:S05]  /*7f80*/  @!P0 NANOSLEEP.SYNCS 0x989680 ;  /* 0x009896800000895d */ /* 0x008fea0003900000 */
[----:B------:R-:W3:Y:S02]  /*7f90*/  @!P0 SYNCS.PHASECHK.TRANS64 P0, [R152+URZ+0x36400], R15 ;  /* 0x0364000f980085a7 */ /* 0x000ee4000800007f */
[----:B---3--:R-:W-:Y:S05]  /*7fa0*/  @!P0 BRA `(.L_x_885) ;  /* 0xfffffffc00f08947 */ /* 0x008fea000383ffff */
[----:B------:R-:W-:Y:S05]  /*7fb0*/  BRA `(.L_x_884) ;  /* 0xffffff9400047947 */ /* 0x000fea000383ffff */
.L_x_889:
[----:B--2---:R2:W3:Y:S02]  /*7fc0*/  SYNCS.PHASECHK.TRANS64.TRYWAIT P1, [R4+URZ+0x36410], R9 ;  /* 0x03641009040075a7 */ /* 0x0044e4000802017f */
[----:B---3--:R-:W-:Y:S05]  /*7fd0*/  @!P1 NANOSLEEP.SYNCS 0x989680 ;  /* 0x009896800000995d */ /* 0x008fea0003900000 */
[----:B------:R-:W3:Y:S02]  /*7fe0*/  @!P1 SYNCS.PHASECHK.TRANS64 P1, [R4+URZ+0x36410], R9 ;  /* 0x03641009040095a7 */ /* 0x000ee4000802007f */
[----:B---3--:R-:W-:Y:S05]  /*7ff0*/  @!P1 BRA `(.L_x_889) ;  /* 0xfffffffc00f09947 */ /* 0x008fea000383ffff */
[----:B------:R-:W-:Y:S05]  /*8000*/  BRA `(.L_x_888) ;  /* 0xffffff9800a47947 */ /* 0x000fea000383ffff */
.L_x_893:
[----:B--2---:R2:W1:Y:S02]  /*8010*/  SYNCS.PHASECHK.TRANS64.TRYWAIT P1, [R152+URZ+0x36430], R9 ;  /* 0x03643009980075a7 */ /* 0x004464000802017f */
[----:B-1----:R-:W-:Y:S05]  /*8020*/  @!P1 NANOSLEEP.SYNCS 0x989680 ;  /* 0x009896800000995d */ /* 0x002fea0003900000 */
[----:B------:R-:W1:Y:S02]  /*8030*/  @!P1 SYNCS.PHASECHK.TRANS64 P1, [R152+URZ+0x36430], R9 ;  /* 0x03643009980095a7 */ /* 0x000e64000802007f */
[----:B-1----:R-:W-:Y:S05]  /*8040*/  @!P1 BRA `(.L_x_893) ;  /* 0xfffffffc00f09947 */ /* 0x002fea000383ffff */
[----:B------:R-:W-:Y:S05]  /*8050*/  BRA `(.L_x_892) ;  /* 0xffffffa000487947 */ /* 0x000fea000383ffff */
.L_x_944:
[----:B-1----:R1:W2:Y:S02]  /*8060*/  SYNCS.PHASECHK.TRANS64.TRYWAIT P1, [R12+URZ+0x36420], R11 ;  /* 0x0364200b0c0075a7 */ /* 0x0022a4000802017f */
[----:B--2---:R-:W-:Y:S05]  /*8070*/  @!P1 NANOSLEEP.SYNCS 0x989680 ;  /* 0x009896800000995d */ /* 0x004fea0003900000 */
[----:B------:R-:W2:Y:S02]  /*8080*/  @!P1 SYNCS.PHASECHK.TRANS64 P1, [R12+URZ+0x36420], R11 ;  /* 0x0364200b0c0095a7 */ /* 0x000ea4000802007f */
[----:B--2---:R-:W-:Y:S05]  /*8090*/  @!P1 BRA `(.L_x_944) ;  /* 0xfffffffc00f09947 */ /* 0x004fea000383ffff */
[----:B------:R-:W-:Y:S05]  /*80a0*/  BRA `(.L_x_971) ;  /* 0xffffffe000187947 */ /* 0x000fea000383ffff */
.L_x_948:
[----:B-1----:R1:W2:Y:S02]  /*80b0*/  SYNCS.PHASECHK.TRANS64.TRYWAIT P1, [R12+URZ+0x36438], R11 ;  /* 0x0364380b0c0075a7 */ /* 0x0022a4000802017f */
[----:B--2---:R-:W-:Y:S05]  /*80c0*/  @!P1 NANOSLEEP.SYNCS 0x989680 ;  /* 0x009896800000995d */ /* 0x004fea0003900000 */
[----:B------:R-:W2:Y:S02]  /*80d0*/  @!P1 SYNCS.PHASECHK.TRANS64 P1, [R12+URZ+0x36438], R11 ;  /* 0x0364380b0c0095a7 */ /* 0x000ea4000802007f */
[----:B--2---:R-:W-:Y:S05]  /*80e0*/  @!P1 BRA `(.L_x_948) ;  /* 0xfffffffc00f09947 */ /* 0x004fea000383ffff */
[----:B------:R-:W-:Y:S05]  /*80f0*/  BRA `(.L_x_972) ;  /* 0xffffffe400c07947 */ /* 0x000fea000383ffff */
.L_x_950:
[----:B--2---:R2:W3:Y:S02]  /*8100*/  SYNCS.PHASECHK.TRANS64.TRYWAIT P1, [R12+URZ+0x36428], R27 ;  /* 0x0364281b0c0075a7 */ /* 0x0044e4000802017f */
[----:B---3--:R-:W-:Y:S05]  /*8110*/  @!P1 NANOSLEEP.SYNCS 0x989680 ;  /* 0x009896800000995d */ /* 0x008fea0003900000 */
[----:B------:R-:W3:Y:S02]  /*8120*/  @!P1 SYNCS.PHASECHK.TRANS64 P1, [R12+URZ+0x36428], R27 ;  /* 0x0364281b0c0095a7 */ /* 0x000ee4000802007f */
[----:B---3--:R-:W-:Y:S05]  /*8130*/  @!P1 BRA `(.L_x_950) ;  /* 0xfffffffc00f09947 */ /* 0x008fea000383ffff */
[----:B------:R-:W-:Y:S05]  /*8140*/  BRA `(.L_x_973) ;  /* 0xffffffe800887947 */ /* 0x000fea000383ffff */
.L_x_952:
[----:B--2---:R2:W3:Y:S02]  /*8150*/  SYNCS.PHASECHK.TRANS64.TRYWAIT P1, [R12+URZ+0x36438], R28 ;  /* 0x0364381c0c0075a7 */ /* 0x0044e4000802017f */
[----:B---3--:R-:W-:Y:S05]  /*8160*/  @!P1 NANOSLEEP.SYNCS 0x989680 ;  /* 0x009896800000995d */ /* 0x008fea0003900000 */
[----:B------:R-:W3:Y:S02]  /*8170*/  @!P1 SYNCS.PHASECHK.TRANS64 P1, [R12+URZ+0x36438], R28 ;  /* 0x0364381c0c0095a7 */ /* 0x000ee4000802007f */
[----:B---3--:R-:W-:Y:S05]  /*8180*/  @!P1 BRA `(.L_x_952) ;  /* 0xfffffffc00f09947 */ /* 0x008fea000383ffff */
[----:B------:R-:W-:Y:S05]  /*8190*/  BRA `(.L_x_974) ;  /* 0xffffffec00207947 */ /* 0x000fea000383ffff */
.L_x_954:
[----:B------:R-:W-:-:S07]  /*81a0*/  SHF.L.U32 R5, R0, 0x1f, RZ ;  /* 0x0000001f00057819 */ /* 0x000fce00000006ff */
.L_x_975:
[----:B---3--:R3:W4:Y:S02]  /*81b0*/  SYNCS.PHASECHK.TRANS64.TRYWAIT P1, [R12+URZ+0x36420], R5 ;  /* 0x036420050c0075a7 */ /* 0x008724000802017f */
[----:B----4-:R-:W-:Y:S05]  /*81c0*/  @!P1 NANOSLEEP.SYNCS 0x989680 ;  /* 0x009896800000995d */ /* 0x010fea0003900000 */
[----:B------:R-:W4:Y:S02]  /*81d0*/  @!P1 SYNCS.PHASECHK.TRANS64 P1, [R12+URZ+0x36420], R5 ;  /* 0x036420050c0095a7 */ /* 0x000f24000802007f */
[----:B----4-:R-:W-:Y:S05]  /*81e0*/  @!P1 BRA `(.L_x_975) ;  /* 0xfffffffc00f09947 */ /* 0x010fea000383ffff */
[----:B------:R-:W-:Y:S05]  /*81f0*/  BRA `(.L_x_976) ;  /* 0xffffffec00b87947 */ /* 0x000fea000383ffff */
.L_x_957:
[----:B---3--:R3:W4:Y:S02]  /*8200*/  SYNCS.PHASECHK.TRANS64.TRYWAIT P1, [R12+URZ+0x36438], R11 ;  /* 0x0364380b0c0075a7 */ /* 0x008724000802017f */
[----:B----4-:R-:W-:Y:S05]  /*8210*/  @!P1 NANOSLEEP.SYNCS 0x989680 ;  /* 0x009896800000995d */ /* 0x010fea0003900000 */
[----:B------:R-:W4:Y:S02]  /*8220*/  @!P1 SYNCS.PHASECHK.TRANS64 P1, [R12+URZ+0x36438], R11 ;  /* 0x0364380b0c0095a7 */ /* 0x000f24000802007f */
[----:B----4-:R-:W-:Y:S05]  /*8230*/  @!P1 BRA `(.L_x_957) ;  /* 0xfffffffc00f09947 */ /* 0x010fea000383ffff */
[----:B------:R-:W-:Y:S05]  /*8240*/  BRA `(.L_x_977) ;  /* 0xfffffff000647947 */ /* 0x000fea000383ffff */
.L_x_959:
[----:B----4-:R4:W1:Y:S02]  /*8250*/  SYNCS.PHASECHK.TRANS64.TRYWAIT P1, [R12+URZ+0x36428], R5 ;  /* 0x036428050c0075a7 */ /* 0x010864000802017f */
[----:B-1----:R-:W-:Y:S05]  /*8260*/  @!P1 NANOSLEEP.SYNCS 0x989680 ;  /* 0x009896800000995d */ /* 0x002fea0003900000 */
[----:B------:R-:W1:Y:S02]  /*8270*/  @!P1 SYNCS.PHASECHK.TRANS64 P1, [R12+URZ+0x36428], R5 ;  /* 0x036428050c0095a7 */ /* 0x000e64000802007f */
[----:B-1----:R-:W-:Y:S05]  /*8280*/  @!P1 BRA `(.L_x_959) ;  /* 0xfffffffc00f09947 */ /* 0x002fea000383ffff */
[----:B------:R-:W-:Y:S05]  /*8290*/  BRA `(.L_x_978) ;  /* 0xfffffff400107947 */ /* 0x000fea000383ffff */
.L_x_961:
[----:B----4-:R4:W1:Y:S02]  /*82a0*/  SYNCS.PHASECHK.TRANS64.TRYWAIT P1, [R12+URZ+0x36438], R3 ;  /* 0x036438030c0075a7 */ /* 0x010864000802017f */
[----:B-1----:R-:W-:Y:S05]  /*82b0*/  @!P1 NANOSLEEP.SYNCS 0x989680 ;  /* 0x009896800000995d */ /* 0x002fea0003900000 */
[----:B------:R-:W1:Y:S02]  /*82c0*/  @!P1 SYNCS.PHASECHK.TRANS64 P1, [R12+URZ+0x36438], R3 ;  /* 0x036438030c0095a7 */ /* 0x000e64000802007f */
[----:B-1----:R-:W-:Y:S05]  /*82d0*/  @!P1 BRA `(.L_x_961) ;  /* 0xfffffffc00f09947 */ /* 0x002fea000383ffff */
[----:B------:R-:W-:Y:S05]  /*82e0*/  BRA `(.L_x_979) ;  /* 0xfffffff400ac7947 */ /* 0x000fea000383ffff */
.L_x_963:
[----:B------:R-:W-:Y:S01]  /*82f0*/  BSSY B0, `(.L_x_980) ;  /* 0x0000006000007945 */ /* 0x000fe20003800000 */
[----:B------:R-:W-:-:S07]  /*8300*/  IMAD.MOV.U32 R15, RZ, RZ, -0x1 ;  /* 0xffffffffff0f7424 */ /* 0x000fce00078e00ff */
[----:B-1234-:R-:W-:Y:S05]  /*8310*/  WARPSYNC.COLLECTIVE R15, `(.L_x_981) ;  /* 0x000000000f0c7348 */ /* 0x01efea0003c00000 */
[----:B------:R-:W-:Y:S02]  /*8320*/  ELECT P6, UR62, PT ;  /* 0x00000000003e782f */ /* 0x000fe400038c0000 */
[----:B------:R-:W-:Y:S01]  /*8330*/  MOV R14, UR62 ;  /* 0x0000003e000e7c02 */ /* 0x000fe20008000f00 */
[----:B-1234-:R-:W-:Y:S10]  /*8340*/  ENDCOLLECTIVE ;  /* 0x000000000000791b */ /* 0x01eff40003800000 */
.L_x_981:
[----:B------:R-:W-:Y:S05]  /*8350*/  BSYNC B0 ;  /* 0x0000000000007941 */ /* 0x000fea0003800000 */
.L_x_980:
[----:B------:R-:W-:Y:S01]  /*8360*/  PLOP3.LUT P0, PT, P6, PT, PT, 0x80, 0x0 ;  /* 0x000000000000781c */ /* 0x000fe2000370f070 */
[----:B------:R-:W-:-:S12]  /*8370*/  BRA `(.L_x_982) ;  /* 0xfffffff800647947 */ /* 0x000fd8000383ffff */
.L_x_965:
[----:B----4-:R4:W1:Y:S02]  /*8380*/  SYNCS.PHASECHK.TRANS64.TRYWAIT P1, [R7+URZ], R6 ;  /* 0x00000006070075a7 */ /* 0x010864000802017f */
[----:B-1----:R-:W-:Y:S05]  /*8390*/  @!P1 NANOSLEEP.SYNCS 0x989680 ;  /* 0x009896800000995d */ /* 0x002fea0003900000 */
[----:B------:R-:W1:Y:S02]  /*83a0*/  @!P1 SYNCS.PHASECHK.TRANS64 P1, [R7+URZ], R6 ;  /* 0x00000006070095a7 */ /* 0x000e64000802007f */
[----:B-1----:R-:W-:Y:S05]  /*83b0*/  @!P1 BRA `(.L_x_965) ;  /* 0xfffffffc00f09947 */ /* 0x002fea000383ffff */
[----:B------:R-:W-:Y:S05]  /*83c0*/  BRA `(.L_x_983) ;  /* 0xfffffff800a07947 */ /* 0x000fea000383ffff */
.L_x_966:
[----:B------:R1:W1:Y:S02]  /*83d0*/  SYNCS.PHASECHK.TRANS64.TRYWAIT P1, [R5+URZ], R0 ;  /* 0x00000000050075a7 */ /* 0x000264000802017f */
[----:B-1----:R-:W-:Y:S05]  /*83e0*/  @!P1 NANOSLEEP.SYNCS 0x989680 ;  /* 0x009896800000995d */ /* 0x002fea0003900000 */
[----:B------:R-:W1:Y:S02]  /*83f0*/  @!P1 SYNCS.PHASECHK.TRANS64 P1, [R5+URZ], R0 ;  /* 0x00000000050095a7 */ /* 0x000e64000802007f */
[----:B-1----:R-:W-:Y:S05]  /*8400*/  @!P1 BRA `(.L_x_966) ;  /* 0xfffffffc00f09947 */ /* 0x002fea000383ffff */
[----:B------:R-:W-:Y:S05]  /*8410*/  BRA `(.L_x_984) ;  /* 0xfffffff800947947 */ /* 0x000fea000383ffff */
.L_x_985:
        /* <DEDUP_REMOVED lines=14> */
.L_x_3861:


//--------------------- .text._ZN7cutlass13device_kernelIN5flash11enable_sm90INS1_16FlashAttnBwdSm90INS1_25CollectiveMainloopBwdSm90ILi2ELi1ELi1EN4cute5tupleIJNS5_1CILi1EEES8_S8_EEENS6_IJNS7_ILi64EEENS7_ILi96EEENS7_ILi192EEEEEENS_6half_tEfNS_4arch4Sm90ELb0ELb0ELb0ELb1ELb1ELb0ELb1ELb0ELi3ELi1ELi1ELi1ELb0EEENS1_24CollectiveEpilogueBwdGQAISD_fSG_Li384ELb1ELb1EEENS1_19SingleTileSchedulerILb1ELb0ELb0ELi96EEEEEEEEEvNT_6ParamsE --------------------------
	.section	.text._ZN7cutlass13device_kernelIN5flash11enable_sm90INS1_16FlashAttnBwdSm90INS1_25CollectiveMainloopBwdSm90ILi2ELi1ELi1EN4cute5tupleIJNS5_1CILi1EEES8_S8_EEENS6_IJNS7_ILi64EEENS7_ILi96EEENS7_ILi192EEEEEENS_6half_tEfNS_4arch4Sm90ELb0ELb0ELb0ELb1ELb1ELb0ELb1ELb0ELi3ELi1ELi1ELi1ELb0EEENS1_24CollectiveEpilogueBwdGQAISD_fSG_Li384ELb1ELb1EEENS1_19SingleTileSchedulerILb1ELb0ELb0ELi96EEEEEEEEEvNT_6ParamsE,"ax",@progbits
	.align	128
.text._ZN7cutlass13device_kernelIN5flash11enable_sm90INS1_16FlashAttnBwdSm90INS1_25CollectiveMainloopBwdSm90ILi2ELi1ELi1EN4cute5tupleIJNS5_1CILi1EEES8_S8_EEENS6_IJNS7_ILi64EEENS7_ILi96EEENS7_ILi192EEEEEENS_6half_tEfNS_4arch4Sm90ELb0ELb0ELb0ELb1ELb1ELb0ELb1ELb0ELi3ELi1ELi1ELi1ELb0EEENS1_24CollectiveEpilogueBwdGQAISD_fSG_Li384ELb1ELb1EEENS1_19SingleTileSchedulerILb1ELb0ELb0ELi96EEEEEEEEEvNT_6ParamsE:
        .type           _ZN7cutlass13device_kernelIN5flash11enable_sm90INS1_16FlashAttnBwdSm90INS1_25CollectiveMainloopBwdSm90ILi2ELi1ELi1EN4cute5tupleIJNS5_1CILi1EEES8_S8_EEENS6_IJNS7_ILi64EEENS7_ILi96EEENS7_ILi192EEEEEENS_6half_tEfNS_4arch4Sm90ELb0ELb0ELb0ELb1ELb1ELb0ELb1ELb0ELi3ELi1ELi1ELi1ELb0EEENS1_24CollectiveEpilogueBwdGQAISD_fSG_Li384ELb1ELb1EEENS1_19SingleTileSchedulerILb1ELb0ELb0ELi96EEEEEEEEEvNT_6ParamsE,@function
        .size           _ZN7cutlass13device_kernelIN5flash11enable_sm90INS1_16FlashAttnBwdSm90INS1_25CollectiveMainloopBwdSm90ILi2ELi1ELi1EN4cute5tupleIJNS5_1CILi1EEES8_S8_EEENS6_IJNS7_ILi64EEENS7_ILi96EEENS7_ILi192EEEEEENS_6half_tEfNS_4arch4Sm90ELb0ELb0ELb0ELb1ELb1ELb0ELb1ELb0ELi3ELi1ELi1ELi1ELb0EEENS1_24CollectiveEpilogueBwdGQAISD_fSG_Li384ELb1ELb1EEENS1_19SingleTileSchedulerILb1ELb0ELb0ELi96EEEEEEEEEvNT_6ParamsE,(.L_x_3862 - _ZN7cutlass13device_kernelIN5flash11enable_sm90INS1_16FlashAttnBwdSm90INS1_25CollectiveMainloopBwdSm90ILi2ELi1ELi1EN4cute5tupleIJNS5_1CILi1EEES8_S8_EEENS6_IJNS7_ILi64EEENS7_ILi96EEENS7_ILi192EEEEEENS_6half_tEfNS_4arch4Sm90ELb0ELb0ELb0ELb1ELb1ELb0ELb1ELb0ELi3ELi1ELi1ELi1ELb0EEENS1_24CollectiveEpilogueBwdGQAISD_fSG_Li384ELb1ELb1EEENS1_19SingleTileSchedulerILb1ELb0ELb0ELi96EEEEEEEEEvNT_6ParamsE)
        .other          _ZN7cutlass13device_kernelIN5flash11enable_sm90INS1_16FlashAttnBwdSm90INS1_25CollectiveMainloopBwdSm90ILi2ELi1ELi1EN4cute5tupleIJNS5_1CILi1EEES8_S8_EEENS6_IJNS7_ILi64EEENS7_ILi96EEENS7_ILi192EEEEEENS_6half_tEfNS_4arch4Sm90ELb0ELb0ELb0ELb1ELb1ELb0ELb1ELb0ELi3ELi1ELi1ELi1ELb0EEENS1_24CollectiveEpilogueBwdGQAISD_fSG_Li384ELb1ELb1EEENS1_19SingleTileSchedulerILb1ELb0ELb0ELi96EEEEEEEEEvNT_6ParamsE,@"STO_CUDA_ENTRY STV_DEFAULT"
_ZN7cutlass13device_kernelIN5flash11enable_sm90INS1_16FlashAttnBwdSm90INS1_25CollectiveMainloopBwdSm90ILi2ELi1ELi1EN4cute5tupleIJNS5_1CILi1EEES8_S8_EEENS6_IJNS7_ILi64EEENS7_ILi96EEENS7_ILi192EEEEEENS_6half_tEfNS_4arch4Sm90ELb0ELb0ELb0ELb1ELb1ELb0ELb1ELb0ELi3ELi1ELi1ELi1ELb0EEENS1_24CollectiveEpilogueBwdGQAISD_fSG_Li384ELb1ELb1EEENS1_19SingleTileSchedulerILb1ELb0ELb0ELi96EEEEEEEEEvNT_6ParamsE:
        /* <DEDUP_REMOVED lines=22> */
.L_x_987:
[----:B------:R-:W-:Y:S05]  /*0160*/  BSYNC B0 ;  /* 0x0000000000007941 */ /* 0x000fea0003800000 */
.L_x_986:
        /* <DEDUP_REMOVED lines=34> */
.L_x_988:
        /* <DEDUP_REMOVED lines=20> */
.L_x_989:
        /* <DEDUP_REMOVED lines=8> */
.L_x_992:
        /* <DEDUP_REMOVED lines=21> */
.L_x_993:
        /* <DEDUP_REMOVED lines=10> */
.L_x_995:
[----:B------:R-:W2:Y:S02]  /*0740*/  LDC R0, c[0x0][0x8c4] ;  /* 0x00023100ff007b82 */ /* 0x000ea40000000800 */
.L_x_994:
        /* <DEDUP_REMOVED lines=14> */
.L_x_997:
        /* <DEDUP_REMOVED lines=10> */
.L_x_998:
        /* <DEDUP_REMOVED lines=8> */
.L_x_999:
        /* <DEDUP_REMOVED lines=9> */
.L_x_1000:
        /* <DEDUP_REMOVED lines=75> */
.L_x_1003:
        /* <DEDUP_REMOVED lines=15> */
.L_x_1002:
        /* <DEDUP_REMOVED lines=20> */
.L_x_1005:
        /* <DEDUP_REMOVED lines=15> */
.L_x_1004:
        /* <DEDUP_REMOVED lines=8> */
.L_x_1121:
        /* <DEDUP_REMOVED lines=26> */
.L_x_1007:
        /* <DEDUP_REMOVED lines=98> */
.L_x_1019:
[----:B------:R-:W-:-:S13]  /*19f0*/  ISETP.NE.AND P0, PT, R13, 0x3, PT ;  /* 0x000000030d00780c */ /* 0x000fda0003f05270 */
[----:B-1----:R-:W-:Y:S05]  /*1a00*/  @!P0 BRA `(.L_x_1009) ;  /* 0x0000000000048947 */ /* 0x002fea0003800000 */
[----:B------:R-:W-:Y:S01]  /*1a10*/  BPT.TRAP 0x1 ;  /* 0x000000040000795c */ /* 0x000fe20000300000 */
.L_x_1009:
[----:B------:R-:W-:Y:S02]  /*1a20*/  LEA R4, R3, UR36, 0x3 ;  /* 0x0000002403047c11 */ /* 0x000fe4000f8e18ff */
[----:B------:R-:W-:-:S04]  /*1a30*/  SHF.L.U32 R9, R7, 0x1f, RZ ;  /* 0x0000001f07097819 */ /* 0x000fc800000006ff */
[----:B------:R1:W2:Y:S01]  /*1a40*/  SYNCS.PHASECHK.TRANS64.TRYWAIT P1, [R4+URZ+0x36410], R9 ;  /* 0x03641009040075a7 */ /* 0x0002a2000802017f */
[----:B------:R-:W-:Y:S05]  /*1a50*/  @!P0 BRA `(.L_x_1010) ;  /* 0x0000000000048947 */ /* 0x000fea0003800000 */
[----:B------:R-:W-:Y:S01]  /*1a60*/  BPT.TRAP 0x1 ;  /* 0x000000040000795c */ /* 0x000fe20000300000 */
.L_x_1010:
[----:B--2---:R-:W-:Y:S05]  /*1a70*/  @P1 BRA `(.L_x_1011) ;  /* 0x0000000000081947 */ /* 0x004fea0003800000 */
[----:B------:R-:W2:Y:S02]  /*1a80*/  SYNCS.PHASECHK.TRANS64.TRYWAIT P1, [R4+URZ+0x36410], R9 ;  /* 0x03641009040075a7 */ /* 0x000ea4000802017f */
[----:B--2---:R-:W-:Y:S05]  /*1a90*/  @!P1 BRA `(.L_x_1012) ;  /* 0x0000007000609947 */ /* 0x004fea0003800000 */
.L_x_1011:
        /* <DEDUP_REMOVED lines=103> */
.L_x_1013:
[----:B-12---:R-:W-:-:S04]  /*2110*/  SHF.L.U32 R9, R6, 0x1f, RZ ;  /* 0x0000001f06097819 */ /* 0x006fc800000006ff */
[----:B------:R1:W2:Y:S01]  /*2120*/  SYNCS.PHASECHK.TRANS64.TRYWAIT P1, [UR36+0x36430], R9 ;  /* 0x03643009ff0075a7 */ /* 0x0002a20008020164 */
[----:B------:R-:W-:Y:S05]  /*2130*/  @!P0 BRA `(.L_x_1014) ;  /* 0x0000000000048947 */ /* 0x000fea0003800000 */
[----:B------:R-:W-:Y:S01]  /*2140*/  BPT.TRAP 0x1 ;  /* 0x000000040000795c */ /* 0x000fe20000300000 */
.L_x_1014:
[----:B--2---:R-:W-:Y:S05]  /*2150*/  @P1 BRA `(.L_x_1015) ;  /* 0x0000000000081947 */ /* 0x004fea0003800000 */
[----:B------:R-:W2:Y:S02]  /*2160*/  SYNCS.PHASECHK.TRANS64.TRYWAIT P1, [UR36+0x36430], R9 ;  /* 0x03643009ff0075a7 */ /* 0x000ea40008020164 */
[----:B--2---:R-:W-:Y:S05]  /*2170*/  @!P1 BRA `(.L_x_1016) ;  /* 0x0000006800bc9947 */ /* 0x004fea0003800000 */
.L_x_1015:
        /* <DEDUP_REMOVED lines=303> */
.L_x_1017:
        /* <DEDUP_REMOVED lines=60> */
.L_x_1018:
        /* <DEDUP_REMOVED lines=62> */
.L_x_1001:
[----:B------:R-:W-:Y:S05]  /*3c10*/  @P0 BRA `(.L_x_996) ;  /* 0x0000004c00c80947 */ /* 0x000fea0003800000 */
[----:B-12---:R-:W1:Y:S01]  /*3c20*/  LDC.64 R2, c[0x0][0x878] ;  /* 0x00021e00ff027b82 */ /* 0x006e620000000a00 */
[----:B------:R-:W2:Y:S01]  /*3c30*/  S2R R8, SR_TID.X ;  /* 0x0000000000087919 */ /* 0x000ea20000002100 */
[----:B------:R-:W-:Y:S01]  /*3c40*/  ULDC UR7, c[0x0][0x870] ;  /* 0x00021c0000077ab9 */ /* 0x000fe20000000800 */
[----:B------:R-:W-:Y:S01]  /*3c50*/  ULDC UR6, c[0x0][0x80c] ;  /* 0x0002030000067ab9 */ /* 0x000fe20000000800 */
[----:B------:R-:W3:Y:S01]  /*3c60*/  S2R R0, SR_CTAID.Y ;  /* 0x0000000000007919 */ /* 0x000ee20000002600 */
[----:B------:R-:W4:Y:S03]  /*3c70*/  S2R R16, SR_CTAID.X ;  /* 0x0000000000107919 */ /* 0x000f260000002500 */
[----:B------:R-:W5:Y:S01]  /*3c80*/  S2UR UR5, SR_CgaCtaId ;  /* 0x00000000000579c3 */ /* 0x000f620000008800 */
[----:B------:R-:W-:-:S07]  /*3c90*/  UMOV UR4, 0x400 ;  /* 0x0000040000047882 */ /* 0x000fce0000000000 */
[----:B------:R-:W4:Y:S01]  /*3ca0*/  LDC.64 R20, c[0x0][0x820] ;  /* 0x00020800ff147b82 */ /* 0x000f220000000a00 */
[----:B-1----:R-:W-:-:S07]  /*3cb0*/  ISETP.NE.U32.AND P0, PT, R2, RZ, PT ;  /* 0x000000ff0200720c */ /* 0x002fce0003f05070 */
[----:B------:R-:W1:Y:S01]  /*3cc0*/  LDC.64 R22, c[0x0][0x848] ;  /* 0x00021200ff167b82 */ /* 0x000e620000000a00 */
[----:B------:R-:W-:-:S07]  /*3cd0*/  ISETP.NE.AND.EX P0, PT, R3, RZ, PT, P0 ;  /* 0x000000ff0300720c */ /* 0x000fce0003f05300 */
[----:B------:R-:W5:Y:S08]  /*3ce0*/  LDC R3, c[0x0][0x850] ;  /* 0x00021400ff037b82 */ /* 0x000f700000000800 */
[----:B------:R-:W2:Y:S02]  /*3cf0*/  @P0 LDC.64 R4, c[0x0][0x878] ;  /* 0x00021e00ff040b82 */ /* 0x000ea40000000a00 */
[----:B--2---:R-:W-:-:S06]  /*3d00*/  @P0 IMAD.WIDE R4, R18, 0x4, R4 ;  /* 0x0000000412040825 */ /* 0x004fcc00078e0204 */
[----:B------:R2:W4:Y:S01]  /*3d10*/  @P0 LDG.E R5, desc[UR38][R4.64] ;  /* 0x0000002604050981 */ /* 0x000522000c1e1900 */
[----:B------:R-:W-:Y:S01]  /*3d20*/  BAR.SYNC.DEFER_BLOCKING 0x1, 0x180 ;  /* 0x0046000000007b1d */ /* 0x000fe20000010000 */
[----:B-----5:R-:W-:Y:S01]  /*3d30*/  ISETP.NE.AND P2, PT, R3, 0x1, PT ;  /* 0x000000010300780c */ /* 0x020fe20003f45270 */
[C---:B------:R-:W-:Y:S01]  /*3d40*/  VIADD R15, R8.reuse, 0xffffff80 ;  /* 0xffffff80080f7836 */ /* 0x040fe20000000000 */
[----:B------:R-:W-:Y:S01]  /*3d50*/  ISETP.NE.AND P1, PT, R8, 0x80, PT ;  /* 0x000000800800780c */ /* 0x000fe20003f25270 */
[----:B------:R-:W-:Y:S02]  /*3d60*/  ULEA UR4, UR5, UR4, 0x18 ;  /* 0x0000000405047291 */ /* 0x000fe4000f8ec03f */
[----:B------:R-:W-:Y:S01]  /*3d70*/  BSSY B0, `(.L_x_1020) ;  /* 0x0000053000007945 */ /* 0x000fe20003800000 */
[----:B------:R-:W-:-:S04]  /*3d80*/  SHF.R.S32.HI R2, RZ, 0x1f, R15 ;  /* 0x0000001fff027819 */ /* 0x000fc8000001140f */
[----:B------:R-:W-:-:S03]  /*3d90*/  LEA.HI R6, R2, R15, RZ, 0x7 ;  /* 0x0000000f02067211 */ /* 0x000fc600078f38ff */
[----:B------:R-:W2:Y:S01]  /*3da0*/  @P2 LDC R7, c[0x0][0x854] ;  /* 0x00021500ff072b82 */ /* 0x000ea20000000800 */
[----:B------:R-:W-:Y:S02]  /*3db0*/  LOP3.LUT R2, R6, 0x3fffff80, RZ, 0xc0, !PT ;  /* 0x3fffff8006027812 */ /* 0x000fe400078ec0ff */
[----:B------:R-:W-:-:S03]  /*3dc0*/  SHF.R.S32.HI R11, RZ, 0x7, R6 ;  /* 0x00000007ff0b7819 */ /* 0x000fc60000011406 */
[----:B------:R-:W-:Y:S02]  /*3dd0*/  IMAD.IADD R6, R15, 0x1, -R2 ;  /* 0x000000010f067824 */ /* 0x000fe400078e0a02 */
[----:B------:R-:W5:Y:S01]  /*3de0*/  @P2 LDC R9, c[0x0][0x858] ;  /* 0x00021600ff092b82 */ /* 0x000f620000000800 */
[----:B---3--:R-:W-:Y:S02]  /*3df0*/  IMAD.MOV.U32 R2, RZ, RZ, R0 ;  /* 0x000000ffff027224 */ /* 0x008fe400078e0000 */
[----:B------:R-:W-:-:S04]  /*3e00*/  IMAD R10, R11, 0x600, R6 ;  /* 0x000006000b0a7824 */ /* 0x000fc800078e0206 */
[----:B------:R-:W-:Y:S02]  /*3e10*/  IMAD.SHL.U32 R10, R10, 0x4, RZ ;  /* 0x000000040a0a7824 */ /* 0x000fe400078e00ff */
[----:B--2---:R-:W-:-:S04]  /*3e20*/  @P2 IMAD.HI.U32 R4, R0, R7, RZ ;  /* 0x0000000700042227 */ /* 0x004fc800078e00ff */
[----:B----4-:R-:W-:Y:S01]  /*3e30*/  IMAD R7, R16, UR7, RZ ;  /* 0x0000000710077c24 */ /* 0x010fe2000f8e02ff */
[----:B-----5:R-:W-:Y:S01]  /*3e40*/  @P2 SHF.R.U32.HI R2, RZ, R9, R4 ;  /* 0x00000009ff022219 */ /* 0x020fe20000011604 */
[----:B------:R-:W-:Y:S01]  /*3e50*/  IMAD R9, R18, UR6, RZ ;  /* 0x0000000612097c24 */ /* 0x000fe2000f8e02ff */
[----:B------:R-:W-:Y:S01]  /*3e60*/  ISETP.NE.AND P2, PT, R15, RZ, PT ;  /* 0x000000ff0f00720c */ /* 0x000fe20003f45270 */
[----:B------:R-:W-:Y:S01]  /*3e70*/  IMAD R11, R7, UR6, RZ ;  /* 0x00000006070b7c24 */ /* 0x000fe2000f8e02ff */
[--C-:B------:R-:W-:Y:S01]  /*3e80*/  SHF.R.S32.HI R13, RZ, 0x1f, R2.reuse ;  /* 0x0000001fff0d7819 */ /* 0x100fe20000011402 */
[----:B------:R-:W-:Y:S01]  /*3e90*/  ULDC.64 UR6, c[0x0][0x868] ;  /* 0x00021a0000067ab9 */ /* 0x000fe20000000a00 */
[----:B------:R-:W-:Y:S02]  /*3ea0*/  SHF.R.S32.HI R12, RZ, 0x1f, R9 ;  /* 0x0000001fff0c7819 */ /* 0x000fe40000011409 */
[----:B------:R-:W-:Y:S02]  /*3eb0*/  IADD3 R14, P3, P4, R11, R9, R2 ;  /* 0x000000090b0e7210 */ /* 0x000fe40007c7e002 */
[----:B------:R-:W-:-:S04]  /*3ec0*/  SHF.R.S32.HI R11, RZ, 0x1f, R11 ;  /* 0x0000001fff0b7819 */ /* 0x000fc8000001140b */
[----:B------:R-:W-:Y:S01]  /*3ed0*/  IADD3.X R15, R11, R12, R13, P3, P4 ;  /* 0x0000000c0b0f7210 */ /* 0x000fe20001fe840d */
[----:B------:R-:W-:Y:S02]  /*3ee0*/  @P0 IMAD R6, R18, 0x60, R5 ;  /* 0x0000006012060824 */ /* 0x000fe400078e0205 */
[----:B------:R-:W2:Y:S02]  /*3ef0*/  LDC.64 R4, c[0x0][0x818] ;  /* 0x00020600ff047b82 */ /* 0x000ea40000000a00 */
[----:B------:R-:W-:-:S05]  /*3f00*/  @P0 IMAD.HI R8, R6, 0x2aaaaaab, RZ ;  /* 0x2aaaaaab06080827 */ /* 0x000fca00078e02ff */
[----:B------:R-:W-:Y:S01]  /*3f10*/  @P0 SHF.R.U32.HI R9, RZ, 0x1f, R8 ;  /* 0x0000001fff090819 */ /* 0x000fe20000011608 */
[----:B------:R-:W3:Y:S03]  /*3f20*/  LDC.64 R6, c[0x0][0x840] ;  /* 0x00021000ff067b82 */ /* 0x000ee60000000a00 */
[----:B------:R-:W-:Y:S02]  /*3f30*/  @P0 LEA.HI.SX32 R9, R8, R9, 0x1c ;  /* 0x0000000908090211 */ /* 0x000fe400078fe2ff */
[----:B------:R-:W-:-:S03]  /*3f40*/  LEA R8, R10, UR4, 0x2 ;  /* 0x000000040a087c11 */ /* 0x000fc6000f8e10ff */
[----:B------:R-:W-:Y:S02]  /*3f50*/  @P0 IMAD R10, R9, 0x4800, RZ ;  /* 0x00004800090a0824 */ /* 0x000fe400078e02ff */
[----:B------:R-:W-:Y:S01]  /*3f60*/  IMAD R9, R16, 0x4800, RZ ;  /* 0x0000480010097824 */ /* 0x000fe200078e02ff */
[----:B------:R4:W-:Y:S02]  /*3f70*/  STS.128 [R8], R24 ;  /* 0x0000001808007388 */ /* 0x0009e40000000c00 */
[----:B------:R-:W-:Y:S02]  /*3f80*/  @P0 SHF.R.S32.HI R11, RZ, 0x1f, R10 ;  /* 0x0000001fff0b0819 */ /* 0x000fe4000001140a */
[----:B------:R-:W-:Y:S01]  /*3f90*/  @!P0 CS2R R10, SRZ ;  /* 0x00000000000a8805 */ /* 0x000fe2000001ff00 */
[----:B------:R1:W-:Y:S01]  /*3fa0*/  STS.128 [R8+0x800], R28 ;  /* 0x0008001c08007388 */ /* 0x0003e20000000c00 */
[----:B--2---:R-:W-:-:S03]  /*3fb0*/  IMAD R12, R13, R4, RZ ;  /* 0x000000040d0c7224 */ /* 0x004fc600078e02ff */
[----:B------:R2:W-:Y:S01]  /*3fc0*/  STS.128 [R8+0x1000], R32 ;  /* 0x0010002008007388 */ /* 0x0005e20000000c00 */
[----:B------:R-:W-:-:S03]  /*3fd0*/  IADD3 R10, P3, R9, R10, RZ ;  /* 0x0000000a090a7210 */ /* 0x000fc60007f7e0ff */
[----:B------:R2:W-:Y:S01]  /*3fe0*/  STS.128 [R8+0x1800], R36 ;  /* 0x0018002408007388 */ /* 0x0005e20000000c00 */
[----:B---3--:R-:W-:Y:S01]  /*3ff0*/  IMAD R16, R13, R6, RZ ;  /* 0x000000060d107224 */ /* 0x008fe200078e02ff */
[----:B------:R-:W-:Y:S01]  /*4000*/  LEA.HI.X.SX32 R11, R9, R11, 0x1, P3 ;  /* 0x0000000b090b7211 */ /* 0x000fe200018f0eff */
[C---:B------:R-:W-:Y:S01]  /*4010*/  IMAD R13, R2.reuse, R5, R12 ;  /* 0x00000005020d7224 */ /* 0x040fe200078e020c */
[----:B----4-:R-:W3:Y:S01]  /*4020*/  LDC.64 R24, c[0x0][0x800] ;  /* 0x00020000ff187b82 */ /* 0x010ee20000000a00 */
[----:B------:R-:W-:Y:S01]  /*4030*/  SHF.R.S32.HI R9, RZ, 0x1f, R18 ;  /* 0x0000001fff097819 */ /* 0x000fe20000011412 */
[----:B------:R2:W-:Y:S01]  /*4040*/  STS.128 [R8+0x2000], R40 ;  /* 0x0020002808007388 */ /* 0x0005e20000000c00 */
[----:B------:R-:W-:Y:S01]  /*4050*/  IMAD R17, R2, R7, R16 ;  /* 0x0000000702117224 */ /* 0x000fe200078e0210 */
[----:B------:R-:W-:Y:S01]  /*4060*/  SHF.L.U64.HI R16, R14, 0x2, R15 ;  /* 0x000000020e107819 */ /* 0x000fe2000001020f */
[C-C-:B------:R-:W-:Y:S01]  /*4070*/  IMAD.WIDE.U32 R4, R2.reuse, R4, R10.reuse ;  /* 0x0000000402047225 */ /* 0x140fe200078e000a */
[----:B------:R2:W-:Y:S02]  /*4080*/  STS.128 [R8+0x2800], R44 ;  /* 0x0028002c08007388 */ /* 0x0005e40000000c00 */
[----:B------:R-:W4:Y:S01]  /*4090*/  LDC.64 R26, c[0x0][0x828] ;  /* 0x00020a00ff1a7b82 */ /* 0x000f220000000a00 */
[----:B------:R-:W-:Y:S01]  /*40a0*/  IMAD.WIDE.U32 R6, R2, R6, R10 ;  /* 0x0000000602067225 */ /* 0x000fe200078e000a */
[----:B------:R2:W-:Y:S01]  /*40b0*/  STS.128 [R8+0x3000], R48 ;  /* 0x0030003008007388 */ /* 0x0005e20000000c00 */
[----:B------:R-:W-:-:S02]  /*40c0*/  SEL R11, R9, RZ, !P0 ;  /* 0x000000ff090b7207 */ /* 0x000fc40004000000 */
[----:B------:R-:W-:Y:S01]  /*40d0*/  SEL R9, R18, RZ, !P0 ;  /* 0x000000ff12097207 */ /* 0x000fe20004000000 */
[----:B------:R2:W-:Y:S01]  /*40e0*/  STS.128 [R8+0x3800], R52 ;  /* 0x0038003408007388 */ /* 0x0005e20000000c00 */
[----:B------:R-:W-:Y:S02]  /*40f0*/  IMAD.SHL.U32 R14, R14, 0x4, RZ ;  /* 0x000000040e0e7824 */ /* 0x000fe400078e00ff */
[----:B------:R-:W-:Y:S01]  /*4100*/  IMAD R10, R11, R20, RZ ;  /* 0x000000140b0a7224 */ /* 0x000fe200078e02ff */
[----:B------:R2:W-:Y:S01]  /*4110*/  STS.128 [R8+0x4000], R56 ;  /* 0x0040003808007388 */ /* 0x0005e20000000c00 */
[----:B------:R-:W-:Y:S02]  /*4120*/  IMAD.IADD R5, R5, 0x1, R13 ;  /* 0x0000000105057824 */ /* 0x000fe400078e020d */
[----:B------:R-:W-:Y:S01]  /*4130*/  IMAD.IADD R7, R7, 0x1, R17 ;  /* 0x0000000107077824 */ /* 0x000fe200078e0211 */
[----:B------:R2:W-:Y:S01]  /*4140*/  STS.128 [R8+0x4800], R60 ;  /* 0x0048003c08007388 */ /* 0x0005e20000000c00 */
[----:B------:R-:W-:Y:S01]  /*4150*/  IMAD R13, R9, R21, R10 ;  /* 0x00000015090d7224 */ /* 0x000fe200078e020a */
[----:B------:R-:W-:Y:S01]  /*4160*/  IADD3 R10, P4, R14, UR6, RZ ;  /* 0x000000060e0a7c10 */ /* 0x000fe2000ff9e0ff */
[----:B-1----:R-:W-:Y:S01]  /*4170*/  IMAD R12, R11, R22, RZ ;  /* 0x000000160b0c7224 */ /* 0x002fe200078e02ff */
[----:B------:R2:W-:Y:S01]  /*4180*/  STS.128 [R8+0x5000], R64 ;  /* 0x0050004008007388 */ /* 0x0005e20000000c00 */
[----:B------:R-:W-:Y:S01]  /*4190*/  IMAD.WIDE.U32 R4, R9, R20, R4 ;  /* 0x0000001409047225 */ /* 0x000fe200078e0004 */
[----:B------:R-:W-:-:S02]  /*41a0*/  IADD3.X R11, R16, UR7, RZ, P4, !PT ;  /* 0x00000007100b7c10 */ /* 0x000fc4000a7fe4ff */
[----:B------:R2:W-:Y:S01]  /*41b0*/  STS.128 [R8+0x5800], R68 ;  /* 0x0058004408007388 */ /* 0x0005e20000000c00 */
[----:B------:R-:W-:Y:S01]  /*41c0*/  IMAD.WIDE.U32 R6, R9, R22, R6 ;  /* 0x0000001609067225 */ /* 0x000fe200078e0006 */
[----:B---3--:R-:W-:-:S03]  /*41d0*/  LEA R24, P3, R4, R24, 0x2 ;  /* 0x0000001804187211 */ /* 0x008fc600078610ff */
[----:B------:R-:W-:Y:S01]  /*41e0*/  IMAD.MOV R2, RZ, RZ, -R2 ;  /* 0x000000ffff027224 */ /* 0x000fe200078e0a02 */
[----:B----4-:R-:W-:Y:S01]  /*41f0*/  LEA R26, P0, R6, R26, 0x2 ;  /* 0x0000001a061a7211 */ /* 0x010fe200078010ff */
[----:B------:R-:W-:Y:S02]  /*4200*/  IMAD R9, R9, R23, R12 ;  /* 0x0000001709097224 */ /* 0x000fe400078e020c */
[----:B------:R-:W-:Y:S02]  /*4210*/  IMAD R17, R3, R2, R0 ;  /* 0x0000000203117224 */ /* 0x000fe400078e0200 */
[----:B------:R-:W-:Y:S02]  /*4220*/  IMAD.IADD R3, R5, 0x1, R13 ;  /* 0x0000000105037824 */ /* 0x000fe400078e020d */
[----:B------:R-:W-:Y:S01]  /*4230*/  IMAD.IADD R2, R7, 0x1, R9 ;  /* 0x0000000107027824 */ /* 0x000fe200078e0209 */
[----:B--2---:R-:W-:Y:S06]  /*4240*/  @P2 BRA `(.L_x_1021) ;  /* 0x0000000000142947 */ /* 0x004fec0003800000 */
.L_x_1022:
[----:B------:R-:W2:Y:S04]  /*4250*/  LDG.E.STRONG.GPU R0, desc[UR38][R10.64] ;  /* 0x000000260a007981 */ /* 0x000ea8000c1ef900 */
[----:B--2---:R-:W-:Y:S01]  /*4260*/  CCTL.IVALL ;  /* 0x00000000ff00798f */ /* 0x004fe20002000000 */
[----:B------:R-:W-:Y:S05]  /*4270*/  YIELD ;  /* 0x0000000000007946 */ /* 0x000fea0003800000 */
[----:B------:R-:W-:-:S13]  /*4280*/  ISETP.NE.AND P2, PT, R0, R17, PT ;  /* 0x000000110000720c */ /* 0x000fda0003f45270 */
[----:B------:R-:W-:Y:S05]  /*4290*/  @P2 BRA `(.L_x_1022) ;  /* 0xfffffffc00ec2947 */ /* 0x000fea000383ffff */
.L_x_1021:
[----:B------:R-:W-:Y:S05]  /*42a0*/  BSYNC B0 ;  /* 0x0000000000007941 */ /* 0x000fea0003800000 */
.L_x_1020:
[----:B------:R-:W-:Y:S01]  /*42b0*/  UMOV UR5, 0xffffffff ;  /* 0xffffffff00057882 */ /* 0x000fe20000000000 */
[----:B------:R-:W-:Y:S02]  /*42c0*/  LEA.HI.X R25, R4, R25, R3, 0x2, P3 ;  /* 0x0000001904197211 */ /* 0x000fe400018f1403 */
[----:B------:R-:W-:Y:S01]  /*42d0*/  LEA.HI.X R2, R6, R27, R2, 0x2, P0 ;  /* 0x0000001b06027211 */ /* 0x000fe200000f1402 */
[----:B------:R-:W-:Y:S06]  /*42e0*/  BRA.DIV UR5, `(.L_x_1023) ;  /* 0x0000004a05747947 */ /* 0x000fec000b800000 */
[----:B------:R-:W-:Y:S01]  /*42f0*/  NOP ;  /* 0x0000000000007918 */ /* 0x000fe20000000000 */
.L_x_1124:
        /* <DEDUP_REMOVED lines=16> */
.L_x_1026:
[----:B------:R-:W-:Y:S01]  /*4400*/  @P0 ELECT P2, URZ, PT ;  /* 0x00000000003f082f */ /* 0x000fe20003840000 */
[----:B------:R1:W-:-:S12]  /*4410*/  UBLKRED.G.S.ADD.F32.RN [UR6], [UR4], UR5, desc[UR8] ;  /* 0x00000806040073bb */ /* 0x0003d800080a1405 */
[----:B------:R-:W-:Y:S02]  /*4420*/  @P2 PLOP3.LUT P0, PT, P2, PT, PT, 0x8, 0x0 ;  /* 0x000000000000281c */ /* 0x000fe4000170e170 */
[----:B------:R-:W-:-:S11]  /*4430*/  PLOP3.LUT P2, PT, PT, PT, PT, 0x8, 0x0 ;  /* 0x000000000000781c */ /* 0x000fd60003f4e170 */
[----:B-1----:R-:W-:Y:S05]  /*4440*/  @P0 BRA.U.ANY `(.L_x_1026) ;  /* 0xfffffffd00ec0947 */ /* 0x002fea000393ffff */
[----:B------:R0:W-:Y:S01]  /*4450*/  UTMACMDFLUSH ;  /* 0x00000000000079b7 */ /* 0x0001e20000000000 */
[----:B------:R-:W-:-:S04]  /*4460*/  DEPBAR.LE SB0, 0x0 ;  /* 0x000080000000791a */ /* 0x000fc80000000000 */
.L_x_1025:
[----:B------:R-:W-:Y:S05]  /*4470*/  BSYNC B0 ;  /* 0x0000000000007941 */ /* 0x000fea0003800000 */
.L_x_1024:
        /* <DEDUP_REMOVED lines=14> */
.L_x_1028:
[----:B------:R-:W-:Y:S05]  /*4560*/  BSYNC B0 ;  /* 0x0000000000007941 */ /* 0x000fea0003800000 */
.L_x_1027:
        /* <DEDUP_REMOVED lines=18> */
.L_x_1031:
[----:B------:R-:W2:Y:S04]  /*4690*/  LDG.E.STRONG.GPU R0, desc[UR38][R2.64] ;  /* 0x0000002602007981 */ /* 0x000ea8000c1ef900 */
[----:B--2---:R-:W-:Y:S01]  /*46a0*/  CCTL.IVALL ;  /* 0x00000000ff00798f */ /* 0x004fe20002000000 */
[----:B------:R-:W-:Y:S05]  /*46b0*/  YIELD ;  /* 0x0000000000007946 */ /* 0x000fea0003800000 */
[----:B------:R-:W-:-:S13]  /*46c0*/  ISETP.NE.AND P0, PT, R0, R17, PT ;  /* 0x000000110000720c */ /* 0x000fda0003f05270 */
[----:B------:R-:W-:Y:S05]  /*46d0*/  @P0 BRA `(.L_x_1031) ;  /* 0xfffffffc00ec0947 */ /* 0x000fea000383ffff */
.L_x_1030:
[----:B------:R-:W-:Y:S05]  /*46e0*/  BSYNC B0 ;  /* 0x0000000000007941 */ /* 0x000fea0003800000 */
.L_x_1029:
[----:B------:R-:W-:-:S03]  /*46f0*/  UMOV UR5, 0xffffffff ;  /* 0xffffffff00057882 */ /* 0x000fc60000000000 */
[----:B------:R-:W-:Y:S05]  /*4700*/  BRA.DIV UR5, `(.L_x_1032) ;  /* 0x0000004605887947 */ /* 0x000fea000b800000 */
[----:B------:R-:W-:Y:S01]  /*4710*/  NOP ;  /* 0x0000000000007918 */ /* 0x000fe20000000000 */
.L_x_1127:
        /* <DEDUP_REMOVED lines=16> */
.L_x_1035:
[----:B------:R-:W-:Y:S01]  /*4820*/  @P0 ELECT P2, URZ, PT ;  /* 0x00000000003f082f */ /* 0x000fe20003840000 */
[----:B------:R2:W-:-:S12]  /*4830*/  UBLKRED.G.S.ADD.F32.RN [UR6], [UR4], UR5, desc[UR8] ;  /* 0x00000806040073bb */ /* 0x0005d800080a1405 */
[----:B------:R-:W-:Y:S02]  /*4840*/  @P2 PLOP3.LUT P0, PT, P2, PT, PT, 0x8, 0x0 ;  /* 0x000000000000281c */ /* 0x000fe4000170e170 */
[----:B------:R-:W-:-:S11]  /*4850*/  PLOP3.LUT P2, PT, PT, PT, PT, 0x8, 0x0 ;  /* 0x000000000000781c */ /* 0x000fd60003f4e170 */
[----:B--2---:R-:W-:Y:S05]  /*4860*/  @P0 BRA.U.ANY `(.L_x_1035) ;  /* 0xfffffffd00ec0947 */ /* 0x004fea000393ffff */
[----:B------:R0:W-:Y:S01]  /*4870*/  UTMACMDFLUSH ;  /* 0x00000000000079b7 */ /* 0x0001e20000000000 */
[----:B------:R-:W-:-:S04]  /*4880*/  DEPBAR.LE SB0, 0x0 ;  /* 0x000080000000791a */ /* 0x000fc80000000000 */
.L_x_1034:
[----:B------:R-:W-:Y:S05]  /*4890*/  BSYNC B0 ;  /* 0x0000000000007941 */ /* 0x000fea0003800000 */
.L_x_1033:
        /* <DEDUP_REMOVED lines=14> */
.L_x_991:
        /* <DEDUP_REMOVED lines=21> */
.L_x_1037:
        /* <DEDUP_REMOVED lines=13> */
.L_x_1039:
[----:B------:R-:W-:-:S05]  /*4ba0*/  ULDC UR4, c[0x0][0x8c4] ;  /* 0x0002310000047ab9 */ /* 0x000fca0000000800 */
.L_x_1038:
        /* <DEDUP_REMOVED lines=39> */
.L_x_1040:
        /* <DEDUP_REMOVED lines=34> */
[----:B------:R-:W-:Y:S01]  /*5040*/  UIMAD.WIDE.U32 UR8, UR17, UR22, UR8 ;  /* 0x00000016110872a5 */ /* 0x000fe2000f8e0008 */
[----:B------:R-:W-:Y:S01]  /*5050*/  ELECT P0, URZ, PT ;  /* 0x00000000003f782f */ /* 0x000fe20003800000 */
[----:B------:R-:W-:Y:S02]  /*5060*/  ULEA.HI.X.SX32 UR11, UR11, UR14, 0x1, UP0 ;  /* 0x0000000e0b0b7291 */ /* 0x000fe400080f0e3f */
        /* <DEDUP_REMOVED lines=15> */
.L_x_1074:
        /* <DEDUP_REMOVED lines=13> */
.L_x_1044:
[----:B------:R-:W2:Y:S04]  /*5230*/  LDG.E.STRONG.GPU R5, desc[UR38][R2.64] ;  /* 0x0000002602057981 */ /* 0x000ea8000c1ef900 */
[----:B--2---:R-:W-:Y:S01]  /*5240*/  CCTL.IVALL ;  /* 0x00000000ff00798f */ /* 0x004fe20002000000 */
[----:B------:R-:W-:Y:S05]  /*5250*/  YIELD ;  /* 0x0000000000007946 */ /* 0x000fea0003800000 */
[----:B------:R-:W-:-:S13]  /*5260*/  ISETP.NE.AND P3, PT, R5, UR18, PT ;  /* 0x0000001205007c0c */ /* 0x000fda000bf65270 */
[----:B------:R-:W-:Y:S05]  /*5270*/  @P3 BRA `(.L_x_1044) ;  /* 0xfffffffc00ec3947 */ /* 0x000fea000383ffff */
.L_x_1043:
[----:B------:R-:W-:Y:S05]  /*5280*/  BSYNC B0 ;  /* 0x0000000000007941 */ /* 0x000fea0003800000 */
.L_x_1042:
[----:B------:R-:W-:-:S03]  /*5290*/  UMOV UR5, 0xffffffff ;  /* 0xffffffff00057882 */ /* 0x000fc60000000000 */
[----:B------:R-:W-:Y:S05]  /*52a0*/  BRA.DIV UR5, `(.L_x_1045) ;  /* 0x0000003a05bc7947 */ /* 0x000fea000b800000 */
[----:B------:R-:W-:Y:S01]  /*52b0*/  NOP ;  /* 0x0000000000007918 */ /* 0x000fe20000000000 */
.L_x_1130:
        /* <DEDUP_REMOVED lines=19> */
.L_x_1047:
[----:B------:R-:W-:Y:S05]  /*53f0*/  BSYNC B0 ;  /* 0x0000000000007941 */ /* 0x000fea0003800000 */
.L_x_1046:
        /* <DEDUP_REMOVED lines=14> */
.L_x_1049:
[----:B------:R-:W-:Y:S05]  /*54e0*/  BSYNC B0 ;  /* 0x0000000000007941 */ /* 0x000fea0003800000 */
.L_x_1048:
        /* <DEDUP_REMOVED lines=15> */
.L_x_1051:
[----:B------:R-:W-:Y:S05]  /*55e0*/  BSYNC B0 ;  /* 0x0000000000007941 */ /* 0x000fea0003800000 */
.L_x_1050:
[----:B------:R-:W-:Y:S06]  /*55f0*/  BAR.ARV 0xa, 0xa0 ;  /* 0x0282800000007b1d */ /* 0x000fec0000002000 */
[----:B------:R-:W-:Y:S04]  /*5600*/  BSSY B0, `(.L_x_1052) ;  /* 0x0000003000007945 */ /* 0x000fe80003800000 */
[----:B------:R-:W-:Y:S05]  /*5610*/  @!P0 BRA `(.L_x_1053) ;  /* 0x0000000000048947 */ /* 0x000fea0003800000 */
[----:B------:R-:W-:-:S04]  /*5620*/  DEPBAR.LE SB0, 0x1 ;  /* 0x000080400000791a */ /* 0x000fc80000000000 */
.L_x_1053:
[----:B------:R-:W-:Y:S05]  /*5630*/  BSYNC B0 ;  /* 0x0000000000007941 */ /* 0x000fea0003800000 */
.L_x_1052:
[----:B------:R-:W-:Y:S06]  /*5640*/  BAR.ARV 0xb, 0xa0 ;  /* 0x02c2800000007b1d */ /* 0x000fec0000002000 */
[----:B------:R-:W-:Y:S04]  /*5650*/  BSSY B0, `(.L_x_1054) ;  /* 0x0000003000007945 */ /* 0x000fe80003800000 */
[----:B------:R-:W-:Y:S05]  /*5660*/  @!P0 BRA `(.L_x_1055) ;  /* 0x0000000000048947 */ /* 0x000fea0003800000 */
[----:B------:R-:W-:-:S04]  /*5670*/  DEPBAR.LE SB0, 0x0 ;  /* 0x000080000000791a */ /* 0x000fc80000000000 */
.L_x_1055:
[----:B------:R-:W-:Y:S05]  /*5680*/  BSYNC B0 ;  /* 0x0000000000007941 */ /* 0x000fea0003800000 */
.L_x_1054:
        /* <DEDUP_REMOVED lines=19> */
.L_x_1057:
[----:B------:R-:W-:Y:S05]  /*57c0*/  BSYNC B0 ;  /* 0x0000000000007941 */ /* 0x000fea0003800000 */
.L_x_1056:
        /* <DEDUP_REMOVED lines=9> */
.L_x_1060:
[----:B------:R-:W2:Y:S04]  /*5860*/  LDG.E.STRONG.GPU R5, desc[UR38][R2.64] ;  /* 0x0000002602057981 */ /* 0x000ea8000c1ef900 */
[----:B--2---:R-:W-:Y:S01]  /*5870*/  CCTL.IVALL ;  /* 0x00000000ff00798f */ /* 0x004fe20002000000 */
[----:B------:R-:W-:Y:S05]  /*5880*/  YIELD ;  /* 0x0000000000007946 */ /* 0x000fea0003800000 */
[----:B------:R-:W-:-:S13]  /*5890*/  ISETP.NE.AND P3, PT, R5, UR18, PT ;  /* 0x0000001205007c0c */ /* 0x000fda000bf65270 */
[----:B------:R-:W-:Y:S05]  /*58a0*/  @P3 BRA `(.L_x_1060) ;  /* 0xfffffffc00ec3947 */ /* 0x000fea000383ffff */
.L_x_1059:
[----:B------:R-:W-:Y:S05]  /*58b0*/  BSYNC B0 ;  /* 0x0000000000007941 */ /* 0x000fea0003800000 */
.L_x_1058:
[----:B------:R-:W-:-:S03]  /*58c0*/  UMOV UR5, 0xffffffff ;  /* 0xffffffff00057882 */ /* 0x000fc60000000000 */
[----:B------:R-:W-:Y:S05]  /*58d0*/  BRA.DIV UR5, `(.L_x_1061) ;  /* 0x00000036054c7947 */ /* 0x000fea000b800000 */
[----:B------:R-:W-:Y:S01]  /*58e0*/  NOP ;  /* 0x0000000000007918 */ /* 0x000fe20000000000 */
.L_x_1133:
        /* <DEDUP_REMOVED lines=15> */
.L_x_1063:
[----:B------:R-:W-:Y:S05]  /*59e0*/  BSYNC B0 ;  /* 0x0000000000007941 */ /* 0x000fea0003800000 */
.L_x_1062:
        /* <DEDUP_REMOVED lines=14> */
.L_x_1065:
[----:B------:R-:W-:Y:S05]  /*5ad0*/  BSYNC B0 ;  /* 0x0000000000007941 */ /* 0x000fea0003800000 */
.L_x_1064:
        /* <DEDUP_REMOVED lines=15> */
.L_x_1067:
[----:B------:R-:W-:Y:S05]  /*5bd0*/  BSYNC B0 ;  /* 0x0000000000007941 */ /* 0x000fea0003800000 */
.L_x_1066:
[----:B------:R-:W-:Y:S06]  /*5be0*/  BAR.ARV 0xa, 0xa0 ;  /* 0x0282800000007b1d */ /* 0x000fec0000002000 */
[----:B------:R-:W-:Y:S04]  /*5bf0*/  BSSY B0, `(.L_x_1068) ;  /* 0x0000003000007945 */ /* 0x000fe80003800000 */
[----:B------:R-:W-:Y:S05]  /*5c00*/  @!P0 BRA `(.L_x_1069) ;  /* 0x0000000000048947 */ /* 0x000fea0003800000 */
[----:B------:R-:W-:-:S04]  /*5c10*/  DEPBAR.LE SB0, 0x1 ;  /* 0x000080400000791a */ /* 0x000fc80000000000 */
.L_x_1069:
[----:B------:R-:W-:Y:S05]  /*5c20*/  BSYNC B0 ;  /* 0x0000000000007941 */ /* 0x000fea0003800000 */
.L_x_1068:
[----:B------:R-:W-:Y:S06]  /*5c30*/  BAR.ARV 0xb, 0xa0 ;  /* 0x02c2800000007b1d */ /* 0x000fec0000002000 */
[----:B------:R-:W-:Y:S04]  /*5c40*/  BSSY B0, `(.L_x_1070) ;  /* 0x0000003000007945 */ /* 0x000fe80003800000 */
[----:B------:R-:W-:Y:S05]  /*5c50*/  @!P0 BRA `(.L_x_1071) ;  /* 0x0000000000048947 */ /* 0x000fea0003800000 */
[----:B------:R-:W-:-:S04]  /*5c60*/  DEPBAR.LE SB0, 0x0 ;  /* 0x000080000000791a */ /* 0x000fc80000000000 */
.L_x_1071:
[----:B------:R-:W-:Y:S05]  /*5c70*/  BSYNC B0 ;  /* 0x0000000000007941 */ /* 0x000fea0003800000 */
.L_x_1070:
        /* <DEDUP_REMOVED lines=19> */
.L_x_1073:
[----:B------:R-:W-:Y:S05]  /*5db0*/  BSYNC B0 ;  /* 0x0000000000007941 */ /* 0x000fea0003800000 */
.L_x_1072:
[----:B------:R-:W-:Y:S02]  /*5dc0*/  UIADD3 UR6, UR6, 0x2, URZ ;  /* 0x0000000206067890 */ /* 0x000fe4000fffe03f */
[----:B------:R-:W-:Y:S01]  /*5dd0*/  UIADD3 UR4, UR4, 0x1, URZ ;  /* 0x0000000104047890 */ /* 0x000fe2000fffe03f */
[----:B------:R-:W-:Y:S11]  /*5de0*/  @P2 BRA `(.L_x_1074) ;  /* 0xfffffff000dc2947 */ /* 0x000ff6000383ffff */
.L_x_1041:
        /* <DEDUP_REMOVED lines=13> */
.L_x_1077:
[----:B------:R-:W2:Y:S04]  /*5ec0*/  LDG.E.STRONG.GPU R0, desc[UR38][R2.64] ;  /* 0x0000002602007981 */ /* 0x000ea8000c1ef900 */
[----:B--2---:R-:W-:Y:S01]  /*5ed0*/  CCTL.IVALL ;  /* 0x00000000ff00798f */ /* 0x004fe20002000000 */
[----:B------:R-:W-:Y:S05]  /*5ee0*/  YIELD ;  /* 0x0000000000007946 */ /* 0x000fea0003800000 */
[----:B------:R-:W-:-:S13]  /*5ef0*/  ISETP.NE.AND P1, PT, R0, UR18, PT ;  /* 0x0000001200007c0c */ /* 0x000fda000bf25270 */
[----:B------:R-:W-:Y:S05]  /*5f00*/  @P1 BRA `(.L_x_1077) ;  /* 0xfffffffc00ec1947 */ /* 0x000fea000383ffff */
.L_x_1076:
[----:B------:R-:W-:Y:S05]  /*5f10*/  BSYNC B0 ;  /* 0x0000000000007941 */ /* 0x000fea0003800000 */
.L_x_1075:
[----:B------:R-:W-:-:S03]  /*5f20*/  UMOV UR4, 0xffffffff ;  /* 0xffffffff00047882 */ /* 0x000fc60000000000 */
[----:B------:R-:W-:Y:S05]  /*5f30*/  BRA.DIV UR4, `(.L_x_1078) ;  /* 0x0000002e04d07947 */ /* 0x000fea000b800000 */
[----:B------:R-:W-:Y:S01]  /*5f40*/  NOP ;  /* 0x0000000000007918 */ /* 0x000fe20000000000 */
.L_x_1136:
        /* <DEDUP_REMOVED lines=22> */
.L_x_1080:
[----:B------:R-:W-:Y:S05]  /*60b0*/  BSYNC B0 ;  /* 0x0000000000007941 */ /* 0x000fea0003800000 */
.L_x_1079:
        /* <DEDUP_REMOVED lines=19> */
.L_x_1082:
[----:B------:R-:W-:Y:S05]  /*61f0*/  BSYNC B0 ;  /* 0x0000000000007941 */ /* 0x000fea0003800000 */
.L_x_1081:
        /* <DEDUP_REMOVED lines=20> */
.L_x_1084:
[----:B------:R-:W-:Y:S05]  /*6340*/  BSYNC B0 ;  /* 0x0000000000007941 */ /* 0x000fea0003800000 */
.L_x_1083:
[----:B------:R-:W-:Y:S06]  /*6350*/  BAR.ARV 0xa, 0xa0 ;  /* 0x0282800000007b1d */ /* 0x000fec0000002000 */
[----:B------:R-:W-:Y:S04]  /*6360*/  BSSY B0, `(.L_x_1085) ;  /* 0x0000003000007945 */ /* 0x000fe80003800000 */
[----:B------:R-:W-:Y:S05]  /*6370*/  @!P0 BRA `(.L_x_1086) ;  /* 0x0000000000048947 */ /* 0x000fea0003800000 */
[----:B------:R-:W-:-:S04]  /*6380*/  DEPBAR.LE SB0, 0x1 ;  /* 0x000080400000791a */ /* 0x000fc80000000000 */
.L_x_1086:
[----:B------:R-:W-:Y:S05]  /*6390*/  BSYNC B0 ;  /* 0x0000000000007941 */ /* 0x000fea0003800000 */
.L_x_1085:
[----:B------:R-:W-:Y:S06]  /*63a0*/  BAR.ARV 0xb, 0xa0 ;  /* 0x02c2800000007b1d */ /* 0x000fec0000002000 */
[----:B------:R-:W-:Y:S04]  /*63b0*/  BSSY B0, `(.L_x_1087) ;  /* 0x0000003000007945 */ /* 0x000fe80003800000 */
[----:B------:R-:W-:Y:S05]  /*63c0*/  @!P0 BRA `(.L_x_1088) ;  /* 0x0000000000048947 */ /* 0x000fea0003800000 */
[----:B------:R-:W-:-:S04]  /*63d0*/  DEPBAR.LE SB0, 0x0 ;  /* 0x000080000000791a */ /* 0x000fc80000000000 */
.L_x_1088:
[----:B------:R-:W-:Y:S05]  /*63e0*/  BSYNC B0 ;  /* 0x0000000000007941 */ /* 0x000fea0003800000 */
.L_x_1087:
        /* <DEDUP_REMOVED lines=19> */
.L_x_1036:
        /* <DEDUP_REMOVED lines=10> */
.L_x_1089:
        /* <DEDUP_REMOVED lines=10> */
.L_x_1091:
[----:B------:R-:W3:Y:S02]  /*6660*/  LDC R0, c[0x0][0x8c4] ;  /* 0x00023100ff007b82 */ /* 0x000ee40000000800 */
.L_x_1090:
        /* <DEDUP_REMOVED lines=42> */
.L_x_1093:
        /* <DEDUP_REMOVED lines=70> */
.L_x_1137:
        /* <DEDUP_REMOVED lines=9> */
.L_x_1096:
        /* <DEDUP_REMOVED lines=98> */
.L_x_1107:
[----:B-1----:R-:W-:-:S05]  /*7420*/  IMAD.MOV.U32 R11, RZ, RZ, 0x1 ;  /* 0x00000001ff0b7424 */ /* 0x002fca00078e00ff */
[----:B------:R-:W-:-:S04]  /*7430*/  SHF.L.U32 R11, R11, 0x1f, RZ ;  /* 0x0000001f0b0b7819 */ /* 0x000fc800000006ff */
[----:B------:R-:W1:Y:S02]  /*7440*/  SYNCS.PHASECHK.TRANS64.TRYWAIT P1, [R12+URZ+0x36438], R11 ;  /* 0x0364380b0c0075a7 */ /* 0x000e64000802017f */
[----:B-1234-:R-:W-:Y:S05]  /*7450*/  @!P1 BRA `(.L_x_1099) ;  /* 0x0000001800b89947 */ /* 0x01efea0003800000 */
.L_x_1138:
[----:B------:R-:W-:Y:S05]  /*7460*/  @P0 BRA `(.L_x_1100) ;  /* 0x0000000000140947 */ /* 0x000fea0003800000 */
[----:B------:R-:W-:Y:S01]  /*7470*/  ISETP.NE.AND P1, PT, R8, RZ, PT ;  /* 0x000000ff0800720c */ /* 0x000fe20003f25270 */
[----:B------:R-:W-:-:S04]  /*7480*/  IMAD.MOV.U32 R3, RZ, RZ, 0x6100 ;  /* 0x00006100ff037424 */ /* 0x000fc800078e00ff */
[----:B------:R2:W-:Y:S08]  /*7490*/  SYNCS.ARRIVE.TRANS64 RZ, [R12+URZ+0x36430], R3 ;  /* 0x036430030cff79a7 */ /* 0x0005f0000800003f */
[----:B------:R-:W-:Y:S05]  /*74a0*/  @!P1 BRA `(.L_x_1100) ;  /* 0x0000000000049947 */ /* 0x000fea0003800000 */
[----:B------:R-:W-:Y:S01]  /*74b0*/  BPT.TRAP 0x1 ;  /* 0x000000040000795c */ /* 0x000fe20000300000 */
.L_x_1100:
        /* <DEDUP_REMOVED lines=49> */
.L_x_1139:
[----:B------:R-:W-:Y:S05]  /*77d0*/  @P0 BRA `(.L_x_1102) ;  /* 0x0000000000140947 */ /* 0x000fea0003800000 */
[----:B------:R-:W-:Y:S01]  /*77e0*/  ISETP.NE.AND P1, PT, R8, RZ, PT ;  /* 0x000000ff0800720c */ /* 0x000fe20003f25270 */
[----:B--2---:R-:W-:-:S04]  /*77f0*/  IMAD.MOV.U32 R27, RZ, RZ, 0x6100 ;  /* 0x00006100ff1b7424 */ /* 0x004fc800078e00ff */
[----:B------:R3:W-:Y:S08]  /*7800*/  SYNCS.ARRIVE.TRANS64 RZ, [R12+URZ+0x36418], R27 ;  /* 0x0364181b0cff79a7 */ /* 0x0007f0000800003f */
[----:B------:R-:W-:Y:S05]  /*7810*/  @!P1 BRA `(.L_x_1102) ;  /* 0x0000000000049947 */ /* 0x000fea0003800000 */
[----:B------:R-:W-:Y:S01]  /*7820*/  BPT.TRAP 0x1 ;  /* 0x000000040000795c */ /* 0x000fe20000300000 */
.L_x_1102:
        /* <DEDUP_REMOVED lines=37> */
.L_x_1140:
[----:B--2---:R-:W-:Y:S01]  /*7a80*/  SHF.R.S32.HI R28, RZ, 0x1f, R26 ;  /* 0x0000001fff1c7819 */ /* 0x004fe2000001141a */
[----:B------:R-:W-:Y:S06]  /*7a90*/  @P0 BRA `(.L_x_1104) ;  /* 0x0000000000140947 */ /* 0x000fec0003800000 */
[----:B------:R-:W-:Y:S01]  /*7aa0*/  ISETP.NE.AND P1, PT, R8, RZ, PT ;  /* 0x000000ff0800720c */ /* 0x000fe20003f25270 */
[----:B------:R-:W-:-:S04]  /*7ab0*/  IMAD.MOV.U32 R29, RZ, RZ, 0x6100 ;  /* 0x00006100ff1d7424 */ /* 0x000fc800078e00ff */
[----:B------:R2:W-:Y:S08]  /*7ac0*/  SYNCS.ARRIVE.TRANS64 RZ, [R12+URZ+0x36430], R29 ;  /* 0x0364301d0cff79a7 */ /* 0x0005f0000800003f */
[----:B------:R-:W-:Y:S05]  /*7ad0*/  @!P1 BRA `(.L_x_1104) ;  /* 0x0000000000049947 */ /* 0x000fea0003800000 */
[----:B------:R-:W-:Y:S01]  /*7ae0*/  BPT.TRAP 0x1 ;  /* 0x000000040000795c */ /* 0x000fe20000300000 */
.L_x_1104:
        /* <DEDUP_REMOVED lines=37> */
.L_x_1142:
[----:B------:R-:W-:Y:S05]  /*7d40*/  @P0 BRA `(.L_x_1106) ;  /* 0x0000000000140947 */ /* 0x000fea0003800000 */
[----:B------:R-:W-:Y:S01]  /*7d50*/  ISETP.NE.AND P1, PT, R8, RZ, PT ;  /* 0x000000ff0800720c */ /* 0x000fe20003f25270 */
[----:B---3--:R-:W-:-:S04]  /*7d60*/  IMAD.MOV.U32 R5, RZ, RZ, 0x6100 ;  /* 0x00006100ff057424 */ /* 0x008fc800078e00ff */
[----:B------:R4:W-:Y:S08]  /*7d70*/  SYNCS.ARRIVE.TRANS64 RZ, [R12+URZ+0x36410], R5 ;  /* 0x036410050cff79a7 */ /* 0x0009f0000800003f */
[----:B------:R-:W-:Y:S05]  /*7d80*/  @!P1 BRA `(.L_x_1106) ;  /* 0x0000000000049947 */ /* 0x000fea0003800000 */
[----:B------:R-:W-:Y:S01]  /*7d90*/  BPT.TRAP 0x1 ;  /* 0x000000040000795c */ /* 0x000fe20000300000 */
.L_x_1106:
        /* <DEDUP_REMOVED lines=37> */
.L_x_1098:
[----:B------:R-:W-:Y:S01]  /*7ff0*/  ISETP.NE.AND P1, PT, R16, RZ, PT ;  /* 0x000000ff1000720c */ /* 0x000fe20003f25270 */
[----:B------:R-:W-:-:S12]  /*8000*/  IMAD.MOV.U32 R4, RZ, RZ, 0x1 ;  /* 0x00000001ff047424 */ /* 0x000fd800078e00ff */
[----:B------:R-:W-:Y:S05]  /*8010*/  @!P1 BRA `(.L_x_1097) ;  /* 0x00000004006c9947 */ /* 0x000fea0003800000 */
[----:B------:R-:W3:Y:S02]  /*8020*/  SYNCS.PHASECHK.TRANS64.TRYWAIT P1, [R12+URZ+0x36438], R11 ;  /* 0x0364380b0c0075a7 */ /* 0x000ee4000802017f */
[----:B---3--:R-:W-:Y:S05]  /*8030*/  @!P1 BRA `(.L_x_1108) ;  /* 0x0000001000149947 */ /* 0x008fea0003800000 */
.L_x_1143:
[----:B------:R-:W-:Y:S05]  /*8040*/  @P0 BRA `(.L_x_1109) ;  /* 0x0000000000140947 */ /* 0x000fea0003800000 */
[----:B------:R-:W-:Y:S01]  /*8050*/  ISETP.NE.AND P1, PT, R8, RZ, PT ;  /* 0x000000ff0800720c */ /* 0x000fe20003f25270 */
[----:B------:R-:W-:-:S04]  /*8060*/  IMAD.MOV.U32 R5, RZ, RZ, 0x6100 ;  /* 0x00006100ff057424 */ /* 0x000fc800078e00ff */
[----:B------:R4:W-:Y:S08]  /*8070*/  SYNCS.ARRIVE.TRANS64 RZ, [R12+URZ+0x36430], R5 ;  /* 0x036430050cff79a7 */ /* 0x0009f0000800003f */
[----:B------:R-:W-:Y:S05]  /*8080*/  @!P1 BRA `(.L_x_1109) ;  /* 0x0000000000049947 */ /* 0x000fea0003800000 */
[----:B------:R-:W-:Y:S01]  /*8090*/  BPT.TRAP 0x1 ;  /* 0x000000040000795c */ /* 0x000fe20000300000 */
.L_x_1109:
        /* <DEDUP_REMOVED lines=42> */
.L_x_1144:
[----:B------:R-:W-:Y:S01]  /*8340*/  IMAD.MOV.U32 R4, RZ, RZ, RZ ;  /* 0x000000ffff047224 */ /* 0x000fe200078e00ff */
[----:B------:R-:W-:Y:S06]  /*8350*/  @P0 BRA `(.L_x_1111) ;  /* 0x0000000000140947 */ /* 0x000fec0003800000 */
[----:B------:R-:W-:Y:S01]  /*8360*/  ISETP.NE.AND P1, PT, R8, RZ, PT ;  /* 0x000000ff0800720c */ /* 0x000fe20003f25270 */
[----:B----4-:R-:W-:-:S04]  /*8370*/  IMAD.MOV.U32 R5, RZ, RZ, 0x6100 ;  /* 0x00006100ff057424 */ /* 0x010fc800078e00ff */
[----:B------:R4:W-:Y:S08]  /*8380*/  SYNCS.ARRIVE.TRANS64 RZ, [R12+URZ+0x36418], R5 ;  /* 0x036418050cff79a7 */ /* 0x0009f0000800003f */
[----:B------:R-:W-:Y:S05]  /*8390*/  @!P1 BRA `(.L_x_1111) ;  /* 0x0000000000049947 */ /* 0x000fea0003800000 */
[----:B------:R-:W-:Y:S01]  /*83a0*/  BPT.TRAP 0x1 ;  /* 0x000000040000795c */ /* 0x000fe20000300000 */
.L_x_1111:
        /* <DEDUP_REMOVED lines=34> */
.L_x_1097:
[----:B------:R-:W-:-:S04]  /*85d0*/  SHF.L.U32 R3, R4, 0x1f, RZ ;  /* 0x0000001f04037819 */ /* 0x000fc800000006ff */
[----:B------:R-:W4:Y:S02]  /*85e0*/  SYNCS.PHASECHK.TRANS64.TRYWAIT P1, [R12+URZ+0x36438], R3 ;  /* 0x036438030c0075a7 */ /* 0x000f24000802017f */
[----:B----4-:R-:W-:Y:S05]  /*85f0*/  @!P1 BRA `(.L_x_1112) ;  /* 0x0000000800cc9947 */ /* 0x010fea0003800000 */
.L_x_1145:
[----:B------:R-:W-:Y:S05]  /*8600*/  @P0 BRA `(.L_x_1113) ;  /* 0x0000000000180947 */ /* 0x000fea0003800000 */
[----:B------:R-:W5:Y:S01]  /*8610*/  S2R R2, SR_TID.X ;  /* 0x0000000000027919 */ /* 0x000f620000002100 */
[----:B----4-:R-:W-:-:S04]  /*8620*/  IMAD.MOV.U32 R3, RZ, RZ, 0x6100 ;  /* 0x00006100ff037424 */ /* 0x010fc800078e00ff */
[----:B------:R4:W-:Y:S01]  /*8630*/  SYNCS.ARRIVE.TRANS64 RZ, [R12+URZ+0x36430], R3 ;  /* 0x036430030cff79a7 */ /* 0x0009e2000800003f */
[----:B-----5:R-:W-:-:S13]  /*8640*/  LOP3.LUT P0, RZ, R2, 0x1f, RZ, 0xc0, !PT ;  /* 0x0000001f02ff7812 */ /* 0x020fda000780c0ff */
[----:B----4-:R-:W-:Y:S05]  /*8650*/  @!P0 BRA `(.L_x_1113) ;  /* 0x0000000000048947 */ /* 0x010fea0003800000 */
[----:B------:R-:W-:Y:S01]  /*8660*/  BPT.TRAP 0x1 ;  /* 0x000000040000795c */ /* 0x000fe20000300000 */
.L_x_1113:
        /* <DEDUP_REMOVED lines=44> */
.L_x_1094:
[----:B------:R-:W-:Y:S05]  /*8930*/  BSYNC B0 ;  /* 0x0000000000007941 */ /* 0x000fea0003800000 */
.L_x_1092:
[----:B------:R-:W-:-:S03]  /*8940*/  UMOV UR6, 0xffffffff ;  /* 0xffffffff00067882 */ /* 0x000fc60000000000 */
[----:B------:R-:W-:Y:S05]  /*8950*/  BRA.DIV UR6, `(.L_x_1114) ;  /* 0x0000000a06087947 */ /* 0x000fea000b800000 */
[----:B------:R-:W-:-:S13]  /*8960*/  ELECT P0, URZ, PT ;  /* 0x00000000003f782f */ /* 0x000fda0003800000 */
.L_x_1148:
[----:B------:R-:W-:Y:S05]  /*8970*/  @!P0 BRA `(.L_x_996) ;  /* 0x0000000000708947 */ /* 0x000fea0003800000 */
[----:B------:R-:W-:-:S04]  /*8980*/  LOP3.LUT R17, R17, 0x2, RZ, 0xfc, !PT ;  /* 0x0000000211117812 */ /* 0x000fc800078efcff */
[----:B------:R-:W-:-:S13]  /*8990*/  ISETP.NE.AND P0, PT, R17, 0x3, PT ;  /* 0x000000031100780c */ /* 0x000fda0003f05270 */
[----:B------:R-:W-:Y:S05]  /*89a0*/  @!P0 BRA `(.L_x_1115) ;  /* 0x0000000000048947 */ /* 0x000fea0003800000 */
[----:B--2---:R-:W-:Y:S01]  /*89b0*/  BPT.TRAP 0x1 ;  /* 0x000000040000795c */ /* 0x004fe20000300000 */
.L_x_1115:
        /* <DEDUP_REMOVED lines=15> */
.L_x_1149:
[----:B------:R-:W5:Y:S02]  /*8ab0*/  SYNCS.PHASECHK.TRANS64.TRYWAIT P1, [R5+URZ], R0 ;  /* 0x00000000050075a7 */ /* 0x000f64000802017f */
[----:B-----5:R-:W-:Y:S05]  /*8ac0*/  @!P1 BRA `(.L_x_1117) ;  /* 0x0000000400e49947 */ /* 0x020fea0003800000 */
.L_x_1150:
[----:B------:R-:W-:Y:S05]  /*8ad0*/  @!P0 BRA `(.L_x_1118) ;  /* 0x0000000000048947 */ /* 0x000fea0003800000 */
[----:B--2---:R-:W-:Y:S01]  /*8ae0*/  BPT.TRAP 0x1 ;  /* 0x000000040000795c */ /* 0x004fe20000300000 */
.L_x_1118:
[----:B------:R-:W-:-:S07]  /*8af0*/  SHF.L.U32 R4, R4, 0x1f, RZ ;  /* 0x0000001f04047819 */ /* 0x000fce00000006ff */
.L_x_1119:
[----:B------:R1:W1:Y:S02]  /*8b00*/  SYNCS.PHASECHK.TRANS64.TRYWAIT P0, [R9+URZ+0x36438], R4 ;  /* 0x03643804090075a7 */ /* 0x000264000800017f */
[----:B-1----:R-:W-:Y:S05]  /*8b10*/  @!P0 NANOSLEEP.SYNCS 0x989680 ;  /* 0x009896800000895d */ /* 0x002fea0003900000 */
[----:B------:R-:W1:Y:S02]  /*8b20*/  @!P0 SYNCS.PHASECHK.TRANS64 P0, [R9+URZ+0x36438], R4 ;  /* 0x03643804090085a7 */ /* 0x000e64000800007f */
[----:B-1----:R-:W-:Y:S05]  /*8b30*/  @!P0 BRA `(.L_x_1119) ;  /* 0xfffffffc00f08947 */ /* 0x002fea000383ffff */
.L_x_996:
[----:B--2---:R-:W-:Y:S05]  /*8b40*/  BSYNC B6 ;  /* 0x0000000000067941 */ /* 0x004fea0003800000 */
.L_x_990:
[----:B------:R-:W-:Y:S05]  /*8b50*/  EXIT ;  /* 0x000000000000794d */ /* 0x000fea0003800000 */
.L_x_1006:
[----:B------:R-:W-:Y:S02]  /*8b60*/  IMAD.MOV.U32 R12, RZ, RZ, RZ ;  /* 0x000000ffff0c7224 */ /* 0x000fe400078e00ff */
[----:B------:R-:W-:Y:S02]  /*8b70*/  IMAD.MOV.U32 R11, RZ, RZ, 0x1f ;  /* 0x0000001fff0b7424 */ /* 0x000fe400078e00ff */
[----:B------:R-:W-:-:S07]  /*8b80*/  IMAD.MOV.U32 R15, RZ, RZ, -0x1 ;  /* 0xffffffffff0f7424 */ /* 0x000fce00078e00ff */
[----:B------:R-:W-:Y:S05]  /*8b90*/  WARPSYNC.COLLECTIVE R15, `(.L_x_1120) ;  /* 0x000000000f087348 */ /* 0x000fea0003c00000 */
[----:B------:R1:W2:Y:S02]  /*8ba0*/  SHFL.IDX P6, R14, R13, R12, R11 ;  /* 0x0000000c0d0e7389 */ /* 0x0002a400000c000b */
[----:B-12---:R-:W-:Y:S01]  /*8bb0*/  ENDCOLLECTIVE ;  /* 0x000000000000791b */ /* 0x006fe20003800000 */
.L_x_1120:
[----:B------:R-:W-:Y:S05]  /*8bc0*/  BRA `(.L_x_1121) ;  /* 0xffffff8400987947 */ /* 0x000fea000383ffff */
.L_x_1008:
[----:B--2---:R2:W3:Y:S02]  /*8bd0*/  SYNCS.PHASECHK.TRANS64.TRYWAIT P0, [R152+URZ+0x36400], R15 ;  /* 0x0364000f980075a7 */ /* 0x0044e4000800017f */
[----:B---3--:R-:W-:Y:S05]  /*8be0*/  @!P0 NANOSLEEP.SYNCS 0x989680 ;  /* 0x009896800000895d */ /* 0x008fea0003900000 */
[----:B------:R-:W3:Y:S02]  /*8bf0*/  @!P0 SYNCS.PHASECHK.TRANS64 P0, [R152+URZ+0x36400], R15 ;  /* 0x0364000f980085a7 */ /* 0x000ee4000800007f */
[----:B---3--:R-:W-:Y:S05]  /*8c00*/  @!P0 BRA `(.L_x_1008) ;  /* 0xfffffffc00f08947 */ /* 0x008fea000383ffff */
[----:B------:R-:W-:Y:S05]  /*8c10*/  BRA `(.L_x_1007) ;  /* 0xffffff8400ec7947 */ /* 0x000fea000383ffff */
.L_x_1012:
[----:B--2---:R2:W3:Y:S02]  /*8c20*/  SYNCS.PHASECHK.TRANS64.TRYWAIT P1, [R4+URZ+0x36410], R9 ;  /* 0x03641009040075a7 */ /* 0x0044e4000802017f */
[----:B---3--:R-:W-:Y:S05]  /*8c30*/  @!P1 NANOSLEEP.SYNCS 0x989680 ;  /* 0x009896800000995d */ /* 0x008fea0003900000 */
[----:B------:R-:W3:Y:S02]  /*8c40*/  @!P1 SYNCS.PHASECHK.TRANS64 P1, [R4+URZ+0x36410], R9 ;  /* 0x03641009040095a7 */ /* 0x000ee4000802007f */
[----:B---3--:R-:W-:Y:S05]  /*8c50*/  @!P1 BRA `(.L_x_1012) ;  /* 0xfffffffc00f09947 */ /* 0x008fea000383ffff */
[----:B------:R-:W-:Y:S05]  /*8c60*/  BRA `(.L_x_1011) ;  /* 0xffffff8c008c7947 */ /* 0x000fea000383ffff */
.L_x_1016:
[----:B--2---:R2:W1:Y:S02]  /*8c70*/  SYNCS.PHASECHK.TRANS64.TRYWAIT P1, [R152+URZ+0x36430], R9 ;  /* 0x03643009980075a7 */ /* 0x004464000802017f */
[----:B-1----:R-:W-:Y:S05]  /*8c80*/  @!P1 NANOSLEEP.SYNCS 0x989680 ;  /* 0x009896800000995d */ /* 0x002fea0003900000 */
[----:B------:R-:W1:Y:S02]  /*8c90*/  @!P1 SYNCS.PHASECHK.TRANS64 P1, [R152+URZ+0x36430], R9 ;  /* 0x03643009980095a7 */ /* 0x000e64000802007f */
[----:B-1----:R-:W-:Y:S05]  /*8ca0*/  @!P1 BRA `(.L_x_1016) ;  /* 0xfffffffc00f09947 */ /* 0x002fea000383ffff */
[----:B------:R-:W-:Y:S05]  /*8cb0*/  BRA `(.L_x_1015) ;  /* 0xffffff9400307947 */ /* 0x000fea000383ffff */
.L_x_1023:
[----:B------:R-:W-:Y:S01]  /*8cc0*/  BSSY B0, `(.L_x_1122) ;  /* 0x0000005000007945 */ /* 0x000fe20003800000 */
[----:B------:R-:W-:-:S07]  /*8cd0*/  IMAD.MOV.U32 R15, RZ, RZ, -0x1 ;  /* 0xffffffffff0f7424 */ /* 0x000fce00078e00ff */
[----:B------:R-:W-:Y:S05]  /*8ce0*/  WARPSYNC.COLLECTIVE R15, `(.L_x_1123) ;  /* 0x000000000f087348 */ /* 0x000fea0003c00000 */
[----:B------:R-:W-:Y:S01]  /*8cf0*/  NOP ;  /* 0x0000000000007918 */ /* 0x000fe20000000000 */
[----:B------:R-:W-:Y:S01]  /*8d00*/  ENDCOLLECTIVE ;  /* 0x000000000000791b */ /* 0x000fe20003800000 */
.L_x_1123:
[----:B------:R-:W-:Y:S05]  /*8d10*/  BSYNC B0 ;  /* 0x0000000000007941 */ /* 0x000fea0003800000 */
.L_x_1122:
[----:B------:R-:W-:Y:S05]  /*8d20*/  BRA `(.L_x_1124) ;  /* 0xffffffb400747947 */ /* 0x000fea000383ffff */
.L_x_1032:
[----:B------:R-:W-:Y:S01]  /*8d30*/  BSSY B0, `(.L_x_1125) ;  /* 0x0000005000007945 */ /* 0x000fe20003800000 */
[----:B------:R-:W-:-:S07]  /*8d40*/  IMAD.MOV.U32 R15, RZ, RZ, -0x1 ;  /* 0xffffffffff0f7424 */ /* 0x000fce00078e00ff */
[----:B-1----:R-:W-:Y:S05]  /*8d50*/  WARPSYNC.COLLECTIVE R15, `(.L_x_1126) ;  /* 0x000000000f087348 */ /* 0x002fea0003c00000 */
[----:B------:R-:W-:Y:S01]  /*8d60*/  NOP ;  /* 0x0000000000007918 */ /* 0x000fe20000000000 */
[----:B-1----:R-:W-:Y:S01]  /*8d70*/  ENDCOLLECTIVE ;  /* 0x000000000000791b */ /* 0x002fe20003800000 */
.L_x_1126:
[----:B------:R-:W-:Y:S05]  /*8d80*/  BSYNC B0 ;  /* 0x0000000000007941 */ /* 0x000fea0003800000 */
.L_x_1125:
[----:B------:R-:W-:Y:S05]  /*8d90*/  BRA `(.L_x_1127) ;  /* 0xffffffb800607947 */ /* 0x000fea000383ffff */
.L_x_1045:
[----:B------:R-:W-:Y:S01]  /*8da0*/  BSSY B0, `(.L_x_1128) ;  /* 0x0000005000007945 */ /* 0x000fe20003800000 */
[----:B------:R-:W-:-:S07]  /*8db0*/  IMAD.MOV.U32 R15, RZ, RZ, -0x1 ;  /* 0xffffffffff0f7424 */ /* 0x000fce00078e00ff */
[----:B------:R-:W-:Y:S05]  /*8dc0*/  WARPSYNC.COLLECTIVE R15, `(.L_x_1129) ;  /* 0x000000000f087348 */ /* 0x000fea0003c00000 */
[----:B------:R-:W-:Y:S01]  /*8dd0*/  NOP ;  /* 0x0000000000007918 */ /* 0x000fe20000000000 */
[----:B------:R-:W-:Y:S01]  /*8de0*/  ENDCOLLECTIVE ;  /* 0x000000000000791b */ /* 0x000fe20003800000 */
.L_x_1129:
[----:B------:R-:W-:Y:S05]  /*8df0*/  BSYNC B0 ;  /* 0x0000000000007941 */ /* 0x000fea0003800000 */
.L_x_1128:
[----:B------:R-:W-:Y:S05]  /*8e00*/  BRA `(.L_x_1130) ;  /* 0xffffffc4002c7947 */ /* 0x000fea000383ffff */
.L_x_1061:
[----:B------:R-:W-:Y:S01]  /*8e10*/  BSSY B0, `(.L_x_1131) ;  /* 0x0000005000007945 */ /* 0x000fe20003800000 */
[----:B------:R-:W-:-:S07]  /*8e20*/  IMAD.MOV.U32 R15, RZ, RZ, -0x1 ;  /* 0xffffffffff0f7424 */ /* 0x000fce00078e00ff */
[----:B------:R-:W-:Y:S05]  /*8e30*/  WARPSYNC.COLLECTIVE R15, `(.L_x_1132) ;  /* 0x000000000f087348 */ /* 0x000fea0003c00000 */
[----:B------:R-:W-:Y:S01]  /*8e40*/  NOP ;  /* 0x0000000000007918 */ /* 0x000fe20000000000 */
[----:B------:R-:W-:Y:S01]  /*8e50*/  ENDCOLLECTIVE ;  /* 0x000000000000791b */ /* 0x000fe20003800000 */
.L_x_1132:
[----:B------:R-:W-:Y:S05]  /*8e60*/  BSYNC B0 ;  /* 0x0000000000007941 */ /* 0x000fea0003800000 */
.L_x_1131:
[----:B------:R-:W-:Y:S05]  /*8e70*/  BRA `(.L_x_1133) ;  /* 0xffffffc8009c7947 */ /* 0x000fea000383ffff */
.L_x_1078:
[----:B------:R-:W-:Y:S01]  /*8e80*/  BSSY B0, `(.L_x_1134) ;  /* 0x0000005000007945 */ /* 0x000fe20003800000 */
[----:B------:R-:W-:-:S07]  /*8e90*/  IMAD.MOV.U32 R15, RZ, RZ, -0x1 ;  /* 0xffffffffff0f7424 */ /* 0x000fce00078e00ff */
[----:B------:R-:W-:Y:S05]  /*8ea0*/  WARPSYNC.COLLECTIVE R15, `(.L_x_1135) ;  /* 0x000000000f087348 */ /* 0x000fea0003c00000 */
[----:B------:R-:W-:Y:S01]  /*8eb0*/  NOP ;  /* 0x0000000000007918 */ /* 0x000fe20000000000 */
[----:B------:R-:W-:Y:S01]  /*8ec0*/  ENDCOLLECTIVE ;  /* 0x000000000000791b */ /* 0x000fe20003800000 */
.L_x_1135:
[----:B------:R-:W-:Y:S05]  /*8ed0*/  BSYNC B0 ;  /* 0x0000000000007941 */ /* 0x000fea0003800000 */
.L_x_1134:
[----:B------:R-:W-:Y:S05]  /*8ee0*/  BRA `(.L_x_1136) ;  /* 0xffffffd000187947 */ /* 0x000fea000383ffff */
.L_x_1095:
[----:B-1----:R1:W2:Y:S02]  /*8ef0*/  SYNCS.PHASECHK.TRANS64.TRYWAIT P1, [R12+URZ+0x36420], R11 ;  /* 0x0364200b0c0075a7 */ /* 0x0022a4000802017f */
[----:B--2---:R-:W-:Y:S05]  /*8f00*/  @!P1 NANOSLEEP.SYNCS 0x989680 ;  /* 0x009896800000995d */ /* 0x004fea0003900000 */
[----:B------:R-:W2:Y:S02]  /*8f10*/  @!P1 SYNCS.PHASECHK.TRANS64 P1, [R12+URZ+0x36420], R11 ;  /* 0x0364200b0c0095a7 */ /* 0x000ea4000802007f */
[----:B--2---:R-:W-:Y:S05]  /*8f20*/  @!P1 BRA `(.L_x_1095) ;  /* 0xfffffffc00f09947 */ /* 0x004fea000383ffff */
[----:B------:R-:W-:Y:S05]  /*8f30*/  BRA `(.L_x_1137) ;  /* 0xffffffdc008c7947 */ /* 0x000fea000383ffff */
.L_x_1099:
[----:B-1----:R1:W2:Y:S02]  /*8f40*/  SYNCS.PHASECHK.TRANS64.TRYWAIT P1, [R12+URZ+0x36438], R11 ;  /* 0x0364380b0c0075a7 */ /* 0x0022a4000802017f */
[----:B--2---:R-:W-:Y:S05]  /*8f50*/  @!P1 NANOSLEEP.SYNCS 0x989680 ;  /* 0x009896800000995d */ /* 0x004fea0003900000 */
[----:B------:R-:W2:Y:S02]  /*8f60*/  @!P1 SYNCS.PHASECHK.TRANS64 P1, [R12+URZ+0x36438], R11 ;  /* 0x0364380b0c0095a7 */ /* 0x000ea4000802007f */
[----:B--2---:R-:W-:Y:S05]  /*8f70*/  @!P1 BRA `(.L_x_1099) ;  /* 0xfffffffc00f09947 */ /* 0x004fea000383ffff */
[----:B------:R-:W-:Y:S05]  /*8f80*/  BRA `(.L_x_1138) ;  /* 0xffffffe400347947 */ /* 0x000fea000383ffff */
.L_x_1101:
[----:B--2---:R2:W3:Y:S02]  /*8f90*/  SYNCS.PHASECHK.TRANS64.TRYWAIT P1, [R12+URZ+0x36428], R27 ;  /* 0x0364281b0c0075a7 */ /* 0x0044e4000802017f */
[----:B---3--:R-:W-:Y:S05]  /*8fa0*/  @!P1 NANOSLEEP.SYNCS 0x989680 ;  /* 0x009896800000995d */ /* 0x008fea0003900000 */
[----:B------:R-:W3:Y:S02]  /*8fb0*/  @!P1 SYNCS.PHASECHK.TRANS64 P1, [R12+URZ+0x36428], R27 ;  /* 0x0364281b0c0095a7 */ /* 0x000ee4000802007f */
[----:B---3--:R-:W-:Y:S05]  /*8fc0*/  @!P1 BRA `(.L_x_1101) ;  /* 0xfffffffc00f09947 */ /* 0x008fea000383ffff */
[----:B------:R-:W-:Y:S05]  /*8fd0*/  BRA `(.L_x_1139) ;  /* 0xffffffe400fc7947 */ /* 0x000fea000383ffff */
.L_x_1103:
[----:B--2---:R2:W3:Y:S02]  /*8fe0*/  SYNCS.PHASECHK.TRANS64.TRYWAIT P1, [R12+URZ+0x36438], R28 ;  /* 0x0364381c0c0075a7 */ /* 0x0044e4000802017f */
[----:B---3--:R-:W-:Y:S05]  /*8ff0*/  @!P1 NANOSLEEP.SYNCS 0x989680 ;  /* 0x009896800000995d */ /* 0x008fea0003900000 */
[----:B------:R-:W3:Y:S02]  /*9000*/  @!P1 SYNCS.PHASECHK.TRANS64 P1, [R12+URZ+0x36438], R28 ;  /* 0x0364381c0c0095a7 */ /* 0x000ee4000802007f */
[----:B---3--:R-:W-:Y:S05]  /*9010*/  @!P1 BRA `(.L_x_1103) ;  /* 0xfffffffc00f09947 */ /* 0x008fea000383ffff */
[----:B------:R-:W-:Y:S05]  /*9020*/  BRA `(.L_x_1140) ;  /* 0xffffffe800947947 */ /* 0x000fea000383ffff */
.L_x_1105:
[----:B------:R-:W-:-:S07]  /*9030*/  SHF.L.U32 R5, R0, 0x1f, RZ ;  /* 0x0000001f00057819 */ /* 0x000fce00000006ff */
.L_x_1141:
[----:B---3--:R3:W4:Y:S02]  /*9040*/  SYNCS.PHASECHK.TRANS64.TRYWAIT P1, [R12+URZ+0x36420], R5 ;  /* 0x036420050c0075a7 */ /* 0x008724000802017f */
[----:B----4-:R-:W-:Y:S05]  /*9050*/  @!P1 NANOSLEEP.SYNCS 0x989680 ;  /* 0x009896800000995d */ /* 0x010fea0003900000 */
[----:B------:R-:W4:Y:S02]  /*9060*/  @!P1 SYNCS.PHASECHK.TRANS64 P1, [R12+URZ+0x36420], R5 ;  /* 0x036420050c0095a7 */ /* 0x000f24000802007f */
[----:B----4-:R-:W-:Y:S05]  /*9070*/  @!P1 BRA `(.L_x_1141) ;  /* 0xfffffffc00f09947 */ /* 0x010fea000383ffff */
[----:B------:R-:W-:Y:S05]  /*9080*/  BRA `(.L_x_1142) ;  /* 0xffffffec002c7947 */ /* 0x000fea000383ffff */
.L_x_1108:
[----:B---3--:R3:W4:Y:S02]  /*9090*/  SYNCS.PHASECHK.TRANS64.TRYWAIT P1, [R12+URZ+0x36438], R11 ;  /* 0x0364380b0c0075a7 */ /* 0x008724000802017f */
[----:B----4-:R-:W-:Y:S05]  /*90a0*/  @!P1 NANOSLEEP.SYNCS 0x989680 ;  /* 0x009896800000995d */ /* 0x010fea0003900000 */
[----:B------:R-:W4:Y:S02]  /*90b0*/  @!P1 SYNCS.PHASECHK.TRANS64 P1, [R12+URZ+0x36438], R11 ;  /* 0x0364380b0c0095a7 */ /* 0x000f24000802007f */
[----:B----4-:R-:W-:Y:S05]  /*90c0*/  @!P1 BRA `(.L_x_1108) ;  /* 0xfffffffc00f09947 */ /* 0x010fea000383ffff */
[----:B------:R-:W-:Y:S05]  /*90d0*/  BRA `(.L_x_1143) ;  /* 0xffffffec00d87947 */ /* 0x000fea000383ffff */
.L_x_1110:
[----:B----4-:R4:W1:Y:S02]  /*90e0*/  SYNCS.PHASECHK.TRANS64.TRYWAIT P1, [R12+URZ+0x36428], R5 ;  /* 0x036428050c0075a7 */ /* 0x010864000802017f */
[----:B-1----:R-:W-:Y:S05]  /*90f0*/  @!P1 NANOSLEEP.SYNCS 0x989680 ;  /* 0x009896800000995d */ /* 0x002fea0003900000 */
[----:B------:R-:W1:Y:S02]  /*9100*/  @!P1 SYNCS.PHASECHK.TRANS64 P1, [R12+URZ+0x36428], R5 ;  /* 0x036428050c0095a7 */ /* 0x000e64000802007f */
[----:B-1----:R-:W-:Y:S05]  /*9110*/  @!P1 BRA `(.L_x_1110) ;  /* 0xfffffffc00f09947 */ /* 0x002fea000383ffff */
[----:B------:R-:W-:Y:S05]  /*9120*/  BRA `(.L_x_1144) ;  /* 0xfffffff000847947 */ /* 0x000fea000383ffff */
.L_x_1112:
[----:B----4-:R4:W1:Y:S02]  /*9130*/  SYNCS.PHASECHK.TRANS64.TRYWAIT P1, [R12+URZ+0x36438], R3 ;  /* 0x036438030c0075a7 */ /* 0x010864000802017f */
[----:B-1----:R-:W-:Y:S05]  /*9140*/  @!P1 NANOSLEEP.SYNCS 0x989680 ;  /* 0x009896800000995d */ /* 0x002fea0003900000 */
[----:B------:R-:W1:Y:S02]  /*9150*/  @!P1 SYNCS.PHASECHK.TRANS64 P1, [R12+URZ+0x36438], R3 ;  /* 0x036438030c0095a7 */ /* 0x000e64000802007f */
[----:B-1----:R-:W-:Y:S05]  /*9160*/  @!P1 BRA `(.L_x_1112) ;  /* 0xfffffffc00f09947 */ /* 0x002fea000383ffff */
[----:B------:R-:W-:Y:S05]  /*9170*/  BRA `(.L_x_1145) ;  /* 0xfffffff400207947 */ /* 0x000fea000383ffff */
.L_x_1114:
[----:B------:R-:W-:Y:S01]  /*9180*/  BSSY B0, `(.L_x_1146) ;  /* 0x0000006000007945 */ /* 0x000fe20003800000 */
[----:B------:R-:W-:-:S07]  /*9190*/  IMAD.MOV.U32 R15, RZ, RZ, -0x1 ;  /* 0xffffffffff0f7424 */ /* 0x000fce00078e00ff */
[----:B-123--:R-:W-:Y:S05]  /*91a0*/  WARPSYNC.COLLECTIVE R15, `(.L_x_1147) ;  /* 0x000000000f0c7348 */ /* 0x00efea0003c00000 */
[----:B------:R-:W-:Y:S02]  /*91b0*/  ELECT P6, UR62, PT ;  /* 0x00000000003e782f */ /* 0x000fe400038c0000 */
[----:B------:R-:W-:Y:S01]  /*91c0*/  MOV R14, UR62 ;  /* 0x0000003e000e7c02 */ /* 0x000fe20008000f00 */
[----:B-123--:R-:W-:Y:S10]  /*91d0*/  ENDCOLLECTIVE ;  /* 0x000000000000791b */ /* 0x00eff40003800000 */
.L_x_1147:
[----:B------:R-:W-:Y:S05]  /*91e0*/  BSYNC B0 ;  /* 0x0000000000007941 */ /* 0x000fea0003800000 */
.L_x_1146:
[----:B------:R-:W-:Y:S01]  /*91f0*/  PLOP3.LUT P0, PT, P6, PT, PT, 0x80, 0x0 ;  /* 0x000000000000781c */ /* 0x000fe2000370f070 */
[----:B------:R-:W-:-:S12]  /*9200*/  BRA `(.L_x_1148) ;  /* 0xfffffff400d87947 */ /* 0x000fd8000383ffff */
.L_x_1116:
[----:B----4-:R4:W1:Y:S02]  /*9210*/  SYNCS.PHASECHK.TRANS64.TRYWAIT P1, [R7+URZ], R6 ;  /* 0x00000006070075a7 */ /* 0x010864000802017f */
[----:B-1----:R-:W-:Y:S05]  /*9220*/  @!P1 NANOSLEEP.SYNCS 0x989680 ;  /* 0x009896800000995d */ /* 0x002fea0003900000 */
[----:B------:R-:W1:Y:S02]  /*9230*/  @!P1 SYNCS.PHASECHK.TRANS64 P1, [R7+URZ], R6 ;  /* 0x00000006070095a7 */ /* 0x000e64000802007f */
[----:B-1----:R-:W-:Y:S05]  /*9240*/  @!P1 BRA `(.L_x_1116) ;  /* 0xfffffffc00f09947 */ /* 0x002fea000383ffff */
[----:B------:R-:W-:Y:S05]  /*9250*/  BRA `(.L_x_1149) ;  /* 0xfffffff800147947 */ /* 0x000fea000383ffff */
.L_x_1117:
[----:B------:R1:W1:Y:S02]  /*9260*/  SYNCS.PHASECHK.TRANS64.TRYWAIT P1, [R5+URZ], R0 ;  /* 0x00000000050075a7 */ /* 0x000264000802017f */
[----:B-1----:R-:W-:Y:S05]  /*9270*/  @!P1 NANOSLEEP.SYNCS 0x989680 ;  /* 0x009896800000995d */ /* 0x002fea0003900000 */
[----:B------:R-:W1:Y:S02]  /*9280*/  @!P1 SYNCS.PHASECHK.TRANS64 P1, [R5+URZ], R0 ;  /* 0x00000000050095a7 */ /* 0x000e64000802007f */
[----:B-1----:R-:W-:Y:S05]  /*9290*/  @!P1 BRA `(.L_x_1117) ;  /* 0xfffffffc00f09947 */ /* 0x002fea000383ffff */
[----:B------:R-:W-:Y:S05]  /*92a0*/  BRA `(.L_x_1150) ;  /* 0xfffffff800087947 */ /* 0x000fea000383ffff */
.L_x_1151:
        /* <DEDUP_REMOVED lines=13> */
.L_x_3862:


//--------------------- .text._ZN7cutlass13device_kernelIN5flash11enable_sm90INS1_16FlashAttnBwdSm90INS1_25CollectiveMainloopBwdSm90ILi2ELi1ELi1EN4cute5tupleIJNS5_1CILi1EEES8_S8_EEENS6_IJNS7_ILi64EEENS7_ILi96EEENS7_ILi192EEEEEENS_6half_tEfNS_4arch4Sm90ELb0ELb1ELb0ELb0ELb0ELb0ELb1ELb0ELi3ELi1ELi1ELi1ELb0EEENS1_21CollectiveEpilogueBwdISD_SE_SG_Li384ELb0ELb1ELi3EEENS1_19SingleTileSchedulerILb0ELb0ELb0ELi96EEEEEEEEEvNT_6ParamsE --------------------------
	.section	.text._ZN7cutlass13device_kernelIN5flash11enable_sm90INS1_16FlashAttnBwdSm90INS1_25CollectiveMainloopBwdSm90ILi2ELi1ELi1EN4cute5tupleIJNS5_1CILi1EEES8_S8_EEENS6_IJNS7_ILi64EEENS7_ILi96EEENS7_ILi192EEEEEENS_6half_tEfNS_4arch4Sm90ELb0ELb1ELb0ELb0ELb0ELb0ELb1ELb0ELi3ELi1ELi1ELi1ELb0EEENS1_21CollectiveEpilogueBwdISD_SE_SG_Li384ELb0ELb1ELi3EEENS1_19SingleTileSchedulerILb0ELb0ELb0ELi96EEEEEEEEEvNT_6ParamsE,"ax",@progbits
	.align	128
.text._ZN7cutlass13device_kernelIN5flash11enable_sm90INS1_16FlashAttnBwdSm90INS1_25CollectiveMainloopBwdSm90ILi2ELi1ELi1EN4cute5tupleIJNS5_1CILi1EEES8_S8_EEENS6_IJNS7_ILi64EEENS7_ILi96EEENS7_ILi192EEEEEENS_6half_tEfNS_4arch4Sm90ELb0ELb1ELb0ELb0ELb0ELb0ELb1ELb0ELi3ELi1ELi1ELi1ELb0EEENS1_21CollectiveEpilogueBwdISD_SE_SG_Li384ELb0ELb1ELi3EEENS1_19SingleTileSchedulerILb0ELb0ELb0ELi96EEEEEEEEEvNT_6ParamsE:
        .type           _ZN7cutlass13device_kernelIN5flash11enable_sm90INS1_16FlashAttnBwdSm90INS1_25CollectiveMainloopBwdSm90ILi2ELi1ELi1EN4cute5tupleIJNS5_1CILi1EEES8_S8_EEENS6_IJNS7_ILi64EEENS7_ILi96EEENS7_ILi192EEEEEENS_6half_tEfNS_4arch4Sm90ELb0ELb1ELb0ELb0ELb0ELb0ELb1ELb0ELi3ELi1ELi1ELi1ELb0EEENS1_21CollectiveEpilogueBwdISD_SE_SG_Li384ELb0ELb1ELi3EEENS1_19SingleTileSchedulerILb0ELb0ELb0ELi96EEEEEEEEEvNT_6ParamsE,@function
        .size           _ZN7cutlass13device_kernelIN5flash11enable_sm90INS1_16FlashAttnBwdSm90INS1_25CollectiveMainloopBwdSm90ILi2ELi1ELi1EN4cute5tupleIJNS5_1CILi1EEES8_S8_EEENS6_IJNS7_ILi64EEENS7_ILi96EEENS7_ILi192EEEEEENS_6half_tEfNS_4arch4Sm90ELb0ELb1ELb0ELb0ELb0ELb0ELb1ELb0ELi3ELi1ELi1ELi1ELb0EEENS1_21CollectiveEpilogueBwdISD_SE_SG_Li384ELb0ELb1ELi3EEENS1_19SingleTileSchedulerILb0ELb0ELb0ELi96EEEEEEEEEvNT_6ParamsE,(.L_x_3863 - _ZN7cutlass13device_kernelIN5flash11enable_sm90INS1_16FlashAttnBwdSm90INS1_25CollectiveMainloopBwdSm90ILi2ELi1ELi1EN4cute5tupleIJNS5_1CILi1EEES8_S8_EEENS6_IJNS7_ILi64EEENS7_ILi96EEENS7_ILi192EEEEEENS_6half_tEfNS_4arch4Sm90ELb0ELb1ELb0ELb0ELb0ELb0ELb1ELb0ELi3ELi1ELi1ELi1ELb0EEENS1_21CollectiveEpilogueBwdISD_SE_SG_Li384ELb0ELb1ELi3EEENS1_19SingleTileSchedulerILb0ELb0ELb0ELi96EEEEEEEEEvNT_6ParamsE)
        .other          _ZN7cutlass13device_kernelIN5flash11enable_sm90INS1_16FlashAttnBwdSm90INS1_25CollectiveMainloopBwdSm90ILi2ELi1ELi1EN4cute5tupleIJNS5_1CILi1EEES8_S8_EEENS6_IJNS7_ILi64EEENS7_ILi96EEENS7_ILi192EEEEEENS_6half_tEfNS_4arch4Sm90ELb0ELb1ELb0ELb0ELb0ELb0ELb1ELb0ELi3ELi1ELi1ELi1ELb0EEENS1_21CollectiveEpilogueBwdISD_SE_SG_Li384ELb0ELb1ELi3EEENS1_19SingleTileSchedulerILb0ELb0ELb0ELi96EEEEEEEEEvNT_6ParamsE,@"STO_CUDA_ENTRY STV_DEFAULT"
_ZN7cutlass13device_kernelIN5flash11enable_sm90INS1_16FlashAttnBwdSm90INS1_25CollectiveMainloopBwdSm90ILi2ELi1ELi1EN4cute5tupleIJNS5_1CILi1EEES8_S8_EEENS6_IJNS7_ILi64EEENS7_ILi96EEENS7_ILi192EEEEEENS_6half_tEfNS_4arch4Sm90ELb0ELb1ELb0ELb0ELb0ELb0ELb1ELb0ELi3ELi1ELi1ELi1ELb0EEENS1_21CollectiveEpilogueBwdISD_SE_SG_Li384ELb0ELb1ELi3EEENS1_19SingleTileSchedulerILb0ELb0ELb0ELi96EEEEEEEEEvNT_6ParamsE:
[----:B------:R-:W1:Y:S01]  /*0000*/  LDC R1, c[0x0][0x28] ;  /* 0x00000a00ff017b82 */ /* 0x000e620000000800 */
[----:B------:R-:W2:Y:S01]  /*0010*/  S2R R3, SR_TID.X ;  /* 0x0000000000037919 */ /* 0x000ea20000002100 */
[----:B------:R-:W-:Y:S01]  /*0020*/  ELECT P0, URZ, PT ;  /* 0x00000000003f782f */ /* 0x000fe20003800000 */
[----:B------:R-:W-:Y:S01]  /*0030*/  BSSY B0, `(.L_x_1152) ;  /* 0x000001a000007945 */ /* 0x000fe20003800000 */
[--C-:B--2---:R-:W-:Y:S02]  /*0040*/  SHF.R.U32.HI R0, RZ, 0x5, R3.reuse ;  /* 0x00000005ff007819 */ /* 0x104fe40000011603 */
[----:B------:R-:W-:-:S03]  /*0050*/  SHF.R.U32.HI R3, RZ, 0x7, R3 ;  /* 0x00000007ff037819 */ /* 0x000fc60000011603 */
        /* <DEDUP_REMOVED lines=23> */
.L_x_1153:
[----:B------:R-:W-:Y:S05]  /*01d0*/  BSYNC B0 ;  /* 0x0000000000007941 */ /* 0x000fea0003800000 */
.L_x_1152:
[----:B------:R-:W-:Y:S01]  /*01e0*/  VOTEU.ANY UP0, P0 ;  /* 0x00000000003f7886 */ /* 0x000fe20000000100 */
[----:B------:R-:W1:Y:S01]  /*01f0*/  SHFL.IDX PT, R3, R3, RZ, 0x1f ;  /* 0x00001fff03037589 */ /* 0x000e6200000e0000 */
[----:B------:R-:W-:Y:S01]  /*0200*/  UMOV UR4, 0x1 ;  /* 0x0000000100047882 */ /* 0x000fe20000000000 */
[----:B------:R-:W-:Y:S01]  /*0210*/  VOTEU.ANY UP1, P0 ;  /* 0x00000000003f7886 */ /* 0x000fe20000020100 */
[----:B------:R-:W-:Y:S01]  /*0220*/  UMOV UR38, 0x1 ;  /* 0x0000000100267882 */ /* 0x000fe20000000000 */
[----:B------:R-:W2:Y:S01]  /*0230*/  @UP0 S2UR UR7, SR_CgaCtaId ;  /* 0x00000000000709c3 */ /* 0x000ea20000008800 */
[----:B------:R-:W3:Y:S01]  /*0240*/  SHFL.IDX PT, R2, R0, RZ, 0x1f ;  /* 0x00001fff00027589 */ /* 0x000ee200000e0000 */
[----:B------:R-:W-:Y:S01]  /*0250*/  @UP0 UMOV UR6, 0x400 ;  /* 0x0000040000060882 */ /* 0x000fe20000000000 */
[----:B------:R-:W-:-:S04]  /*0260*/  @UP0 UIADD3 UR4, -UR4, 0x100000, URZ ;  /* 0x0010000004040890 */ /* 0x000fc8000fffe13f */
[----:B------:R-:W-:Y:S02]  /*0270*/  @UP0 USHF.L.U32 UR5, UR4, 0xb, URZ ;  /* 0x0000000b04050899 */ /* 0x000fe4000800063f */
[----:B------:R-:W-:Y:S01]  /*0280*/  @UP0 USHF.L.U32 UR4, UR4, 0x1, URZ ;  /* 0x0000000104040899 */ /* 0x000fe2000800063f */
[----:B-1----:R-:W-:Y:S01]  /*0290*/  R2UR UR8, R3 ;  /* 0x00000000030872ca */ /* 0x002fe200000e0000 */
[----:B--2---:R-:W-:Y:S01]  /*02a0*/  @UP0 ULEA UR6, UR7, UR6, 0x18 ;  /* 0x0000000607060291 */ /* 0x004fe2000f8ec03f */
[----:B---3--:R-:W-:-:S11]  /*02b0*/  ISETP.NE.AND P1, PT, R2, RZ, PT ;  /* 0x000000ff0200720c */ /* 0x008fd60003f25270 */
[----:B------:R-:W-:Y:S01]  /*02c0*/  UISETP.NE.AND UP0, UPT, UR8, URZ, UPT ;  /* 0x0000003f0800728c */ /* 0x000fe2000bf05270 */
[----:B------:R-:W1:Y:S02]  /*02d0*/  FENCE.VIEW.ASYNC.S ;  /* 0x00000000000073c6 */ /* 0x000e640000000000 */
[----:B-1----:R1:W2:Y:S01]  /*02e0*/  @UP1 SYNCS.EXCH.64 URZ, [UR6+0x36400], UR4 ;  /* 0x03640004063f15b2 */ /* 0x0022a20008000100 */
[----:B------:R-:W-:Y:S01]  /*02f0*/  USEL UR38, UR38, 0x2, !UP0 ;  /* 0x0000000226267887 */ /* 0x000fe2000c000000 */
[----:B------:R-:W-:Y:S11]  /*0300*/  @P1 BRA `(.L_x_1154) ;  /* 0x0000000000481947 */ /* 0x000ff60003800000 */
[----:B-1----:R-:W1:Y:S01]  /*0310*/  S2UR UR5, SR_CgaCtaId ;  /* 0x00000000000579c3 */ /* 0x002e620000008800 */
        /* <DEDUP_REMOVED lines=15> */
[----:B------:R3:W1:Y:S02]  /*0410*/  SYNCS.EXCH.64 URZ, [UR8+0x36428], UR4 ;  /* 0x03642804083f75b2 */ /* 0x0006640008000100 */
[----:B---3--:R-:W-:Y:S01]  /*0420*/  NOP ;  /* 0x0000000000007918 */ /* 0x008fe20000000000 */
.L_x_1154:
        /* <DEDUP_REMOVED lines=20> */
.L_x_1155:
[----:B------:R-:W-:Y:S01]  /*0570*/  PLOP3.LUT P0, PT, PT, PT, UP0, 0x80, 0x0 ;  /* 0x000000000000781c */ /* 0x000fe20003f0f008 */
[----:B------:R-:W-:Y:S01]  /*0580*/  NOP ;  /* 0x0000000000007918 */ /* 0x000fe20000000000 */
[----:B-12-45:R-:W-:Y:S11]  /*0590*/  BAR.SYNC.DEFER_BLOCKING 0x0 ;  /* 0x0000000000007b1d */ /* 0x036ff60000010000 */
[----:B------:R-:W-:Y:S05]  /*05a0*/  @!P0 BRA `(.L_x_1156) ;  /* 0x0000005800548947 */ /* 0x000fea0003800000 */
.L_x_1157:
        /* <DEDUP_REMOVED lines=14> */
[----:B------:R-:W1:Y:S01]  /*0690*/  S2UR UR7, SR_CTAID.X ;  /* 0x00000000000779c3 */ /* 0x000e620000002500 */
[----:B------:R-:W-:Y:S01]  /*06a0*/  ULDC UR8, c[0x0][0x280] ;  /* 0x0000a00000087ab9 */ /* 0x000fe20000000800 */
[----:B------:R-:W-:Y:S01]  /*06b0*/  ULDC UR6, c[0x0][0x290] ;  /* 0x0000a40000067ab9 */ /* 0x000fe20000000800 */
[----:B------:R-:W-:Y:S01]  /*06c0*/  ULDC UR4, c[0x0][0x74c] ;  /* 0x0001d30000047ab9 */ /* 0x000fe20000000800 */
        /* <DEDUP_REMOVED lines=19> */
[----:B------:R-:W-:Y:S01]  /*0800*/  CS2R R34, SRZ ;  /* 0x0000000000227805 */ /* 0x000fe2000001ff00 */
[----:B-1----:R-:W-:Y:S02]  /*0810*/  UIMAD UR5, UR7, 0x60, UR8 ;  /* 0x00000060070578a4 */ /* 0x002fe4000f8e0208 */
[----:B------:R-:W-:Y:S02]  /*0820*/  ISETP.LE.AND P1, PT, RZ, UR7, PT ;  /* 0x00000007ff007c0c */ /* 0x000fe4000bf23270 */
[----:B------:R-:W-:-:S02]  /*0830*/  CS2R R32, SRZ ;  /* 0x0000000000207805 */ /* 0x000fc4000001ff00 */
[----:B------:R-:W-:Y:S01]  /*0840*/  CS2R R30, SRZ ;  /* 0x00000000001e7805 */ /* 0x000fe2000001ff00 */
[----:B------:R-:W-:Y:S01]  /*0850*/  UIADD3 UR4, -UR4, UR5, -UR6 ;  /* 0x0000000504047290 */ /* 0x000fe2000fffe906 */
[----:B------:R-:W-:Y:S02]  /*0860*/  CS2R R28, SRZ ;  /* 0x00000000001c7805 */ /* 0x000fe4000001ff00 */
[----:B------:R-:W-:Y:S02]  /*0870*/  CS2R R26, SRZ ;  /* 0x00000000001a7805 */ /* 0x000fe4000001ff00 */
[----:B------:R-:W-:Y:S01]  /*0880*/  CS2R R24, SRZ ;  /* 0x0000000000187805 */ /* 0x000fe2000001ff00 */
[----:B------:R-:W-:Y:S01]  /*0890*/  USHF.R.S32.HI UR5, URZ, 0x1f, UR4 ;  /* 0x0000001f3f057899 */ /* 0x000fe20008011404 */
[----:B------:R-:W-:Y:S02]  /*08a0*/  CS2R R118, SRZ ;  /* 0x0000000000767805 */ /* 0x000fe4000001ff00 */
[----:B------:R-:W-:-:S02]  /*08b0*/  CS2R R116, SRZ ;  /* 0x0000000000747805 */ /* 0x000fc4000001ff00 */
[----:B------:R-:W-:Y:S01]  /*08c0*/  CS2R R114, SRZ ;  /* 0x0000000000727805 */ /* 0x000fe2000001ff00 */
[----:B------:R-:W-:Y:S01]  /*08d0*/  ULEA.HI UR5, UR5, UR4, URZ, 0x6 ;  /* 0x0000000405057291 */ /* 0x000fe2000f8f303f */
[----:B------:R-:W-:Y:S01]  /*08e0*/  CS2R R112, SRZ ;  /* 0x0000000000707805 */ /* 0x000fe2000001ff00 */
[----:B------:R-:W-:Y:S01]  /*08f0*/  UIADD3 UR4, UR8, 0x3f, URZ ;  /* 0x0000003f08047890 */ /* 0x000fe2000fffe03f */
[----:B------:R-:W-:Y:S01]  /*0900*/  CS2R R110, SRZ ;  /* 0x00000000006e7805 */ /* 0x000fe2000001ff00 */
[----:B------:R-:W-:Y:S01]  /*0910*/  USHF.R.S32.HI UR6, URZ, 0x6, UR5 ;  /* 0x000000063f067899 */ /* 0x000fe20008011405 */
[----:B------:R-:W-:Y:S01]  /*0920*/  CS2R R108, SRZ ;  /* 0x00000000006c7805 */ /* 0x000fe2000001ff00 */
[----:B------:R-:W-:Y:S01]  /*0930*/  USHF.R.S32.HI UR5, URZ, 0x1f, UR4 ;  /* 0x0000001f3f057899 */ /* 0x000fe20008011404 */
[----:B------:R-:W-:Y:S01]  /*0940*/  CS2R R106, SRZ ;  /* 0x00000000006a7805 */ /* 0x000fe2000001ff00 */
[----:B------:R-:W-:Y:S01]  /*0950*/  UISETP.LT.AND UP0, UPT, URZ, UR6, UPT ;  /* 0x000000063f00728c */ /* 0x000fe2000bf01270 */
[----:B------:R-:W-:Y:S01]  /*0960*/  CS2R R104, SRZ ;  /* 0x0000000000687805 */ /* 0x000fe2000001ff00 */
[----:B------:R-:W-:Y:S01]  /*0970*/  ULEA.HI UR5, UR5, UR4, URZ, 0x6 ;  /* 0x0000000405057291 */ /* 0x000fe2000f8f303f */
[----:B------:R-:W-:Y:S01]  /*0980*/  CS2R R102, SRZ ;  /* 0x0000000000667805 */ /* 0x000fe2000001ff00 */
[----:B------:R-:W-:Y:S01]  /*0990*/  USEL UR39, URZ, UR6, !UP0 ;  /* 0x000000063f277287 */ /* 0x000fe2000c000000 */
[----:B------:R-:W-:Y:S01]  /*09a0*/  CS2R R100, SRZ ;  /* 0x0000000000647805 */ /* 0x000fe2000001ff00 */
[----:B------:R-:W-:Y:S01]  /*09b0*/  USHF.R.S32.HI UR36, URZ, 0x6, UR5 ;  /* 0x000000063f247899 */ /* 0x000fe20008011405 */
[----:B------:R-:W-:-:S02]  /*09c0*/  CS2R R98, SRZ ;  /* 0x0000000000627805 */ /* 0x000fc4000001ff00 */
[----:B------:R-:W-:Y:S02]  /*09d0*/  CS2R R96, SRZ ;  /* 0x0000000000607805 */ /* 0x000fe4000001ff00 */
[----:B------:R-:W-:Y:S02]  /*09e0*/  CS2R R94, SRZ ;  /* 0x00000000005e7805 */ /* 0x000fe4000001ff00 */
[----:B------:R-:W-:Y:S02]  /*09f0*/  CS2R R92, SRZ ;  /* 0x00000000005c7805 */ /* 0x000fe4000001ff00 */
[----:B------:R-:W-:Y:S02]  /*0a00*/  CS2R R90, SRZ ;  /* 0x00000000005a7805 */ /* 0x000fe4000001ff00 */
[----:B------:R-:W-:Y:S02]  /*0a10*/  CS2R R88, SRZ ;  /* 0x0000000000587805 */ /* 0x000fe4000001ff00 */
[----:B------:R-:W-:-:S02]  /*0a20*/  CS2R R86, SRZ ;  /* 0x0000000000567805 */ /* 0x000fc4000001ff00 */
[----:B------:R-:W-:Y:S01]  /*0a30*/  CS2R R84, SRZ ;  /* 0x0000000000547805 */ /* 0x000fe2000001ff00 */
[----:B------:R-:W-:Y:S01]  /*0a40*/  IMAD.MOV.U32 R83, RZ, RZ, RZ ;  /* 0x000000ffff537224 */ /* 0x000fe200078e00ff */
[----:B------:R-:W-:Y:S06]  /*0a50*/  @!P1 BRA `(.L_x_1158) ;  /* 0x0000000000289947 */ /* 0x000fec0003800000 */
[----:B------:R-:W-:Y:S01]  /*0a60*/  UIMAD UR4, UR7, 0x60, UR8 ;  /* 0x00000060070478a4 */ /* 0x000fe2000f8e0208 */
[----:B------:R-:W-:-:S03]  /*0a70*/  ULDC UR5, c[0x0][0x290] ;  /* 0x0000a40000057ab9 */ /* 0x000fc60000000800 */
[----:B------:R-:W-:-:S03]  /*0a80*/  UIADD3 UR4, -UR5, 0x9f, UR4 ;  /* 0x0000009f05047890 */ /* 0x000fc6000fffe104 */
[----:B------:R-:W-:Y:S02]  /*0a90*/  ULDC UR5, c[0x0][0x748] ;  /* 0x0001d20000057ab9 */ /* 0x000fe40000000800 */
[----:B------:R-:W-:-:S04]  /*0aa0*/  UIADD3 UR4, UR4, UR5, URZ ;  /* 0x0000000504047290 */ /* 0x000fc8000fffe03f */
[----:B------:R-:W-:-:S04]  /*0ab0*/  USHF.R.S32.HI UR5, URZ, 0x1f, UR4 ;  /* 0x0000001f3f057899 */ /* 0x000fc80008011404 */
[----:B------:R-:W-:-:S04]  /*0ac0*/  ULEA.HI UR5, UR5, UR4, URZ, 0x6 ;  /* 0x0000000405057291 */ /* 0x000fc8000f8f303f */
[----:B------:R-:W-:-:S04]  /*0ad0*/  USHF.R.S32.HI UR5, URZ, 0x6, UR5 ;  /* 0x000000063f057899 */ /* 0x000fc80008011405 */
[----:B------:R-:W-:-:S04]  /*0ae0*/  UISETP.LT.AND UP0, UPT, UR36, UR5, UPT ;  /* 0x000000052400728c */ /* 0x000fc8000bf01270 */
[----:B------:R-:W-:-:S12]  /*0af0*/  USEL UR36, UR36, UR5, UP0 ;  /* 0x0000000524247287 */ /* 0x000fd80008000000 */
.L_x_1158:
[----:B------:R-:W-:Y:S01]  /*0b00*/  UISETP.GT.AND UP0, UPT, UR36, UR39, UPT ;  /* 0x000000272400728c */ /* 0x000fe2000bf04270 */
[----:B------:R-:W-:Y:S01]  /*0b10*/  IMAD.MOV.U32 R82, RZ, RZ, RZ ;  /* 0x000000ffff527224 */ /* 0x000fe200078e00ff */
[----:B------:R-:W-:Y:S02]  /*0b20*/  CS2R R80, SRZ ;  /* 0x0000000000507805 */ /* 0x000fe4000001ff00 */
[----:B------:R-:W-:Y:S02]  /*0b30*/  CS2R R78, SRZ ;  /* 0x00000000004e7805 */ /* 0x000fe4000001ff00 */
[----:B------:R-:W-:Y:S02]  /*0b40*/  CS2R R76, SRZ ;  /* 0x00000000004c7805 */ /* 0x000fe4000001ff00 */
[----:B------:R-:W-:Y:S02]  /*0b50*/  CS2R R74, SRZ ;  /* 0x00000000004a7805 */ /* 0x000fe4000001ff00 */
[----:B------:R-:W-:-:S02]  /*0b60*/  PLOP3.LUT P1, PT, PT, PT, UP0, 0x80, 0x0 ;  /* 0x000000000000781c */ /* 0x000fc40003f2f008 */
[----:B------:R-:W-:-:S11]  /*0b70*/  CS2R R72, SRZ ;  /* 0x0000000000487805 */ /* 0x000fd6000001ff00 */
[----:B------:R-:W-:Y:S05]  /*0b80*/  @!P1 BRA `(.L_x_1159) ;  /* 0x0000003400849947 */ /* 0x000fea0003800000 */
[----:B------:R-:W1:Y:S01]  /*0b90*/  S2UR UR4, SR_CgaCtaId ;  /* 0x00000000000479c3 */ /* 0x000e620000008800 */
[----:B------:R-:W-:Y:S01]  /*0ba0*/  UMOV UR37, 0x400 ;  /* 0x0000040000257882 */ /* 0x000fe20000000000 */
[----:B------:R-:W-:Y:S01]  /*0bb0*/  ULDC UR43, c[0x0][0x290] ;  /* 0x0000a400002b7ab9 */ /* 0x000fe20000000800 */
[----:B------:R-:W-:Y:S01]  /*0bc0*/  ULDC UR44, c[0x0][0x750] ;  /* 0x0001d400002c7ab9 */ /* 0x000fe20000000800 */
[----:B------:R-:W-:Y:S01]  /*0bd0*/  ULDC UR45, c[0x0][0x744] ;  /* 0x0001d100002d7ab9 */ /* 0x000fe20000000800 */
[----:B------:R-:W-:Y:S01]  /*0be0*/  ULDC.64 UR40, c[0x0][0x748] ;  /* 0x0001d20000287ab9 */ /* 0x000fe20000000a00 */
        /* <DEDUP_REMOVED lines=21> */
.L_x_1161:
        /* <DEDUP_REMOVED lines=15> */
.L_x_1160:
        /* <DEDUP_REMOVED lines=20> */
.L_x_1163:
        /* <DEDUP_REMOVED lines=15> */
.L_x_1162:
        /* <DEDUP_REMOVED lines=8> */
.L_x_1283:
[----:B------:R-:W-:Y:S02]  /*10e0*/  SHF.L.U32 R10, RZ, 0x1f, RZ ;  /* 0x0000001fff0a7819 */ /* 0x000fe400000006ff */
[CC--:B------:R-:W-:Y:S02]  /*10f0*/  LEA.HI R4, R3.reuse, R0.reuse, RZ, 0x4 ;  /* 0x0000000003047211 */ /* 0x0c0fe400078f20ff */
[----:B------:R-:W3:Y:S01]  /*1100*/  SYNCS.PHASECHK.TRANS64.TRYWAIT P0, [UR37+0x36400], R10 ;  /* 0x0364000aff0075a7 */ /* 0x000ee20008000165 */
[----:B------:R-:W-:Y:S01]  /*1110*/  LEA.HI R6, R3, R0, RZ, 0x5 ;  /* 0x0000000003067211 */ /* 0x000fe200078f28ff */
[----:B--2---:R-:W-:Y:S01]  /*1120*/  IMAD.HI R3, R14, 0x55555556, RZ ;  /* 0x555555560e037827 */ /* 0x004fe200078e02ff */
[----:B------:R-:W-:Y:S02]  /*1130*/  LOP3.LUT R7, R4, 0xfffffff0, RZ, 0xc0, !PT ;  /* 0xfffffff004077812 */ /* 0x000fe400078ec0ff */
[--C-:B------:R-:W-:Y:S02]  /*1140*/  SHF.R.S32.HI R8, RZ, 0x5, R6.reuse ;  /* 0x00000005ff087819 */ /* 0x100fe40000011406 */
[----:B------:R-:W-:Y:S01]  /*1150*/  SHF.R.S32.HI R11, RZ, 0x1f, R6 ;  /* 0x0000001fff0b7819 */ /* 0x000fe20000011406 */
[----:B------:R-:W-:Y:S01]  /*1160*/  IMAD.IADD R7, R0, 0x1, -R7 ;  /* 0x0000000100077824 */ /* 0x000fe200078e0a07 */
[----:B------:R-:W-:-:S02]  /*1170*/  LOP3.LUT R5, R2, 0xffffff80, RZ, 0xc0, !PT ;  /* 0xffffff8002057812 */ /* 0x000fc400078ec0ff */
[----:B------:R-:W-:Y:S02]  /*1180*/  LEA.HI R9, R3, R3, RZ, 0x1 ;  /* 0x0000000303097211 */ /* 0x000fe400078f08ff */
[----:B------:R-:W-:Y:S01]  /*1190*/  LEA.HI R11, R11, R8, RZ, 0x2 ;  /* 0x000000080b0b7211 */ /* 0x000fe200078f10ff */
[----:B------:R-:W-:Y:S01]  /*11a0*/  IMAD.IADD R0, R0, 0x1, -R5 ;  /* 0x0000000100007824 */ /* 0x000fe200078e0a05 */
[----:B------:R-:W-:Y:S01]  /*11b0*/  LEA.HI R2, R7, R7, RZ, 0x1 ;  /* 0x0000000707027211 */ /* 0x000fe200078f08ff */
[----:B------:R-:W-:Y:S01]  /*11c0*/  IMAD R9, R9, -0x3, R14 ;  /* 0xfffffffd09097824 */ /* 0x000fe200078e020e */
[----:B------:R-:W-:Y:S01]  /*11d0*/  LOP3.LUT R11, R11, 0x3ffffc, RZ, 0xc0, !PT ;  /* 0x003ffffc0b0b7812 */ /* 0x000fe200078ec0ff */
[----:B---3--:R-:W-:Y:S06]  /*11e0*/  @P0 BRA `(.L_x_1165) ;  /* 0x0000000000080947 */ /* 0x008fec0003800000 */
[----:B------:R-:W2:Y:S02]  /*11f0*/  SYNCS.PHASECHK.TRANS64.TRYWAIT P0, [UR37+0x36400], R10 ;  /* 0x0364000aff0075a7 */ /* 0x000ea40008000165 */
[----:B--2---:R-:W-:Y:S05]  /*1200*/  @!P0 BRA `(.L_x_1166) ;  /* 0x0000008400008947 */ /* 0x004fea0003800000 */
.L_x_1165:
[--C-:B------:R-:W-:Y:S01]  /*1210*/  SHF.R.S32.HI R5, RZ, 0x1, R2.reuse ;  /* 0x00000001ff057819 */ /* 0x100fe20000011402 */
[----:B------:R-:W3:Y:S01]  /*1220*/  S2R R14, SR_CTAID.X ;  /* 0x00000000000e7919 */ /* 0x000ee20000002500 */
[----:B------:R-:W-:Y:S01]  /*1230*/  SHF.R.S32.HI R6, RZ, 0x1f, R2 ;  /* 0x0000001fff067819 */ /* 0x000fe20000011402 */
[----:B------:R-:W-:Y:S01]  /*1240*/  IMAD.IADD R15, R8, 0x1, -R11 ;  /* 0x00000001080f7824 */ /* 0x000fe200078e0a0b */
[----:B------:R-:W-:Y:S01]  /*1250*/  SHF.R.S32.HI R8, RZ, 0x1f, R7 ;  /* 0x0000001fff087819 */ /* 0x000fe20000011407 */
[C---:B--2---:R-:W-:Y:S01]  /*1260*/  IMAD.HI R10, R13.reuse, 0x55555556, RZ ;  /* 0x555555560d0a7827 */ /* 0x044fe200078e02ff */
[----:B------:R-:W-:Y:S01]  /*1270*/  LEA.HI R6, R6, R5, RZ, 0x2 ;  /* 0x0000000506067211 */ /* 0x000fe200078f10ff */
[----:B------:R-:W-:Y:S01]  /*1280*/  ULDC UR4, c[0x0][0x290] ;  /* 0x0000a40000047ab9 */ /* 0x000fe20000000800 */
[----:B------:R-:W-:Y:S01]  /*1290*/  LOP3.LUT R2, R2, 0x7fffffe, RZ, 0xc0, !PT ;  /* 0x07fffffe02027812 */ /* 0x000fe200078ec0ff */
[----:B------:R-:W-:Y:S01]  /*12a0*/  IMAD R16, R13, 0x400, R0 ;  /* 0x000004000d107824 */ /* 0x000fe200078e0200 */
[----:B------:R-:W-:Y:S01]  /*12b0*/  LOP3.LUT R6, R6, 0xfffffffc, RZ, 0xc0, !PT ;  /* 0xfffffffc06067812 */ /* 0x000fe200078ec0ff */
[----:B------:R-:W-:Y:S01]  /*12c0*/  IMAD.MOV.U32 R17, RZ, RZ, 0x20 ;  /* 0x00000020ff117424 */ /* 0x000fe200078e00ff */
[----:B------:R-:W-:Y:S01]  /*12d0*/  LEA.HI R8, R8, R7, RZ, 0x3 ;  /* 0x0000000708087211 */ /* 0x000fe200078f18ff */
[----:B------:R-:W-:Y:S01]  /*12e0*/  IMAD.IADD R11, R7, 0x1, -R2 ;  /* 0x00000001070b7824 */ /* 0x000fe200078e0a02 */
[----:B------:R-:W-:Y:S01]  /*12f0*/  SHF.R.S32.HI R3, RZ, 0x1f, R0 ;  /* 0x0000001fff037819 */ /* 0x000fe20000011400 */
[----:B------:R-:W-:Y:S01]  /*1300*/  IMAD.IADD R6, R5, 0x1, -R6 ;  /* 0x0000000105067824 */ /* 0x000fe200078e0a06 */
[----:B------:R-:W-:Y:S01]  /*1310*/  SHF.R.S32.HI R4, RZ, 0x4, R4 ;  /* 0x00000004ff047819 */ /* 0x000fe20000011404 */
[----:B------:R-:W-:Y:S01]  /*1320*/  IMAD.SHL.U32 R8, R8, 0x20, RZ ;  /* 0x0000002008087824 */ /* 0x000fe200078e00ff */
[----:B------:R-:W-:Y:S01]  /*1330*/  LEA.HI R2, R3, R0, RZ, 0x2 ;  /* 0x0000000003027211 */ /* 0x000fe200078f10ff */
[----:B------:R-:W-:Y:S01]  /*1340*/  IMAD.SHL.U32 R7, R6, 0x40, RZ ;  /* 0x0000004006077824 */ /* 0x000fe200078e00ff */
[----:B------:R-:W-:Y:S01]  /*1350*/  LEA.HI R12, R10, R10, RZ, 0x1 ;  /* 0x0000000a0a0c7211 */ /* 0x000fe200078f08ff */
[----:B------:R-:W-:Y:S01]  /*1360*/  IMAD.SHL.U32 R10, R4, 0x8, RZ ;  /* 0x00000008040a7824 */ /* 0x000fe200078e00ff */
[--C-:B------:R-:W-:Y:S01]  /*1370*/  SHF.R.S32.HI R4, RZ, 0x2, R2.reuse ;  /* 0x00000002ff047819 */ /* 0x100fe20000011402 */
[----:B------:R-:W-:Y:S01]  /*1380*/  ULDC UR5, c[0x0][0x280] ;  /* 0x0000a00000057ab9 */ /* 0x000fe20000000800 */
[----:B------:R-:W-:Y:S01]  /*1390*/  SHF.R.S32.HI R5, RZ, 0x1f, R2 ;  /* 0x0000001fff057819 */ /* 0x000fe20000011402 */
[----:B------:R-:W-:Y:S01]  /*13a0*/  IMAD R12, R12, -0x3, R13 ;  /* 0xfffffffd0c0c7824 */ /* 0x000fe200078e020d */
[----:B------:R-:W-:-:S02]  /*13b0*/  LOP3.LUT R8, R8, 0x7fffff00, RZ, 0xc0, !PT ;  /* 0x7fffff0008087812 */ /* 0x000fc400078ec0ff */
[----:B------:R-:W-:Y:S02]  /*13c0*/  CS2R R70, SRZ ;  /* 0x0000000000467805 */ /* 0x000fe4000001ff00 */
[----:B------:R-:W-:Y:S02]  /*13d0*/  LEA.HI R5, R5, R4, RZ, 0x3 ;  /* 0x0000000405057211 */ /* 0x000fe400078f18ff */
[----:B------:R-:W-:Y:S02]  /*13e0*/  CS2R R68, SRZ ;  /* 0x0000000000447805 */ /* 0x000fe4000001ff00 */
[----:B------:R-:W-:Y:S01]  /*13f0*/  LOP3.LUT R7, R7, 0xc0, RZ, 0xc0, !PT ;  /* 0x000000c007077812 */ /* 0x000fe200078ec0ff */
[----:B------:R-:W-:Y:S01]  /*1400*/  IMAD R8, R13, 0x800, R8 ;  /* 0x000008000d087824 */ /* 0x000fe200078e0208 */
[----:B------:R-:W-:Y:S01]  /*1410*/  LOP3.LUT R5, R5, 0xfffffff8, RZ, 0xc0, !PT ;  /* 0xfffffff805057812 */ /* 0x000fe200078ec0ff */
[----:B---3--:R-:W-:Y:S01]  /*1420*/  IMAD R14, R14, -0x60, RZ ;  /* 0xffffffa00e0e7824 */ /* 0x008fe200078e02ff */
[----:B-1----:R-:W-:Y:S01]  /*1430*/  LOP3.LUT R13, R2, 0x7ffffffc, RZ, 0xc0, !PT ;  /* 0x7ffffffc020d7812 */ /* 0x002fe200078ec0ff */
[----:B------:R-:W-:Y:S01]  /*1440*/  IMAD R8, R11, 0x20, R8 ;  /* 0x000000200b087824 */ /* 0x000fe200078e0208 */
[----:B------:R-:W-:Y:S01]  /*1450*/  LOP3.LUT R10, R7, 0x8, R10, 0xf8, !PT ;  /* 0x00000008070a7812 */ /* 0x000fe200078ef80a */
[----:B------:R-:W-:Y:S01]  /*1460*/  IMAD.IADD R4, R4, 0x1, -R5 ;  /* 0x0000000104047824 */ /* 0x000fe200078e0a05 */
[----:B------:R-:W-:Y:S01]  /*1470*/  SHF.R.U32.HI R7, RZ, 0x3, R7 ;  /* 0x00000003ff077819 */ /* 0x000fe20000011607 */
[----:B------:R-:W-:Y:S01]  /*1480*/  IMAD.IADD R13, R0, 0x1, -R13 ;  /* 0x00000001000d7824 */ /* 0x000fe200078e0a0d */
[----:B------:R-:W-:Y:S01]  /*1490*/  LEA.HI R3, R3, R0, RZ, 0x5 ;  /* 0x0000000003037211 */ /* 0x000fe200078f28ff */
[----:B------:R-:W-:Y:S01]  /*14a0*/  IMAD R8, R15, 0x200, R8 ;  /* 0x000002000f087824 */ /* 0x000fe200078e0208 */
[----:B------:R-:W-:Y:S01]  /*14b0*/  LOP3.LUT R5, R10, R7, RZ, 0x3c, !PT ;  /* 0x000000070a057212 */ /* 0x000fe200078e3cff */
[----:B------:R-:W-:Y:S01]  /*14c0*/  IMAD R11, R12, 0x10, R13 ;  /* 0x000000100c0b7824 */ /* 0x000fe200078e020d */
[----:B------:R-:W-:Y:S01]  /*14d0*/  LOP3.LUT P0, RZ, R6, 0x2, RZ, 0xc0, !PT ;  /* 0x0000000206ff7812 */ /* 0x000fe2000780c0ff */
[----:B------:R-:W-:Y:S01]  /*14e0*/  IMAD.U32 R15, RZ, RZ, UR38 ;  /* 0x00000026ff0f7e24 */ /* 0x000fe2000f8e00ff */
[----:B------:R-:W-:Y:S01]  /*14f0*/  SHF.R.S32.HI R3, RZ, 0x5, R3 ;  /* 0x00000005ff037819 */ /* 0x000fe20000011403 */
[----:B------:R-:W-:Y:S01]  /*1500*/  IMAD.IADD R10, R8, 0x1, R5 ;  /* 0x00000001080a7824 */ /* 0x000fe200078e0205 */
[----:B------:R-:W-:Y:S01]  /*1510*/  IADD3.X R6, R14, UR4, RZ, PT, !PT ;  /* 0x000000040e067c10 */ /* 0x000fe2000bffe4ff */
[----:B------:R-:W-:Y:S01]  /*1520*/  IMAD.SHL.U32 R11, R11, 0x2, RZ ;  /* 0x000000020b0b7824 */ /* 0x000fe200078e00ff */
[----:B------:R-:W-:Y:S01]  /*1530*/  SEL R17, R17, 0xffffffe0, !P0 ;  /* 0xffffffe011117807 */ /* 0x000fe20004000000 */
[----:B------:R-:W-:Y:S01]  /*1540*/  IMAD.SHL.U32 R0, R16, 0x4, RZ ;  /* 0x0000000410007824 */ /* 0x000fe200078e00ff */
[----:B------:R-:W-:Y:S01]  /*1550*/  LEA R10, R10, UR37, 0x1 ;  /* 0x000000250a0a7c11 */ /* 0x000fe2000f8e08ff */
[----:B------:R-:W-:Y:S01]  /*1560*/  IMAD R7, R3, 0x10, R4 ;  /* 0x0000001003077824 */ /* 0x000fe200078e0204 */
[--C-:B------:R-:W-:Y:S01]  /*1570*/  IADD3 R6, R6, -UR5, -R11.reuse ;  /* 0x8000000506067c10 */ /* 0x100fe2000fffe80b */
[----:B------:R-:W-:Y:S01]  /*1580*/  IMAD.IADD R12, R14, 0x1, -R11 ;  /* 0x000000010e0c7824 */ /* 0x000fe200078e0a0b */
[----:B------:R-:W-:Y:S01]  /*1590*/  IADD3 R13, -R11, UR4, R14 ;  /* 0x000000040b0d7c10 */ /* 0x000fe2000fffe10e */
[----:B------:R-:W-:Y:S01]  /*15a0*/  IMAD.MOV.U32 R8, RZ, RZ, RZ ;  /* 0x000000ffff087224 */ /* 0x000fe200078e00ff */
[----:B------:R-:W-:Y:S01]  /*15b0*/  CS2R R66, SRZ ;  /* 0x0000000000427805 */ /* 0x000fe2000001ff00 */
[----:B------:R-:W-:Y:S01]  /*15c0*/  IMAD.MOV.U32 R3, RZ, RZ, RZ ;  /* 0x000000ffff037224 */ /* 0x000fe200078e00ff */
        /* <DEDUP_REMOVED lines=46> */
[----:B------:R-:W-:Y:S02]  /*18b0*/  LOP3.LUT R15, R15, 0x1, RZ, 0xfc, !PT ;  /* 0x000000010f0f7812 */ /* 0x000fe400078efcff */
[----:B------:R-:W-:Y:S02]  /*18c0*/  LEA R0, R0, UR37, 0x2 ;  /* 0x0000002500007c11 */ /* 0x000fe4000f8e10ff */
[----:B------:R-:W-:-:S07]  /*18d0*/  IADD3 R11, R17, 0x30400, R10 ;  /* 0x00030400110b7810 */ /* 0x000fce0007ffe00a */
.L_x_1185:
[----:B------:R-:W-:Y:S01]  /*18e0*/  ISETP.NE.AND P0, PT, R15, 0x3, PT ;  /* 0x000000030f00780c */ /* 0x000fe20003f05270 */
[----:B------:R-:W-:-:S12]  /*18f0*/  YIELD ;  /* 0x0000000000007946 */ /* 0x000fd80003800000 */
[----:B------:R-:W-:Y:S05]  /*1900*/  @!P0 BRA `(.L_x_1167) ;  /* 0x0000000000048947 */ /* 0x000fea0003800000 */
[----:B------:R-:W-:Y:S01]  /*1910*/  BPT.TRAP 0x1 ;  /* 0x000000040000795c */ /* 0x000fe20000300000 */
.L_x_1167:
[----:B------:R-:W-:Y:S02]  /*1920*/  LEA R4, R3, UR37, 0x3 ;  /* 0x0000002503047c11 */ /* 0x000fe4000f8e18ff */
[----:B------:R-:W-:-:S04]  /*1930*/  SHF.L.U32 R17, R8, 0x1f, RZ ;  /* 0x0000001f08117819 */ /* 0x000fc800000006ff */
[----:B------:R1:W2:Y:S01]  /*1940*/  SYNCS.PHASECHK.TRANS64.TRYWAIT P1, [R4+URZ+0x36410], R17 ;  /* 0x03641011040075a7 */ /* 0x0002a2000802017f */
[----:B------:R-:W-:Y:S05]  /*1950*/  @!P0 BRA `(.L_x_1168) ;  /* 0x0000000000048947 */ /* 0x000fea0003800000 */
[----:B------:R-:W-:Y:S01]  /*1960*/  BPT.TRAP 0x1 ;  /* 0x000000040000795c */ /* 0x000fe20000300000 */
.L_x_1168:
[----:B--2---:R-:W-:Y:S05]  /*1970*/  @P1 BRA `(.L_x_1169) ;  /* 0x0000000000081947 */ /* 0x004fea0003800000 */
[----:B------:R-:W2:Y:S02]  /*1980*/  SYNCS.PHASECHK.TRANS64.TRYWAIT P1, [R4+URZ+0x36410], R17 ;  /* 0x03641011040075a7 */ /* 0x000ea4000802017f */
[----:B--2---:R-:W-:Y:S05]  /*1990*/  @!P1 BRA `(.L_x_1170) ;  /* 0x0000007c00309947 */ /* 0x004fea0003800000 */
.L_x_1169:
        /* <DEDUP_REMOVED lines=103> */
.L_x_1171:
[----:B---3--:R-:W-:-:S04]  /*2010*/  SHF.L.U32 R16, R5, 0x1f, RZ ;  /* 0x0000001f05107819 */ /* 0x008fc800000006ff */
[----:B------:R3:W1:Y:S01]  /*2020*/  SYNCS.PHASECHK.TRANS64.TRYWAIT P1, [UR37+0x36430], R16 ;  /* 0x03643010ff0075a7 */ /* 0x0006620008020165 */
[----:B------:R-:W-:Y:S05]  /*2030*/  @!P0 BRA `(.L_x_1172) ;  /* 0x0000000000048947 */ /* 0x000fea0003800000 */
[----:B------:R-:W-:Y:S01]  /*2040*/  BPT.TRAP 0x1 ;  /* 0x000000040000795c */ /* 0x000fe20000300000 */
.L_x_1172:
[----:B-1----:R-:W-:Y:S05]  /*2050*/  @P1 BRA `(.L_x_1173) ;  /* 0x0000000000081947 */ /* 0x002fea0003800000 */
[----:B------:R-:W1:Y:S02]  /*2060*/  SYNCS.PHASECHK.TRANS64.TRYWAIT P1, [UR37+0x36430], R16 ;  /* 0x03643010ff0075a7 */ /* 0x000e640008020165 */
[----:B-1----:R-:W-:Y:S05]  /*2070*/  @!P1 BRA `(.L_x_1174) ;  /* 0x00000074008c9947 */ /* 0x002fea0003800000 */
.L_x_1173:
[----:B------:R-:W-:Y:S01]  /*2080*/  UIADD3 UR5, UR37, 0x2a000, URZ ;  /* 0x0002a00025057890 */ /* 0x000fe2000fffe03f */
[----:B------:R-:W-:Y:S01]  /*2090*/  WARPGROUP.ARRIVE ;  /* 0x00000000000079c5 */ /* 0x000fe20000000000 */
[----:B------:R-:W-:Y:S01]  /*20a0*/  UIADD3 UR4, UR4, 0x9000, URZ ;  /* 0x0000900004047890 */ /* 0x000fe2000fffe03f */
[----:B---3--:R-:W-:Y:S01]  /*20b0*/  IMAD.U32 R16, RZ, RZ, UR39 ;  /* 0x00000027ff107e24 */ /* 0x008fe2000f8e00ff */
[----:B------:R-:W-:Y:S01]  /*20c0*/  USHF.R.U32.HI UR5, URZ, 0x4, UR5 ;  /* 0x000000043f057899 */ /* 0x000fe20008011605 */
[----:B------:R-:W-:Y:S01]  /*20d0*/  VIADD R20, R6, UR41 ;  /* 0x0000002906147c36 */ /* 0x000fe20008000000 */
[----:B------:R-:W-:Y:S01]  /*20e0*/  USHF.R.U32.HI UR4, URZ, 0x4, UR4 ;  /* 0x000000043f047899 */ /* 0x000fe20008011604 */
[----:B------:R-:W-:Y:S01]  /*20f0*/  IMAD R19, R16, 0x40, R7 ;  /* 0x0000004010137824 */ /* 0x000fe200078e0207 */
[----:B------:R-:W-:Y:S02]  /*2100*/  ULOP3.LUT UR5, UR5, 0x3fff, URZ, 0xc0, !UPT ;  /* 0x00003fff05057892 */ /* 0x000fe4000f8ec03f */
[----:B------:R-:W-:-:S02]  /*2110*/  ULOP3.LUT UR6, UR4, 0x3fff, URZ, 0xc0, !UPT ;  /* 0x00003fff04067892 */ /* 0x000fc4000f8ec03f */
[----:B------:R-:W-:Y:S01]  /*2120*/  ULOP3.LUT UR4, UR5, 0x10000, URZ, 0xfc, !UPT ;  /* 0x0001000005047892 */ /* 0x000fe2000f8efc3f */
[----:B--2---:R-:W-:Y:S01]  /*2130*/  VIADDMNMX R17, R19, R20, R13, PT ;  /* 0x0000001413117246 */ /* 0x004fe2000380010d */
[----:B------:R-:W-:Y:S01]  /*2140*/  ULOP3.LUT UR6, UR6, 0x10000, URZ, 0xfc, !UPT ;  /* 0x0001000006067892 */ /* 0x000fe2000f8efc3f */
[----:B------:R-:W-:Y:S01]  /*2150*/  UMOV UR5, 0x40000040 ;  /* 0x4000004000057882 */ /* 0x000fe20000000000 */
[----:B------:R-:W-:Y:S02]  /*2160*/  UMOV UR7, 0x40000040 ;  /* 0x4000004000077882 */ /* 0x000fe40000000000 */
[----:B------:R-:W-:Y:S02]  /*2170*/  UIADD3 UR10, UR6, 0x2, URZ ;  /* 0x00000002060a7890 */ /* 0x000fe4000fffe03f */
[----:B------:R-:W-:Y:S01]  /*2180*/  UIADD3 UR8, UR4, 0x2, URZ ;  /* 0x0000000204087890 */ /* 0x000fe2000fffe03f */
[----:B------:R-:W-:Y:S02]  /*2190*/  UMOV UR11, 0x40000040 ;  /* 0x40000040000b7882 */ /* 0x000fe40000000000 */
[----:B------:R-:W-:Y:S01]  /*21a0*/  HGMMA.64x32x16.F32 R120, gdesc[UR4], RZ, !UPT, gsb0 ;  /* 0x00600000047879f0 */ /* 0x000fe2000c0008ff */
[----:B------:R-:W-:Y:S01]  /*21b0*/  UMOV UR9, 0x40000040 ;  /* 0x4000004000097882 */ /* 0x000fe20000000000 */
[----:B------:R-:W-:Y:S01]  /*21c0*/  UMOV UR7, 0x40000040 ;  /* 0x4000004000077882 */ /* 0x000fe20000000000 */
[----:B------:R-:W-:Y:S01]  /*21d0*/  UMOV UR5, 0x40000040 ;  /* 0x4000004000057882 */ /* 0x000fe20000000000 */
[----:B------:R-:W-:-:S06]  /*21e0*/  UISETP.GE.AND UP1, UPT, UR44, 0x1, UPT ;  /* 0x000000012c00788c */ /* 0x000fcc000bf26270 */
[----:B------:R-:W-:Y:S01]  /*21f0*/  PLOP3.LUT P1, PT, PT, PT, UP1, 0x40, 0x0 ;  /* 0x000000000000781c */ /* 0x000fe20003f2e818 */
        /* <DEDUP_REMOVED lines=63> */
[----:B------:R-:W-:Y:S02]  /*25f0*/  UIADD3 UR6, UR6, 0x606, URZ ;  /* 0x0000060606067890 */ /* 0x000fe4000fffe03f */
[----:B------:R-:W-:Y:S01]  /*2600*/  UIADD3 UR4, UR4, 0x406, URZ ;  /* 0x0000040604047890 */ /* 0x000fe2000fffe03f */
[----:B------:R-:W-:Y:S02]  /*2610*/  WARPGROUP.DEPBAR.LE gsb0, 0x0 ;  /* 0x00008000000079c5 */ /* 0x000fe40000010000 */
[----:B------:R-:W-:-:S06]  /*2620*/  WARPGROUP.ARRIVE ;  /* 0x00000000000079c5 */ /* 0x000fcc0000000000 */
[----:B------:R-:W-:Y:S03]  /*2630*/  HGMMA.64x32x16.F32 R120, gdesc[UR8], R120, gsb0 ;  /* 0x00600000087879f0 */ /* 0x000fe60008000878 */
[----:B------:R-:W-:Y:S02]  /*2640*/  WARPGROUP.DEPBAR.LE gsb0, 0x0 ;  /* 0x00008000000079c5 */ /* 0x000fe40000010000 */
[----:B------:R-:W-:-:S06]  /*2650*/  WARPGROUP.ARRIVE ;  /* 0x00000000000079c5 */ /* 0x000fcc0000000000 */
[----:B------:R-:W-:Y:S01]  /*2660*/  HGMMA.64x32x16.F32 R120, gdesc[UR4], R120, gsb0 ;  /* 0x00600000047879f0 */ /* 0x000fe20008000878 */
[----:B------:R-:W-:-:S06]  /*2670*/  ULOP3.LUT UR4, URZ, UR40, URZ, 0x33, !UPT ;  /* 0x000000283f047292 */ /* 0x000fcc000f8e333f */
[----:B------:R-:W-:-:S04]  /*2680*/  VIADD R18, R6, UR4 ;  /* 0x0000000406127c36 */ /* 0x000fc80008000000 */
[----:B------:R-:W-:Y:S01]  /*2690*/  IMAD.IADD R16, R19, 0x1, R18 ;  /* 0x0000000113107824 */ /* 0x000fe200078e0212 */
[----:B------:R-:W-:Y:S02]  /*26a0*/  WARPGROUP.DEPBAR.LE gsb0, 0x0 ;  /* 0x00008000000079c5 */ /* 0x000fe40000010000 */
[----:B------:R-:W-:Y:S05]  /*26b0*/  @P1 BRA `(.L_x_1175) ;  /* 0x0000000000641947 */ /* 0x000fea0003800000 */
[----:B------:R-:W1:Y:S01]  /*26c0*/  LDC R16, c[0x0][0x280] ;  /* 0x0000a000ff107b82 */ /* 0x000e620000000800 */
[----:B------:R-:W-:Y:S01]  /*26d0*/  BSSY B0, `(.L_x_1176) ;  /* 0x0000013000007945 */ /* 0x000fe20003800000 */
[----:B-1----:R-:W-:-:S04]  /*26e0*/  IADD3 R23, R19, UR43, -R16 ;  /* 0x0000002b13177c10 */ /* 0x002fc8000fffe810 */
[----:B------:R-:W-:-:S13]  /*26f0*/  ISETP.GT.AND P1, PT, R23, -0x1, PT ;  /* 0xffffffff1700780c */ /* 0x000fda0003f24270 */
[----:B------:R-:W-:Y:S05]  /*2700*/  @P1 BRA `(.L_x_1177) ;  /* 0x0000000000241947 */ /* 0x000fea0003800000 */
[----:B------:R-:W-:Y:S01]  /*2710*/  UISETP.NE.AND UP0, UPT, UR44, 0x1, UPT ;  /* 0x000000012c00788c */ /* 0x000fe2000bf05270 */
[----:B------:R-:W-:-:S05]  /*2720*/  LOP3.LUT R23, RZ, R23, RZ, 0x33, !PT ;  /* 0x00000017ff177212 */ /* 0x000fca00078e33ff */
[----:B------:R-:W-:-:S05]  /*2730*/  PLOP3.LUT P1, PT, PT, PT, UP0, 0x80, 0x0 ;  /* 0x000000000000781c */ /* 0x000fca0003f2f008 */
[----:B------:R-:W-:-:S08]  /*2740*/  @UP0 ULDC UR5, c[0x0][0x754] ;  /* 0x0001d50000050ab9 */ /* 0x000fd00000000800 */
[----:B------:R-:W-:Y:S01]  /*2750*/  @P1 IMAD.HI.U32 R16, R23, UR5, RZ ;  /* 0x0000000517101c27 */ /* 0x000fe2000f8e00ff */
[----:B------:R-:W-:-:S04]  /*2760*/  @UP0 ULDC UR5, c[0x0][0x758] ;  /* 0x0001d60000050ab9 */ /* 0x000fc80000000800 */
[----:B------:R-:W-:-:S04]  /*2770*/  @P1 SHF.R.U32.HI R23, RZ, UR5, R16 ;  /* 0x00000005ff171c19 */ /* 0x000fc80008011610 */
[----:B------:R-:W-:Y:S01]  /*2780*/  LOP3.LUT R23, RZ, R23, RZ, 0x33, !PT ;  /* 0x00000017ff177212 */ /* 0x000fe200078e33ff */
[----:B------:R-:W-:Y:S06]  /*2790*/  BRA `(.L_x_1178) ;  /* 0x0000000000187947 */ /* 0x000fec0003800000 */
.L_x_1177:
[----:B------:R-:W-:-:S06]  /*27a0*/  UISETP.NE.AND UP0, UPT, UR44, 0x1, UPT ;  /* 0x000000012c00788c */ /* 0x000fcc000bf05270 */
[----:B------:R-:W-:-:S05]  /*27b0*/  PLOP3.LUT P1, PT, PT, PT, UP0, 0x80, 0x0 ;  /* 0x000000000000781c */ /* 0x000fca0003f2f008 */
[----:B------:R-:W-:-:S08]  /*27c0*/  @UP0 ULDC UR5, c[0x0][0x754] ;  /* 0x0001d50000050ab9 */ /* 0x000fd00000000800 */
[----:B------:R-:W-:Y:S01]  /*27d0*/  @P1 IMAD.HI.U32 R16, R23, UR5, RZ ;  /* 0x0000000517101c27 */ /* 0x000fe2000f8e00ff */
[----:B------:R-:W-:-:S04]  /*27e0*/  @UP0 ULDC UR5, c[0x0][0x758] ;  /* 0x0001d60000050ab9 */ /* 0x000fc80000000800 */
[----:B------:R-:W-:-:S07]  /*27f0*/  @P1 SHF.R.U32.HI R23, RZ, UR5, R16 ;  /* 0x00000005ff171c19 */ /* 0x000fce0008011610 */
.L_x_1178:
[----:B------:R-:W-:Y:S05]  /*2800*/  BSYNC B0 ;  /* 0x0000000000007941 */ /* 0x000fea0003800000 */
.L_x_1176:
[----:B------:R-:W-:Y:S01]  /*2810*/  IMAD R23, R23, UR44, R12 ;  /* 0x0000002c17177c24 */ /* 0x000fe2000f8e020c */
[----:B------:R-:W-:-:S04]  /*2820*/  IADD3 R16, R19, UR4, R6 ;  /* 0x0000000413107c10 */ /* 0x000fc8000fffe006 */
[----:B------:R-:W-:Y:S02]  /*2830*/  VIADDMNMX R17, R23, UR44, R17, PT ;  /* 0x0000002c17117c46 */ /* 0x000fe4000b800111 */
[----:B------:R-:W-:-:S07]  /*2840*/  VIMNMX R16, R16, R23, !PT ;  /* 0x0000001710107248 */ /* 0x000fce0007fe0100 */
.L_x_1175:
[C---:B------:R-:W-:Y:S02]  /*2850*/  ISETP.GE.AND P1, PT, R14.reuse, 0x1, PT ;  /* 0x000000010e00780c */ /* 0x040fe40003f26270 */
[----:B------:R-:W-:Y:S02]  /*2860*/  ISETP.GE.AND P2, PT, R14, 0x2, PT ;  /* 0x000000020e00780c */ /* 0x000fe40003f46270 */
[C---:B------:R-:W-:Y:S02]  /*2870*/  ISETP.GT.AND P5, PT, R16.reuse, RZ, !P1 ;  /* 0x000000ff1000720c */ /* 0x040fe40004fa4270 */
[----:B------:R-:W-:Y:S02]  /*2880*/  ISETP.GT.AND P6, PT, R16, 0x1, !P2 ;  /* 0x000000011000780c */ /* 0x000fe400057c4270 */
[----:B------:R-:W-:Y:S02]  /*2890*/  ISETP.LT.OR P5, PT, R17, 0x1, P5 ;  /* 0x000000011100780c */ /* 0x000fe40002fa1670 */
[----:B------:R-:W-:-:S02]  /*28a0*/  ISETP.GE.AND P3, PT, R14, 0x9, PT ;  /* 0x000000090e00780c */ /* 0x000fc40003f66270 */
[----:B------:R-:W-:Y:S02]  /*28b0*/  ISETP.LT.OR P6, PT, R17, 0x2, P6 ;  /* 0x000000021100780c */ /* 0x000fe400037c1670 */
[----:B------:R-:W-:Y:S02]  /*28c0*/  FSEL R23, R136, -INF , !P5 ;  /* 0xff80000088177808 */ /* 0x000fe40006800000 */
[----:B------:R-:W-:Y:S02]  /*28d0*/  ISETP.GE.AND P4, PT, R14, 0xa, PT ;  /* 0x0000000a0e00780c */ /* 0x000fe40003f86270 */
[C---:B------:R-:W-:Y:S02]  /*28e0*/  ISETP.GT.AND P5, PT, R16.reuse, 0x8, !P3 ;  /* 0x000000081000780c */ /* 0x040fe40005fa4270 */
[----:B------:R-:W-:Y:S02]  /*28f0*/  FSEL R137, R137, -INF , !P6 ;  /* 0xff80000089897808 */ /* 0x000fe40007000000 */
[----:B------:R-:W-:-:S02]  /*2900*/  ISETP.GT.AND P6, PT, R16, 0x9, !P4 ;  /* 0x000000091000780c */ /* 0x000fc400067c4270 */
[C---:B------:R-:W-:Y:S02]  /*2910*/  ISETP.LT.OR P5, PT, R17.reuse, 0x9, P5 ;  /* 0x000000091100780c */ /* 0x040fe40002fa1670 */
[----:B------:R-:W-:Y:S02]  /*2920*/  ISETP.LT.OR P6, PT, R17, 0xa, P6 ;  /* 0x0000000a1100780c */ /* 0x000fe400037c1670 */
[----:B------:R-:W-:Y:S02]  /*2930*/  FSEL R155, R140, -INF , !P5 ;  /* 0xff8000008c9b7808 */ /* 0x000fe40006800000 */
[----:B------:R-:W-:Y:S02]  /*2940*/  ISETP.GE.AND P5, PT, R14, 0x11, PT ;  /* 0x000000110e00780c */ /* 0x000fe40003fa6270 */
[----:B------:R-:W-:Y:S02]  /*2950*/  FSEL R141, R141, -INF , !P6 ;  /* 0xff8000008d8d7808 */ /* 0x000fe40007000000 */
[----:B------:R-:W-:-:S02]  /*2960*/  ISETP.GT.AND P6, PT, R16, 0x10, !P5 ;  /* 0x000000101000780c */ /* 0x000fc40006fc4270 */
[----:B------:R-:W-:Y:S02]  /*2970*/  LOP3.LUT R2, R2, 0xfffffffb, RZ, 0xc0, !PT ;  /* 0xfffffffb02027812 */ /* 0x000fe400078ec0ff */
[----:B------:R-:W-:-:S04]  /*2980*/  ISETP.LT.OR P6, PT, R17, 0x11, P6 ;  /* 0x000000111100780c */ /* 0x000fc800037c1670 */
[----:B------:R-:W-:Y:S02]  /*2990*/  FSEL R157, R144, -INF , !P6 ;  /* 0xff800000909d7808 */ /* 0x000fe40007000000 */
[----:B------:R-:W-:-:S13]  /*29a0*/  ISETP.GE.AND P6, PT, R14, 0x12, PT ;  /* 0x000000120e00780c */ /* 0x000fda0003fc6270 */
[----:B------:R-:W-:Y:S02]  /*29b0*/  @P6 LOP3.LUT R2, R2, 0x4, RZ, 0xfc, !PT ;  /* 0x0000000402026812 */ /* 0x000fe400078efcff */
[----:B------:R-:W-:Y:S02]  /*29c0*/  ISETP.GT.AND P6, PT, R16, 0x11, !P6 ;  /* 0x000000111000780c */ /* 0x000fe400077c4270 */
        /* <DEDUP_REMOVED lines=11> */
[----:B------:R-:W-:-:S04]  /*2a80*/  ISETP.GT.AND P6, PT, R16, 0x19, !P6 ;  /* 0x000000191000780c */ /* 0x000fc800077c4270 */
[----:B------:R-:W-:Y:S01]  /*2a90*/  ISETP.LT.OR P6, PT, R17, 0x1a, P6 ;  /* 0x0000001a1100780c */ /* 0x000fe200037c1670 */
[----:B------:R-:W-:-:S03]  /*2aa0*/  VIADD R17, R19, 0x8 ;  /* 0x0000000813117836 */ /* 0x000fc60000000000 */
[----:B------:R-:W-:Y:S01]  /*2ab0*/  FSEL R149, R149, -INF , !P6 ;  /* 0xff80000095957808 */ /* 0x000fe20007000000 */
[----:B------:R-:W-:Y:S01]  /*2ac0*/  IMAD.IADD R18, R18, 0x1, R17 ;  /* 0x0000000112127824 */ /* 0x000fe200078e0211 */
[----:B------:R-:W-:Y:S02]  /*2ad0*/  PLOP3.LUT P6, PT, PT, PT, UP1, 0x40, 0x0 ;  /* 0x000000000000781c */ /* 0x000fe40003fce818 */
[----:B------:R-:W-:-:S11]  /*2ae0*/  VIADDMNMX R20, R17, R20, R13, PT ;  /* 0x0000001411147246 */ /* 0x000fd6000380010d */
        /* <DEDUP_REMOVED lines=11> */
[----:B------:R-:W-:Y:S01]  /*2ba0*/  PLOP3.LUT P6, PT, PT, PT, UP0, 0x80, 0x0 ;  /* 0x000000000000781c */ /* 0x000fe20003fcf008 */
[----:B------:R-:W-:-:S12]  /*2bb0*/  @UP0 ULDC UR4, c[0x0][0x758] ;  /* 0x0001d60000040ab9 */ /* 0x000fd80000000800 */
[----:B------:R-:W-:-:S04]  /*2bc0*/  @P6 SHF.R.U32.HI R17, RZ, UR4, R16 ;  /* 0x00000004ff116c19 */ /* 0x000fc80008011610 */
[----:B------:R-:W-:Y:S01]  /*2bd0*/  LOP3.LUT R17, RZ, R17, RZ, 0x33, !PT ;  /* 0x00000011ff117212 */ /* 0x000fe200078e33ff */
[----:B------:R-:W-:Y:S06]  /*2be0*/  BRA `(.L_x_1182) ;  /* 0x00000000001c7947 */ /* 0x000fec0003800000 */
.L_x_1181:
[----:B------:R-:W-:-:S06]  /*2bf0*/  UISETP.NE.AND UP0, UPT, UR44, 0x1, UPT ;  /* 0x000000012c00788c */ /* 0x000fcc000bf05270 */
[----:B------:R-:W-:-:S05]  /*2c00*/  PLOP3.LUT P6, PT, PT, PT, UP0, 0x80, 0x0 ;  /* 0x000000000000781c */ /* 0x000fca0003fcf008 */
[----:B------:R-:W-:-:S08]  /*2c10*/  @UP0 ULDC UR4, c[0x0][0x754] ;  /* 0x0001d50000040ab9 */ /* 0x000fd00000000800 */
[----:B------:R-:W-:Y:S01]  /*2c20*/  @P6 IMAD.HI.U32 R16, R17, UR4, RZ ;  /* 0x0000000411106c27 */ /* 0x000fe2000f8e00ff */
[----:B------:R-:W-:Y:S01]  /*2c30*/  PLOP3.LUT P6, PT, PT, PT, UP0, 0x80, 0x0 ;  /* 0x000000000000781c */ /* 0x000fe20003fcf008 */
[----:B------:R-:W-:-:S12]  /*2c40*/  @UP0 ULDC UR4, c[0x0][0x758] ;  /* 0x0001d60000040ab9 */ /* 0x000fd80000000800 */
[----:B------:R-:W-:-:S07]  /*2c50*/  @P6 SHF.R.U32.HI R17, RZ, UR4, R16 ;  /* 0x00000004ff116c19 */ /* 0x000fce0008011610 */
.L_x_1182:
[----:B------:R-:W-:Y:S05]  /*2c60*/  BSYNC B0 ;  /* 0x0000000000007941 */ /* 0x000fea0003800000 */
.L_x_1180:
[----:B------:R-:W-:-:S05]  /*2c70*/  IMAD R17, R17, UR44, R12 ;  /* 0x0000002c11117c24 */ /* 0x000fca000f8e020c */
[----:B------:R-:W-:Y:S02]  /*2c80*/  VIMNMX R18, R18, R17, !PT ;  /* 0x0000001112127248 */ /* 0x000fe40007fe0100 */
[----:B------:R-:W-:-:S07]  /*2c90*/  VIADDMNMX R20, R17, UR44, R20, PT ;  /* 0x0000002c11147c46 */ /* 0x000fce000b800114 */
.L_x_1179:
[C---:B------:R-:W-:Y:S01]  /*2ca0*/  ISETP.GT.AND P2, PT, R18.reuse, 0x1, !P2 ;  /* 0x000000011200780c */ /* 0x040fe20005744270 */
[--C-:B----4-:R-:W-:Y:S01]  /*2cb0*/  FFMA.FTZ R144, R145, UR45, -R22.reuse ;  /* 0x0000002d91907c23 */ /* 0x110fe20008010816 */
[--C-:B------:R-:W-:Y:S01]  /*2cc0*/  FFMA.FTZ R140, R141, UR45, -R22.reuse ;  /* 0x0000002d8d8c7c23 */ /* 0x100fe20008010816 */
[----:B------:R-:W-:Y:S01]  /*2cd0*/  ISETP.GT.AND P3, PT, R18, 0x8, !P3 ;  /* 0x000000081200780c */ /* 0x000fe20005f64270 */
[--C-:B------:R-:W-:Y:S01]  /*2ce0*/  FFMA.FTZ R136, R137, UR45, -R22.reuse ;  /* 0x0000002d89887c23 */ /* 0x100fe20008010816 */
[----:B------:R-:W-:Y:S01]  /*2cf0*/  ISETP.LT.OR P2, PT, R20, 0x2, P2 ;  /* 0x000000021400780c */ /* 0x000fe20001741670 */
[--C-:B------:R-:W-:Y:S01]  /*2d00*/  FFMA.FTZ R17, R23, UR45, -R22.reuse ;  /* 0x0000002d17117c23 */ /* 0x100fe20008010816 */
[----:B------:R-:W-:Y:S01]  /*2d10*/  ISETP.GE.AND P6, PT, R14, 0x12, PT ;  /* 0x000000120e00780c */ /* 0x000fe20003fc6270 */
[--C-:B------:R-:W-:Y:S01]  /*2d20*/  FFMA.FTZ R19, R155, UR45, -R22.reuse ;  /* 0x0000002d9b137c23 */ /* 0x100fe20008010816 */
[----:B------:R-:W-:Y:S01]  /*2d30*/  FSEL R16, R139, -INF , !P2 ;  /* 0xff8000008b107808 */ /* 0x000fe20005000000 */
[--C-:B------:R-:W-:Y:S01]  /*2d40*/  FFMA.FTZ R139, R148, UR45, -R22.reuse ;  /* 0x0000002d948b7c23 */ /* 0x100fe20008010816 */
[----:B------:R-:W-:Y:S01]  /*2d50*/  LEA R148, R7, UR37, 0x2 ;  /* 0x0000002507947c11 */ /* 0x000fe2000f8e10ff */
[--C-:B------:R-:W-:Y:S01]  /*2d60*/  FFMA.FTZ R23, R157, UR45, -R22.reuse ;  /* 0x0000002d9d177c23 */ /* 0x100fe20008010816 */
[----:B------:R-:W-:Y:S01]  /*2d70*/  ISETP.LT.OR P3, PT, R20, 0x9, P3 ;  /* 0x000000091400780c */ /* 0x000fe20001f61670 */
[--C-:B-----5:R-:W-:Y:S01]  /*2d80*/  FFMA.FTZ R137, R16, UR45, -R21.reuse ;  /* 0x0000002d10897c23 */ /* 0x120fe20008010815 */
[C---:B------:R-:W-:Y:S01]  /*2d90*/  ISETP.GT.AND P5, PT, R18.reuse, 0x10, !P5 ;  /* 0x000000101200780c */ /* 0x040fe20006fa4270 */
[----:B------:R-:W1:Y:S01]  /*2da0*/  LDS R145, [R148+0x30200] ;  /* 0x0302000094917984 */ /* 0x000e620000000800 */
[C---:B------:R-:W-:Y:S01]  /*2db0*/  ISETP.GT.AND P4, PT, R18.reuse, 0x9, !P4 ;  /* 0x000000091200780c */ /* 0x040fe20006784270 */
[----:B------:R-:W-:Y:S01]  /*2dc0*/  FFMA.FTZ R22, R149, UR45, -R22 ;  /* 0x0000002d95167c23 */ /* 0x000fe20008010816 */
[----:B------:R-:W-:Y:S01]  /*2dd0*/  ISETP.GT.AND P2, PT, R18, 0x11, !P6 ;  /* 0x000000111200780c */ /* 0x000fe20007744270 */
[----:B------:R-:W2:Y:S01]  /*2de0*/  LDS R141, [R148+0x30220] ;  /* 0x03022000948d7984 */ /* 0x000ea20000000800 */
[----:B------:R-:W-:Y:S01]  /*2df0*/  ISETP.GE.AND P6, PT, R14, 0x1a, PT ;  /* 0x0000001a0e00780c */ /* 0x000fe20003fc6270 */
[----:B------:R-:W3:Y:S01]  /*2e00*/  MUFU.EX2 R17, R17 ;  /* 0x0000001100117308 */ /* 0x000ee20000000800 */
[----:B------:R-:W-:Y:S01]  /*2e10*/  FSEL R142, R142, -INF , !P3 ;  /* 0xff8000008e8e7808 */ /* 0x000fe20005800000 */
[----:B------:R-:W-:Y:S01]  /*2e20*/  USHF.R.U32.HI UR6, URZ, 0x4, UR42 ;  /* 0x000000043f067899 */ /* 0x000fe2000801162a */
[----:B------:R-:W-:Y:S01]  /*2e30*/  ISETP.GE.AND P3, PT, R14, 0x19, PT ;  /* 0x000000190e00780c */ /* 0x000fe20003f66270 */
[----:B------:R-:W-:Y:S01]  /*2e40*/  UMOV UR11, 0x80000020 ;  /* 0x80000020000b7882 */ /* 0x000fe20000000000 */
[----:B------:R-:W-:Y:S01]  /*2e50*/  ISETP.LT.OR P5, PT, R20, 0x11, P5 ;  /* 0x000000111400780c */ /* 0x000fe20002fa1670 */
[--C-:B------:R-:W-:Y:S01]  /*2e60*/  FFMA.FTZ R142, R142, UR45, -R21.reuse ;  /* 0x0000002d8e8e7c23 */ /* 0x100fe20008010815 */
[----:B------:R-:W-:Y:S01]  /*2e70*/  ISETP.GT.AND P1, PT, R18, RZ, !P1 ;  /* 0x000000ff1200720c */ /* 0x000fe20004f24270 */
[----:B------:R-:W-:Y:S01]  /*2e80*/  MUFU.EX2 R136, R136 ;  /* 0x0000008800887308 */ /* 0x000fe20000000800 */
[----:B------:R-:W-:Y:S01]  /*2e90*/  ISETP.LT.OR P4, PT, R20, 0xa, P4 ;  /* 0x0000000a1400780c */ /* 0x000fe20002781670 */
[----:B------:R-:W-:Y:S01]  /*2ea0*/  ULOP3.LUT UR6, UR6, 0x3fff, URZ, 0xc0, !UPT ;  /* 0x00003fff06067892 */ /* 0x000fe2000f8ec03f */
[C---:B------:R-:W-:Y:S01]  /*2eb0*/  ISETP.GT.AND P6, PT, R18.reuse, 0x19, !P6 ;  /* 0x000000191200780c */ /* 0x040fe200077c4270 */
[----:B------:R-:W-:Y:S01]  /*2ec0*/  UMOV UR9, 0x40000040 ;  /* 0x4000004000097882 */ /* 0x000fe20000000000 */
[----:B------:R-:W-:Y:S01]  /*2ed0*/  ISETP.GT.AND P3, PT, R18, 0x18, !P3 ;  /* 0x000000181200780c */ /* 0x000fe20005f64270 */
[----:B------:R-:W-:Y:S01]  /*2ee0*/  ULOP3.LUT UR12, UR6, 0x1000000, URZ, 0xfc, !UPT ;  /* 0x01000000060c7892 */ /* 0x000fe2000f8efc3f */
[----:B------:R-:W-:Y:S01]  /*2ef0*/  FSEL R146, R146, -INF , !P5 ;  /* 0xff80000092927808 */ /* 0x000fe20006800000 */
[----:B------:R-:W4:Y:S01]  /*2f00*/  MUFU.EX2 R19, R19 ;  /* 0x0000001300137308 */ /* 0x000f220000000800 */
[----:B------:R-:W-:Y:S01]  /*2f10*/  FSEL R16, R143, -INF , !P4 ;  /* 0xff8000008f107808 */ /* 0x000fe20006000000 */
[----:B------:R-:W-:Y:S01]  /*2f20*/  UMOV UR13, 0x80000020 ;  /* 0x80000020000d7882 */ /* 0x000fe20000000000 */
[C---:B------:R-:W-:Y:S01]  /*2f30*/  ISETP.LT.OR P1, PT, R20.reuse, 0x1, P1 ;  /* 0x000000011400780c */ /* 0x040fe20000f21670 */
[----:B------:R-:W-:Y:S01]  /*2f40*/  UMOV UR15, 0x40000040 ;  /* 0x40000040000f7882 */ /* 0x000fe20000000000 */
[----:B------:R-:W-:Y:S01]  /*2f50*/  ISETP.LT.OR P6, PT, R20, 0x1a, P6 ;  /* 0x0000001a1400780c */ /* 0x000fe200037c1670 */
[--C-:B------:R-:W-:Y:S01]  /*2f60*/  FFMA.FTZ R143, R16, UR45, -R21.reuse ;  /* 0x0000002d108f7c23 */ /* 0x100fe20008010815 */
[C---:B------:R-:W-:Y:S01]  /*2f70*/  ISETP.LT.OR P2, PT, R20.reuse, 0x12, P2 ;  /* 0x000000121400780c */ /* 0x040fe20001741670 */
[----:B------:R-:W5:Y:S01]  /*2f80*/  MUFU.EX2 R140, R140 ;  /* 0x0000008c008c7308 */ /* 0x000f620000000800 */
[----:B------:R-:W-:Y:S01]  /*2f90*/  ISETP.LT.OR P3, PT, R20, 0x19, P3 ;  /* 0x000000191400780c */ /* 0x000fe20001f61670 */
[----:B------:R-:W-:Y:S01]  /*2fa0*/  FFMA.FTZ R20, R146, UR45, -R21 ;  /* 0x0000002d92147c23 */ /* 0x000fe20008010815 */
[----:B------:R-:W-:Y:S01]  /*2fb0*/  FSEL R18, R138, -INF , !P1 ;  /* 0xff8000008a127808 */ /* 0x000fe20004800000 */
[----:B------:R-:W-:Y:S01]  /*2fc0*/  UMOV UR10, UR12 ;  /* 0x0000000c000a7c82 */ /* 0x000fe20008000000 */
[----:B------:R-:W-:-:S02]  /*2fd0*/  FSEL R146, R151, -INF , !P6 ;  /* 0xff80000097927808 */ /* 0x000fc40007000000 */
[----:B------:R-:W-:Y:S01]  /*2fe0*/  FSEL R16, R147, -INF , !P2 ;  /* 0xff80000093107808 */ /* 0x000fe20005000000 */
[--C-:B------:R-:W-:Y:S01]  /*2ff0*/  FFMA.FTZ R147, R18, UR45, -R21.reuse ;  /* 0x0000002d12937c23 */ /* 0x100fe20008010815 */
[----:B------:R-:W-:Y:S01]  /*3000*/  FSEL R150, R150, -INF , !P3 ;  /* 0xff80000096967808 */ /* 0x000fe20005800000 */
[----:B------:R-:W-:Y:S01]  /*3010*/  FFMA.FTZ R146, R146, UR45, -R21 ;  /* 0x0000002d92927c23 */ /* 0x000fe20008010815 */
[----:B-1----:R-:W-:Y:S01]  /*3020*/  FADD.FTZ R120, R120, -R145 ;  /* 0x8000009178787221 */ /* 0x002fe20000010000 */
[----:B------:R-:W-:Y:S01]  /*3030*/  FFMA.FTZ R149, R16, UR45, -R21 ;  /* 0x0000002d10957c23 */ /* 0x000fe20008010815 */
[----:B------:R-:W-:Y:S01]  /*3040*/  FADD.FTZ R121, R121, -R145 ;  /* 0x8000009179797221 */ /* 0x000fe20000010000 */
[----:B------:R-:W-:Y:S01]  /*3050*/  FFMA.FTZ R16, R150, UR45, -R21 ;  /* 0x0000002d96107c23 */ /* 0x000fe20008010815 */
[--C-:B------:R-:W-:Y:S01]  /*3060*/  FADD.FTZ R124, R124, -R145.reuse ;  /* 0x800000917c7c7221 */ /* 0x100fe20000010000 */
[--C-:B------:R-:W-:Y:S01]  /*3070*/  FADD.FTZ R125, R125, -R145.reuse ;  /* 0x800000917d7d7221 */ /* 0x100fe20000010000 */
[--C-:B------:R-:W-:Y:S01]  /*3080*/  FADD.FTZ R128, R128, -R145.reuse ;  /* 0x8000009180807221 */ /* 0x100fe20000010000 */
[--C-:B------:R-:W-:Y:S01]  /*3090*/  FADD.FTZ R129, R129, -R145.reuse ;  /* 0x8000009181817221 */ /* 0x100fe20000010000 */
[--C-:B------:R-:W-:Y:S01]  /*30a0*/  FADD.FTZ R132, R132, -R145.reuse ;  /* 0x8000009184847221 */ /* 0x100fe20000010000 */
[----:B------:R-:W1:Y:S01]  /*30b0*/  MUFU.EX2 R23, R23 ;  /* 0x0000001700177308 */ /* 0x000e620000000800 */
[----:B------:R-:W-:Y:S01]  /*30c0*/  FADD.FTZ R145, R133, -R145 ;  /* 0x8000009185917221 */ /* 0x000fe20000010000 */
[--C-:B--2---:R-:W-:Y:S01]  /*30d0*/  FADD.FTZ R148, R123, -R141.reuse ;  /* 0x8000008d7b947221 */ /* 0x104fe20000010000 */
[--C-:B------:R-:W-:Y:S01]  /*30e0*/  FADD.FTZ R123, R126, -R141.reuse ;  /* 0x8000008d7e7b7221 */ /* 0x100fe20000010000 */
[--C-:B------:R-:W-:Y:S01]  /*30f0*/  FADD.FTZ R126, R127, -R141.reuse ;  /* 0x8000008d7f7e7221 */ /* 0x100fe20000010000 */
[--C-:B------:R-:W-:Y:S01]  /*3100*/  FADD.FTZ R127, R130, -R141.reuse ;  /* 0x8000008d827f7221 */ /* 0x100fe20000010000 */
[--C-:B------:R-:W-:Y:S01]  /*3110*/  FADD.FTZ R130, R131, -R141.reuse ;  /* 0x8000008d83827221 */ /* 0x100fe20000010000 */
[----:B---3--:R-:W-:Y:S01]  /*3120*/  FMUL.FTZ R120, R17, R120 ;  /* 0x0000007811787220 */ /* 0x008fe20000410000 */
[----:B------:R-:W2:Y:S01]  /*3130*/  MUFU.EX2 R144, R144 ;  /* 0x0000009000907308 */ /* 0x000ea20000000800 */
[----:B----4-:R-:W-:Y:S01]  /*3140*/  FMUL.FTZ R124, R19, R124 ;  /* 0x0000007c137c7220 */ /* 0x010fe20000410000 */
[----:B-----5:R-:W-:Y:S01]  /*3150*/  F2FP.F16.F32.PACK_AB R18, R140, R19 ;  /* 0x000000138c12723e */ /* 0x020fe200000000ff */
[--C-:B------:R-:W-:Y:S01]  /*3160*/  FADD.FTZ R122, R122, -R141.reuse ;  /* 0x8000008d7a7a7221 */ /* 0x100fe20000010000 */
[----:B------:R-:W-:Y:S01]  /*3170*/  R2UR UR7, R9 ;  /* 0x00000000090772ca */ /* 0x000fe200000e0000 */
[--C-:B------:R-:W-:Y:S01]  /*3180*/  FADD.FTZ R134, R134, -R141.reuse ;  /* 0x8000008d86867221 */ /* 0x100fe20000010000 */
[----:B------:R-:W-:Y:S01]  /*3190*/  FADD.FTZ R135, R135, -R141 ;  /* 0x8000008d87877221 */ /* 0x000fe20000010000 */
[----:B------:R-:W-:Y:S01]  /*31a0*/  FMUL.FTZ R121, R136, R121 ;  /* 0x0000007988797220 */ /* 0x000fe20000410000 */
[----:B------:R-:W3:Y:S01]  /*31b0*/  MUFU.EX2 R22, R22 ;  /* 0x0000001600167308 */ /* 0x000ee20000000800 */
[----:B-1----:R-:W-:Y:S01]  /*31c0*/  FMUL.FTZ R128, R23, R128 ;  /* 0x0000008017807220 */ /* 0x002fe20000410000 */
[----:B------:R-:W-:-:S06]  /*31d0*/  FMUL.FTZ R125, R140, R125 ;  /* 0x0000007d8c7d7220 */ /* 0x000fcc0000410000 */
[----:B------:R-:W-:Y:S01]  /*31e0*/  MUFU.EX2 R137, R137 ;  /* 0x0000008900897308 */ /* 0x000fe20000000800 */
[----:B------:R-:W-:Y:S01]  /*31f0*/  ULEA UR4, UR7, UR37, 0xd ;  /* 0x0000002507047291 */ /* 0x000fe2000f8e683f */
[----:B--2---:R-:W-:Y:S01]  /*3200*/  FMUL.FTZ R129, R144, R129 ;  /* 0x0000008190817220 */ /* 0x004fe20000410000 */
[----:B------:R-:W-:Y:S02]  /*3210*/  UIMAD UR7, UR7, 0x3000, UR37 ;  /* 0x00003000070778a4 */ /* 0x000fe4000f8e0225 */
[----:B------:R-:W-:Y:S02]  /*3220*/  UIADD3 UR5, UR4, 0x2a000, URZ ;  /* 0x0002a00004057890 */ /* 0x000fe4000fffe03f */
[----:B------:R-:W-:Y:S01]  /*3230*/  USHF.R.U32.HI UR7, URZ, 0x4, UR7 ;  /* 0x000000043f077899 */ /* 0x000fe20008011607 */
[----:B------:R-:W1:Y:S01]  /*3240*/  MUFU.EX2 R142, R142 ;  /* 0x0000008e008e7308 */ /* 0x000e620000000800 */
[----:B---3--:R-:W-:Y:S01]  /*3250*/  FMUL.FTZ R145, R22, R145 ;  /* 0x0000009116917220 */ /* 0x008fe20000410000 */
[----:B------:R-:W-:-:S02]  /*3260*/  USHF.R.U32.HI UR5, URZ, 0x4, UR5 ;  /* 0x000000043f057899 */ /* 0x000fc40008011605 */
[----:B------:R-:W-:Y:S02]  /*3270*/  ULOP3.LUT UR14, UR7, 0x3fff, URZ, 0xc0, !UPT ;  /* 0x00003fff070e7892 */ /* 0x000fe4000f8ec03f */
[----:B------:R-:W-:Y:S02]  /*3280*/  ULOP3.LUT UR6, UR5, 0x3fff, URZ, 0xc0, !UPT ;  /* 0x00003fff05067892 */ /* 0x000fe4000f8ec03f */
[----:B------:R-:W2:Y:S01]  /*3290*/  MUFU.EX2 R143, R143 ;  /* 0x0000008f008f7308 */ /* 0x000ea20000000800 */
[----:B------:R-:W-:-:S04]  /*32a0*/  R2UR UR5, R152 ;  /* 0x00000000980572ca */ /* 0x000fc800000e0000 */
[----:B------:R-:W-:-:S03]  /*32b0*/  UMOV UR8, UR6 ;  /* 0x0000000600087c82 */ /* 0x000fc60008000000 */
[----:B------:R-:W3:Y:S01]  /*32c0*/  MUFU.EX2 R21, R149 ;  /* 0x0000009500157308 */ /* 0x000ee20000000800 */
[----:B-1----:R-:W-:-:S05]  /*32d0*/  FMUL.FTZ R123, R142, R123 ;  /* 0x0000007b8e7b7220 */ /* 0x002fca0000410000 */
[----:B------:R-:W-:Y:S02]  /*32e0*/  USHF.R.U32.HI UR5, URZ, 0x4, UR5 ;  /* 0x000000043f057899 */ /* 0x000fe40008011605 */
[----:B------:R-:W1:Y:S01]  /*32f0*/  MUFU.EX2 R147, R147 ;  /* 0x0000009300937308 */ /* 0x000e620000000800 */
[C---:B--2---:R-:W-:Y:S01]  /*3300*/  F2FP.F16.F32.PACK_AB R19, R143.reuse, R142 ;  /* 0x0000008e8f13723e */ /* 0x044fe200000000ff */
[----:B------:R-:W-:Y:S01]  /*3310*/  FMUL.FTZ R126, R143, R126 ;  /* 0x0000007e8f7e7220 */ /* 0x000fe20000410000 */
[----:B------:R-:W-:-:S05]  /*3320*/  ULOP3.LUT UR5, UR5, 0x3fff, URZ, 0xc0, !UPT ;  /* 0x00003fff05057892 */ /* 0x000fca000f8ec03f */
[----:B------:R-:W2:Y:S01]  /*3330*/  MUFU.EX2 R139, R139 ;  /* 0x0000008b008b7308 */ /* 0x000ea20000000800 */
[----:B---3--:R-:W-:-:S07]  /*3340*/  FMUL.FTZ R130, R21, R130 ;  /* 0x0000008215827220 */ /* 0x008fce0000410000 */
[----:B------:R3:W4:Y:S01]  /*3350*/  MUFU.EX2 R138, R20 ;  /* 0x00000014008a7308 */ /* 0x0007220000000800 */
[----:B-1----:R-:W-:-:S07]  /*3360*/  FMUL.FTZ R122, R147, R122 ;  /* 0x0000007a937a7220 */ /* 0x002fce0000410000 */
[----:B------:R1:W5:Y:S01]  /*3370*/  MUFU.EX2 R133, R16 ;  /* 0x0000001000857308 */ /* 0x0003620000000800 */
[----:B---3--:R-:W-:Y:S01]  /*3380*/  F2FP.F16.F32.PACK_AB R20, R144, R23 ;  /* 0x000000179014723e */ /* 0x008fe200000000ff */
[----:B--2---:R-:W-:Y:S01]  /*3390*/  FMUL.FTZ R132, R139, R132 ;  /* 0x000000848b847220 */ /* 0x004fe20000410000 */
[----:B------:R-:W-:-:S05]  /*33a0*/  F2FP.F16.F32.PACK_AB R22, R22, R139 ;  /* 0x0000008b1616723e */ /* 0x000fca00000000ff */
[----:B------:R-:W2:Y:S01]  /*33b0*/  MUFU.EX2 R146, R146 ;  /* 0x0000009200927308 */ /* 0x000ea20000000800 */
[----:B-1----:R-:W-:Y:S01]  /*33c0*/  F2FP.F16.F32.PACK_AB R16, R136, R17 ;  /* 0x000000118810723e */ /* 0x002fe200000000ff */
[----:B----4-:R-:W-:Y:S01]  /*33d0*/  FMUL.FTZ R131, R138, R127 ;  /* 0x0000007f8a837220 */ /* 0x010fe20000410000 */
[----:B------:R-:W-:Y:S01]  /*33e0*/  F2FP.F16.F32.PACK_AB R17, R137, R147 ;  /* 0x000000938911723e */ /* 0x000fe200000000ff */
[----:B------:R-:W-:Y:S01]  /*33f0*/  BAR.SYNC.DEFER_BLOCKING 0x9, 0x180 ;  /* 0x0246000000007b1d */ /* 0x000fe20000010000 */
[----:B------:R-:W-:Y:S01]  /*3400*/  F2FP.F16.F32.PACK_AB R21, R21, R138 ;  /* 0x0000008a1515723e */ /* 0x000fe200000000ff */
[----:B------:R-:W-:Y:S01]  /*3410*/  FMUL.FTZ R127, R137, R148 ;  /* 0x00000094897f7220 */ /* 0x000fe20000410000 */
[----:B-----5:R-:W-:Y:S01]  /*3420*/  FMUL.FTZ R134, R133, R134 ;  /* 0x0000008685867220 */ /* 0x020fe20000410000 */
[C---:B--2---:R-:W-:Y:S01]  /*3430*/  F2FP.F16.F32.PACK_AB R23, R146.reuse, R133 ;  /* 0x000000859217723e */ /* 0x044fe200000000ff */
[----:B------:R-:W-:Y:S01]  /*3440*/  FMUL.FTZ R135, R146, R135 ;  /* 0x0000008792877220 */ /* 0x000fe20000410000 */
[----:B------:R1:W-:Y:S04]  /*3450*/  STSM.16.M88.4 [R10+0x30400], R16 ;  /* 0x030400100a007844 */ /* 0x0003e80000000200 */
[----:B------:R2:W-:Y:S01]  /*3460*/  STSM.16.M88.4 [R11], R20 ;  /* 0x000000140b007844 */ /* 0x0005e20000000200 */
[----:B------:R-:W-:Y:S01]  /*3470*/  @!PT LDS RZ, [RZ] ;  /* 0x00000000fffff984 */ /* 0x000fe20000000800 */
[----:B------:R-:W-:Y:S01]  /*3480*/  @!PT LDS RZ, [RZ] ;  /* 0x00000000fffff984 */ /* 0x000fe20000000800 */
[----:B------:R-:W-:Y:S01]  /*3490*/  @!PT LDS RZ, [RZ] ;  /* 0x00000000fffff984 */ /* 0x000fe20000000800 */
[----:B------:R-:W-:Y:S01]  /*34a0*/  @!PT LDS RZ, [RZ] ;  /* 0x00000000fffff984 */ /* 0x000fe20000000800 */
[----:B------:R3:W-:Y:S06]  /*34b0*/  MEMBAR.ALL.CTA ;  /* 0x0000000000007992 */ /* 0x0007ec0000008000 */
[----:B---3--:R-:W3:Y:S01]  /*34c0*/  FENCE.VIEW.ASYNC.S ;  /* 0x00000000000073c6 */ /* 0x008ee20000000000 */
[----:B-1----:R-:W-:-:S02]  /*34d0*/  F2FP.F16.F32.PACK_AB R16, R121, R120 ;  /* 0x000000787910723e */ /* 0x002fc400000000ff */
[----:B------:R-:W-:Y:S02]  /*34e0*/  F2FP.F16.F32.PACK_AB R18, R125, R124 ;  /* 0x0000007c7d12723e */ /* 0x000fe400000000ff */
[----:B------:R-:W-:Y:S02]  /*34f0*/  F2FP.F16.F32.PACK_AB R17, R127, R122 ;  /* 0x0000007a7f11723e */ /* 0x000fe400000000ff */
[----:B------:R-:W-:Y:S02]  /*3500*/  F2FP.F16.F32.PACK_AB R19, R126, R123 ;  /* 0x0000007b7e13723e */ /* 0x000fe400000000ff */
[----:B--2---:R-:W-:Y:S02]  /*3510*/  F2FP.F16.F32.PACK_AB R20, R129, R128 ;  /* 0x000000808114723e */ /* 0x004fe400000000ff */
[----:B------:R-:W-:Y:S02]  /*3520*/  F2FP.F16.F32.PACK_AB R22, R145, R132 ;  /* 0x000000849116723e */ /* 0x000fe400000000ff */
[----:B------:R-:W-:-:S02]  /*3530*/  F2FP.F16.F32.PACK_AB R21, R130, R131 ;  /* 0x000000838215723e */ /* 0x000fc400000000ff */
[----:B------:R-:W-:Y:S01]  /*3540*/  F2FP.F16.F32.PACK_AB R23, R135, R134 ;  /* 0x000000868717723e */ /* 0x000fe200000000ff */
        /* <DEDUP_REMOVED lines=23> */
[----:B------:R-:W-:Y:S01]  /*36c0*/  ULOP3.LUT UR12, UR5, 0x10000, URZ, 0xfc, !UPT ;  /* 0x00010000050c7892 */ /* 0x000fe2000f8efc3f */
        /* <DEDUP_REMOVED lines=13> */
[----:B--2---:R-:W2:Y:S02]  /*37a0*/  FENCE.VIEW.ASYNC.S ;  /* 0x00000000000073c6 */ /* 0x004ea40000000000 */
[----:B--2---:R-:W-:Y:S06]  /*37b0*/  BAR.SYNC.DEFER_BLOCKING 0x9, 0x180 ;  /* 0x0246000000007b1d */ /* 0x004fec0000010000 */
[----:B------:R-:W-:-:S06]  /*37c0*/  WARPGROUP.ARRIVE ;  /* 0x00000000000079c5 */ /* 0x000fcc0000000000 */
        /* <DEDUP_REMOVED lines=33> */
[----:B-1----:R-:W-:Y:S05]  /*39e0*/  @!P0 BRA `(.L_x_1183) ;  /* 0x0000000000048947 */ /* 0x002fea0003800000 */
[----:B------:R-:W-:Y:S01]  /*39f0*/  BPT.TRAP 0x1 ;  /* 0x000000040000795c */ /* 0x000fe20000300000 */
.L_x_1183:
[----:B------:R-:W-:Y:S01]  /*3a00*/  R2UR UR8, R3 ;  /* 0x00000000030872ca */ /* 0x000fe200000e0000 */
[----:B------:R-:W-:Y:S01]  /*3a10*/  UIADD3 UR6, UR4, 0x1e000, URZ ;  /* 0x0001e00004067890 */ /* 0x000fe2000fffe03f */
[----:B------:R-:W1:Y:S01]  /*3a20*/  S2R R16, SR_TID.X ;  /* 0x0000000000107919 */ /* 0x000e620000002100 */
[----:B------:R-:W-:Y:S02]  /*3a30*/  UIADD3 UR4, UR37, 0x36438, URZ ;  /* 0x0003643825047890 */ /* 0x000fe4000fffe03f */
[----:B------:R-:W-:Y:S02]  /*3a40*/  USHF.R.U32.HI UR6, URZ, 0x4, UR6 ;  /* 0x000000043f067899 */ /* 0x000fe40008011606 */
[----:B------:R-:W-:Y:S02]  /*3a50*/  UPRMT UR4, URZ, 0x654, UR4 ;  /* 0x000006543f047896 */ /* 0x000fe40008000004 */
[----:B------:R-:W-:Y:S02]  /*3a60*/  ULOP3.LUT UR6, UR6, 0x3fff, URZ, 0xc0, !UPT ;  /* 0x00003fff06067892 */ /* 0x000fe4000f8ec03f */
[----:B------:R-:W-:-:S02]  /*3a70*/  ULOP3.LUT UR9, UR5, 0x1000000, URZ, 0xfc, !UPT ;  /* 0x0100000005097892 */ /* 0x000fc4000f8efc3f */
[----:B------:R-:W-:Y:S01]  /*3a80*/  UIMAD UR8, UR8, 0x600, UR6 ;  /* 0x00000600080878a4 */ /* 0x000fe2000f8e0206 */
[----:B------:R-:W-:Y:S02]  /*3a90*/  UMOV UR7, 0x80000020 ;  /* 0x8000002000077882 */ /* 0x000fe40000000000 */
[----:B------:R-:W-:Y:S01]  /*3aa0*/  SYNCS.ARRIVE.TRANS64.RED.A1T0 RZ, [UR4], RZ ;  /* 0x000000ffffff79a7 */ /* 0x000fe20008100404 */
[----:B------:R-:W-:Y:S01]  /*3ab0*/  WARPGROUP.ARRIVE ;  /* 0x00000000000079c5 */ /* 0x000fe20000000000 */
[----:B------:R-:W-:Y:S01]  /*3ac0*/  UMOV UR6, UR9 ;  /* 0x0000000900067c82 */ /* 0x000fe20008000000 */
[----:B------:R-:W-:Y:S01]  /*3ad0*/  UMOV UR5, 0x40000040 ;  /* 0x4000004000057882 */ /* 0x000fe20000000000 */
[----:B------:R-:W-:-:S03]  /*3ae0*/  UMOV UR4, UR8 ;  /* 0x0000000800047c82 */ /* 0x000fc60008000000 */
[----:B------:R-:W-:Y:S01]  /*3af0*/  HGMMA.64x96x16.F32 R24, gdesc[UR4].tnspA.tnspB, R24, gsb0 ;  /* 0x61600000041879f0 */ /* 0x000fe20008000818 */
[----:B------:R-:W-:Y:S02]  /*3b00*/  UIADD3 UR6, UR9, 0x40, URZ ;  /* 0x0000004009067890 */ /* 0x000fe4000fffe03f */
[----:B------:R-:W-:Y:S01]  /*3b10*/  UIADD3 UR4, UR8, 0x80, URZ ;  /* 0x0000008008047890 */ /* 0x000fe2000fffe03f */
[----:B------:R-:W-:Y:S01]  /*3b20*/  UMOV UR7, 0x80000020 ;  /* 0x8000002000077882 */ /* 0x000fe20000000000 */
[----:B------:R-:W-:Y:S01]  /*3b30*/  UMOV UR5, 0x40000040 ;  /* 0x4000004000057882 */ /* 0x000fe20000000000 */
[----:B-1----:R-:W-:-:S05]  /*3b40*/  SHF.R.U32.HI R16, RZ, 0x7, R16 ;  /* 0x00000007ff107819 */ /* 0x002fca0000011610 */
[C---:B------:R-:W-:Y:S02]  /*3b50*/  VIADD R17, R16.reuse, 0x9 ;  /* 0x0000000910117836 */ /* 0x040fe40000000000 */
[----:B------:R-:W-:Y:S01]  /*3b60*/  VIADD R16, R16, 0xc ;  /* 0x0000000c10107836 */ /* 0x000fe20000000000 */
        /* <DEDUP_REMOVED lines=36> */
.L_x_1184:
[----:B------:R-:W-:Y:S01]  /*3db0*/  UIADD3 UR39, UR39, 0x1, URZ ;  /* 0x0000000127277890 */ /* 0x000fe2000fffe03f */
[----:B------:R-:W-:Y:S01]  /*3dc0*/  VIADD R3, R3, 0x1 ;  /* 0x0000000103037836 */ /* 0x000fe20000000000 */
[----:B------:R-:W-:Y:S01]  /*3dd0*/  LOP3.LUT R5, R5, 0x1, RZ, 0x3c, !PT ;  /* 0x0000000105057812 */ /* 0x000fe200078e3cff */
[----:B------:R-:W-:Y:S01]  /*3de0*/  VIADD R4, R4, 0x36420 ;  /* 0x0003642004047836 */ /* 0x000fe20000000000 */
[----:B------:R-:W-:Y:S02]  /*3df0*/  UISETP.GE.AND UP0, UPT, UR39, UR36, UPT ;  /* 0x000000242700728c */ /* 0x000fe4000bf06270 */
[----:B------:R-:W-:Y:S02]  /*3e00*/  ISETP.NE.AND P0, PT, R3, 0x2, PT ;  /* 0x000000020300780c */ /* 0x000fe40003f05270 */
[----:B------:R-:W-:Y:S02]  /*3e10*/  PRMT R4, RZ, 0x654, R4 ;  /* 0x00000654ff047816 */ /* 0x000fe40000000004 */
[----:B------:R-:W-:-:S02]  /*3e20*/  PLOP3.LUT P1, PT, PT, PT, UP0, 0x80, 0x0 ;  /* 0x000000000000781c */ /* 0x000fc40003f2f008 */
[----:B-1----:R-:W-:Y:S01]  /*3e30*/  SEL R17, RZ, 0x1, P0 ;  /* 0x00000001ff117807 */ /* 0x002fe20000000000 */
[----:B------:R1:W-:Y:S01]  /*3e40*/  SYNCS.ARRIVE.TRANS64.RED.A1T0 RZ, [R4+URZ], RZ ;  /* 0x000000ff04ff79a7 */ /* 0x0003e2000810043f */
[----:B------:R-:W-:Y:S02]  /*3e50*/  SEL R3, R3, RZ, P0 ;  /* 0x000000ff03037207 */ /* 0x000fe40000000000 */
[----:B------:R-:W-:-:S07]  /*3e60*/  LOP3.LUT R8, R8, R17, RZ, 0x3c, !PT ;  /* 0x0000001108087212 */ /* 0x000fce00078e3cff */
[----:B-1----:R-:W-:Y:S05]  /*3e70*/  @!P1 BRA `(.L_x_1185) ;  /* 0xffffffd800989947 */ /* 0x002fea000383ffff */
        /* <DEDUP_REMOVED lines=50> */
.L_x_1159:
[----:B------:R-:W-:Y:S05]  /*41a0*/  @P0 BRA `(.L_x_1186) ;  /* 0x0000000c00700947 */ /* 0x000fea0003800000 */
[----:B------:R-:W1:Y:S01]  /*41b0*/  S2UR UR4, SR_CgaCtaId ;  /* 0x00000000000479c3 */ /* 0x000e620000008800 */
[----:B------:R-:W-:Y:S01]  /*41c0*/  UMOV UR37, 0x400 ;  /* 0x0000040000257882 */ /* 0x000fe20000000000 */
[----:B------:R-:W-:Y:S01]  /*41d0*/  LOP3.LUT R2, R2, 0xfffffffd, RZ, 0xc0, !PT ;  /* 0xfffffffd02027812 */ /* 0x000fe200078ec0ff */
[----:B-1----:R-:W-:-:S06]  /*41e0*/  ULEA UR37, UR4, UR37, 0x18 ;  /* 0x0000002504257291 */ /* 0x002fcc000f8ec03f */
[----:B------:R-:W-:-:S05]  /*41f0*/  IMAD.U32 R16, RZ, RZ, UR37 ;  /* 0x00000025ff107e24 */ /* 0x000fca000f8e00ff */
[----:B------:R-:W-:-:S13]  /*4200*/  LOP3.LUT P0, RZ, R16, 0x3ff, RZ, 0xc0, !PT ;  /* 0x000003ff10ff7812 */ /* 0x000fda000780c0ff */
[----:B------:R-:W-:Y:S01]  /*4210*/  @P0 LOP3.LUT R2, R2, 0x2, RZ, 0xfc, !PT ;  /* 0x0000000202020812 */ /* 0x000fe200078efcff */
[----:B------:R-:W-:Y:S06]  /*4220*/  @!P0 BRA `(.L_x_1187) ;  /* 0x0000000000408947 */ /* 0x000fec0003800000 */
[----:B------:R-:W-:Y:S01]  /*4230*/  MOV R14, 0x0 ;  /* 0x00000000000e7802 */ /* 0x000fe20000000f00 */
[----:B------:R-:W-:Y:S01]  /*4240*/  ULDC.64 UR4, c[0x4][0x80] ;  /* 0x0100200000047ab9 */ /* 0x000fe20000000a00 */
[----:B------:R-:W-:Y:S01]  /*4250*/  ULDC.64 UR6, c[0x4][0x88] ;  /* 0x0100220000067ab9 */ /* 0x000fe20000000a00 */
[----:B------:R-:W-:Y:S02]  /*4260*/  IMAD.U32 R4, RZ, RZ, UR4 ;  /* 0x00000004ff047e24 */ /* 0x000fe4000f8e00ff */
[----:B------:R-:W-:Y:S01]  /*4270*/  IMAD.U32 R5, RZ, RZ, UR5 ;  /* 0x00000005ff057e24 */ /* 0x000fe2000f8e00ff */
[----:B------:R-:W1:Y:S01]  /*4280*/  LDC.64 R14, c[0x4][R14] ;  /* 0x010000000e0e7b82 */ /* 0x000e620000000a00 */
[----:B------:R-:W-:Y:S01]  /*4290*/  ULDC.64 UR4, c[0x4][0x18] ;  /* 0x0100060000047ab9 */ /* 0x000fe20000000a00 */
[----:B------:R-:W-:Y:S02]  /*42a0*/  IMAD.U32 R6, RZ, RZ, UR6 ;  /* 0x00000006ff067e24 */ /* 0x000fe4000f8e00ff */
[----:B------:R-:W-:-:S02]  /*42b0*/  IMAD.U32 R7, RZ, RZ, UR7 ;  /* 0x00000007ff077e24 */ /* 0x000fc4000f8e00ff */
[----:B------:R-:W-:Y:S02]  /*42c0*/  IMAD.U32 R10, RZ, RZ, UR4 ;  /* 0x00000004ff0a7e24 */ /* 0x000fe4000f8e00ff */
[----:B------:R-:W-:Y:S02]  /*42d0*/  IMAD.U32 R11, RZ, RZ, UR5 ;  /* 0x00000005ff0b7e24 */ /* 0x000fe4000f8e00ff */
[----:B------:R-:W-:Y:S02]  /*42e0*/  IMAD.MOV.U32 R8, RZ, RZ, 0x70 ;  /* 0x00000070ff087424 */ /* 0x000fe400078e00ff */
[----:B------:R-:W-:Y:S02]  /*42f0*/  IMAD.MOV.U32 R12, RZ, RZ, 0x1 ;  /* 0x00000001ff0c7424 */ /* 0x000fe400078e00ff */
[----:B------:R-:W-:-:S07]  /*4300*/  IMAD.MOV.U32 R13, RZ, RZ, RZ ;  /* 0x000000ffff0d7224 */ /* 0x000fce00078e00ff */
[----:B------:R-:W-:-:S07]  /*4310*/  LEPC R20, `(.L_x_1187) ;  /* 0x000000001014794e */ /* 0x000fce0000000000 */
[----:B-1----:R-:W-:Y:S05]  /*4320*/  CALL.ABS.NOINC R14 ;  /* 0x000000000e007343 */ /* 0x002fea0003c00000 */
.L_x_1187:
[----:B------:R-:W-:-:S06]  /*4330*/  UIADD3 UR4, UR37, 0x9000, URZ ;  /* 0x0000900025047890 */ /* 0x000fcc000fffe03f */
[----:B------:R-:W-:-:S05]  /*4340*/  IMAD.U32 R17, RZ, RZ, UR4 ;  /* 0x00000004ff117e24 */ /* 0x000fca000f8e00ff */
[----:B------:R-:W-:-:S13]  /*4350*/  LOP3.LUT P0, RZ, R17, 0x3ff, RZ, 0xc0, !PT ;  /* 0x000003ff11ff7812 */ /* 0x000fda000780c0ff */
[----:B------:R-:W-:Y:S05]  /*4360*/  @!P0 BRA `(.L_x_1188) ;  /* 0x0000000000408947 */ /* 0x000fea0003800000 */
        /* <DEDUP_REMOVED lines=16> */
.L_x_1188:
        /* <DEDUP_REMOVED lines=18> */
.L_x_1189:
        /* <DEDUP_REMOVED lines=18> */
.L_x_1190:
[----:B------:R-:W1:Y:S01]  /*46b0*/  S2R R0, SR_TID.X ;  /* 0x0000000000007919 */ /* 0x000e620000002100 */
[----:B------:R-:W-:Y:S05]  /*46c0*/  WARPSYNC.ALL ;  /* 0x0000000000007948 */ /* 0x000fea0003800000 */
[----:B------:R-:W-:Y:S01]  /*46d0*/  BAR.SYNC.DEFER_BLOCKING 0x1, 0x180 ;  /* 0x0046000000007b1d */ /* 0x000fe20000010000 */
[----:B------:R-:W-:Y:S02]  /*46e0*/  F2FP.F16.F32.PACK_AB R72, R73, R72 ;  /* 0x000000484948723e */ /* 0x000fe400000000ff */
        /* <DEDUP_REMOVED lines=12> */
[----:B-1----:R-:W-:Y:S01]  /*47b0*/  VIADD R5, R0, 0xffffff80 ;  /* 0xffffff8000057836 */ /* 0x002fe20000000000 */
[----:B------:R-:W-:Y:S02]  /*47c0*/  F2FP.F16.F32.PACK_AB R97, R99, R98 ;  /* 0x000000626361723e */ /* 0x000fe400000000ff */
[----:B------:R-:W-:Y:S01]  /*47d0*/  F2FP.F16.F32.PACK_AB R104, R105, R104 ;  /* 0x000000686968723e */ /* 0x000fe200000000ff */
[----:B------:R-:W-:Y:S01]  /*47e0*/  IMAD.SHL.U32 R0, R5, 0x40, RZ ;  /* 0x0000004005007824 */ /* 0x000fe200078e00ff */
[----:B------:R-:W-:-:S02]  /*47f0*/  SHF.R.S32.HI R6, RZ, 0x1f, R5 ;  /* 0x0000001fff067819 */ /* 0x000fc40000011405 */
[----:B------:R-:W-:Y:S02]  /*4800*/  F2FP.F16.F32.PACK_AB R98, R101, R100 ;  /* 0x000000646562723e */ /* 0x000fe400000000ff */
[CC--:B------:R-:W-:Y:S02]  /*4810*/  LEA.HI R2, R6.reuse, R5.reuse, RZ, 0x5 ;  /* 0x0000000506027211 */ /* 0x0c0fe400078f28ff */
[----:B------:R-:W-:Y:S02]  /*4820*/  LEA.HI R4, R6, R5, RZ, 0x4 ;  /* 0x0000000506047211 */ /* 0x000fe400078f20ff */
[----:B------:R-:W-:Y:S02]  /*4830*/  SHF.R.S32.HI R7, RZ, 0x5, R2 ;  /* 0x00000005ff077819 */ /* 0x000fe40000011402 */
[----:B------:R-:W-:Y:S02]  /*4840*/  SHF.R.S32.HI R9, RZ, 0x4, R4 ;  /* 0x00000004ff097819 */ /* 0x000fe40000011404 */
[----:B------:R-:W-:Y:S01]  /*4850*/  LOP3.LUT R2, R0, 0x1c0, RZ, 0xc0, !PT ;  /* 0x000001c000027812 */ /* 0x000fe200078ec0ff */
[----:B------:R-:W-:Y:S01]  /*4860*/  IMAD.SHL.U32 R3, R7, 0x10, RZ ;  /* 0x0000001007037824 */ /* 0x000fe200078e00ff */
[----:B------:R-:W-:-:S02]  /*4870*/  LEA.HI R4, R4, R9, RZ, 0x1 ;  /* 0x0000000904047211 */ /* 0x000fc400078f08ff */
[-C--:B------:R-:W-:Y:S02]  /*4880*/  LEA.HI R0, R6, R5.reuse, RZ, 0x3 ;  /* 0x0000000506007211 */ /* 0x080fe400078f18ff */
[----:B------:R-:W-:Y:S02]  /*4890*/  LOP3.LUT R3, R2, 0x30, R3, 0xf8, !PT ;  /* 0x0000003002037812 */ /* 0x000fe400078ef803 */
[----:B------:R-:W-:Y:S02]  /*48a0*/  LOP3.LUT R4, R4, 0x7ffffe, RZ, 0xc0, !PT ;  /* 0x007ffffe04047812 */ /* 0x000fe400078ec0ff */
[----:B------:R-:W-:Y:S02]  /*48b0*/  LEA.HI R5, R6, R5, RZ, 0x7 ;  /* 0x0000000506057211 */ /* 0x000fe400078f38ff */
[----:B------:R-:W-:Y:S01]  /*48c0*/  LOP3.LUT R0, R3, 0x8, R0, 0xf8, !PT ;  /* 0x0000000803007812 */ /* 0x000fe200078ef800 */
[----:B------:R-:W-:Y:S01]  /*48d0*/  IMAD.IADD R4, R9, 0x1, -R4 ;  /* 0x0000000109047824 */ /* 0x000fe200078e0a04 */
[----:B------:R-:W-:-:S02]  /*48e0*/  SHF.R.S32.HI R5, RZ, 0x7, R5 ;  /* 0x00000007ff057819 */ /* 0x000fc40000011405 */
[----:B------:R-:W-:Y:S02]  /*48f0*/  SHF.R.U32.HI R3, RZ, 0x3, R2 ;  /* 0x00000003ff037819 */ /* 0x000fe40000011602 */
[----:B------:R-:W-:Y:S01]  /*4900*/  F2FP.F16.F32.PACK_AB R99, R103, R102 ;  /* 0x000000666763723e */ /* 0x000fe200000000ff */
[----:B------:R-:W-:Y:S01]  /*4910*/  IMAD R5, R5, 0xc, R4 ;  /* 0x0000000c05057824 */ /* 0x000fe200078e0204 */
[----:B------:R-:W-:Y:S01]  /*4920*/  LOP3.LUT R0, R0, R3, RZ, 0x3c, !PT ;  /* 0x0000000300007212 */ /* 0x000fe200078e3cff */
[----:B------:R-:W1:Y:S01]  /*4930*/  SHFL.IDX PT, R2, R7, RZ, 0x1f ;  /* 0x00001fff07027589 */ /* 0x000e6200000e0000 */
[----:B------:R-:W-:Y:S02]  /*4940*/  F2FP.F16.F32.PACK_AB R105, R107, R106 ;  /* 0x0000006a6b69723e */ /* 0x000fe400000000ff */
[----:B------:R-:W-:Y:S01]  /*4950*/  F2FP.F16.F32.PACK_AB R112, R113, R112 ;  /* 0x000000707170723e */ /* 0x000fe200000000ff */
[----:B------:R-:W-:Y:S01]  /*4960*/  IMAD.U32 R0, R5, 0x200, R0 ;  /* 0x0000020005007824 */ /* 0x000fe200078e0000 */
[----:B------:R-:W-:-:S02]  /*4970*/  F2FP.F16.F32.PACK_AB R106, R109, R108 ;  /* 0x0000006c6d6a723e */ /* 0x000fc400000000ff */
[----:B------:R-:W-:Y:S02]  /*4980*/  F2FP.F16.F32.PACK_AB R107, R111, R110 ;  /* 0x0000006e6f6b723e */ /* 0x000fe400000000ff */
        /* <DEDUP_REMOVED lines=23> */
[----:B------:R-:W-:Y:S01]  /*4b00*/  F2FP.F16.F32.PACK_AB R43, R47, R46 ;  /* 0x0000002e2f2b723e */ /* 0x000fe200000000ff */
[----:B------:R2:W-:Y:S01]  /*4b10*/  STSM.16.MT88.4 [R0+0x800], R32 ;  /* 0x0008002000007844 */ /* 0x0005e20000004200 */
        /* <DEDUP_REMOVED lines=14> */
[----:B-1----:R-:W-:-:S03]  /*4c00*/  ISETP.NE.AND P0, PT, R2, 0xb, PT ;  /* 0x0000000b0200780c */ /* 0x002fc60003f05270 */
[----:B------:R2:W-:Y:S01]  /*4c10*/  STSM.16.MT88.4 [R0+0x2800], R64 ;  /* 0x0028004000007844 */ /* 0x0005e20000004200 */
[----:B------:R-:W-:Y:S01]  /*4c20*/  @!PT LDS RZ, [RZ] ;  /* 0x00000000fffff984 */ /* 0x000fe20000000800 */
[----:B------:R-:W-:Y:S01]  /*4c30*/  @!PT LDS RZ, [RZ] ;  /* 0x00000000fffff984 */ /* 0x000fe20000000800 */
[----:B------:R-:W-:Y:S01]  /*4c40*/  @!PT LDS RZ, [RZ] ;  /* 0x00000000fffff984 */ /* 0x000fe20000000800 */
[----:B------:R1:W-:Y:S06]  /*4c50*/  MEMBAR.ALL.CTA ;  /* 0x0000000000007992 */ /* 0x0003ec0000008000 */
[----:B-1----:R-:W1:Y:S02]  /*4c60*/  FENCE.VIEW.ASYNC.S ;  /* 0x00000000000073c6 */ /* 0x002e640000000000 */
[----:B-1----:R-:W-:Y:S06]  /*4c70*/  BAR.ARV 0x1, 0x1a0 ;  /* 0x0046800000007b1d */ /* 0x002fec0000002000 */
[----:B------:R-:W-:Y:S05]  /*4c80*/  @P0 BRA `(.L_x_1191) ;  /* 0x0000000000b00947 */ /* 0x000fea0003800000 */
[----:B------:R-:W-:Y:S01]  /*4c90*/  BAR.SYNC.DEFER_BLOCKING 0x1, 0x1a0 ;  /* 0x0046800000007b1d */ /* 0x000fe20000010000 */
[----:B------:R-:W-:-:S05]  /*4ca0*/  ELECT P0, URZ, PT ;  /* 0x00000000003f782f */ /* 0x000fca0003800000 */
[----:B------:R-:W-:Y:S08]  /*4cb0*/  BSSY B0, `(.L_x_1191) ;  /* 0x0000029000007945 */ /* 0x000ff00003800000 */
[----:B------:R-:W-:Y:S05]  /*4cc0*/  @!P0 BRA `(.L_x_1192) ;  /* 0x00000000009c8947 */ /* 0x000fea0003800000 */
[----:B------:R-:W1:Y:S01]  /*4cd0*/  S2UR UR10, SR_CTAID.X ;  /* 0x00000000000a79c3 */ /* 0x000e620000002500 */
[----:B------:R-:W-:Y:S01]  /*4ce0*/  ULDC.64 UR6, c[0x0][0x198] ;  /* 0x0000660000067ab9 */ /* 0x000fe20000000a00 */
[----:B------:R-:W-:Y:S02]  /*4cf0*/  UIADD3 UR8, UR37, 0x9000, URZ ;  /* 0x0000900025087890 */ /* 0x000fe4000fffe03f */
[----:B------:R-:W-:Y:S02]  /*4d00*/  UIADD3 UR4, UP0, UR6, 0x770, URZ ;  /* 0x0000077006047890 */ /* 0x000fe4000ff1e03f */
[----:B------:R-:W-:Y:S02]  /*4d10*/  UIADD3 UR40, UR37, 0xc000, URZ ;  /* 0x0000c00025287890 */ /* 0x000fe4000fffe03f */
[----:B------:R-:W3:Y:S01]  /*4d20*/  S2UR UR11, SR_CTAID.Y ;  /* 0x00000000000b79c3 */ /* 0x000ee20000002600 */
[----:B------:R-:W-:Y:S02]  /*4d30*/  UIADD3.X UR5, URZ, UR7, URZ, UP0, !UPT ;  /* 0x000000073f057290 */ /* 0x000fe400087fe43f */
[----:B------:R-:W-:-:S02]  /*4d40*/  UIADD3 UR6, UP0, UR6, 0x670, URZ ;  /* 0x0000067006067890 */ /* 0x000fc4000ff1e03f */
[----:B------:R-:W-:Y:S02]  /*4d50*/  UIADD3 UR32, UR37, 0xf000, URZ ;  /* 0x0000f00025207890 */ /* 0x000fe4000fffe03f */
[----:B------:R-:W-:Y:S01]  /*4d60*/  UIADD3.X UR7, URZ, UR7, URZ, UP0, !UPT ;  /* 0x000000073f077290 */ /* 0x000fe200087fe43f */
[----:B------:R-:W4:Y:S01]  /*4d70*/  S2UR UR12, SR_CTAID.Z ;  /* 0x00000000000c79c3 */ /* 0x000f220000002700 */
[----:B------:R-:W-:Y:S02]  /*4d80*/  UIADD3 UR24, UR37, 0x3000, URZ ;  /* 0x0000300025187890 */ /* 0x000fe4000fffe03f */
[----:B------:R-:W-:Y:S01]  /*4d90*/  UIADD3 UR16, UR37, 0x6000, URZ ;  /* 0x0000600025107890 */ /* 0x000fe2000fffe03f */
[----:B------:R-:W-:Y:S01]  /*4da0*/  UMOV UR9, URZ ;  /* 0x0000003f00097c82 */ /* 0x000fe20008000000 */
[----:B------:R-:W-:Y:S01]  /*4db0*/  UMOV UR41, 0x40 ;  /* 0x0000004000297882 */ /* 0x000fe20000000000 */
[----:B------:R-:W-:Y:S01]  /*4dc0*/  UMOV UR33, 0x80 ;  /* 0x0000008000217882 */ /* 0x000fe20000000000 */
[----:B-1----:R-:W-:Y:S01]  /*4dd0*/  UIMAD UR10, UR10, 0x60, URZ ;  /* 0x000000600a0a78a4 */ /* 0x002fe2000f8e023f */
[----:B------:R-:W-:Y:S01]  /*4de0*/  UMOV UR25, 0x40 ;  /* 0x0000004000197882 */ /* 0x000fe20000000000 */
[----:B------:R-:W-:-:S05]  /*4df0*/  UMOV UR17, 0x80 ;  /* 0x0000008000117882 */ /* 0x000fca0000000000 */
[----:B------:R-:W-:Y:S01]  /*4e00*/  UMOV UR42, UR10 ;  /* 0x0000000a002a7c82 */ /* 0x000fe20008000000 */
[----:B---3--:R-:W-:Y:S01]  /*4e10*/  UMOV UR43, UR11 ;  /* 0x0000000b002b7c82 */ /* 0x008fe20008000000 */
[----:B------:R-:W-:Y:S01]  /*4e20*/  UMOV UR35, UR11 ;  /* 0x0000000b00237c82 */ /* 0x000fe20008000000 */
[----:B------:R-:W-:Y:S01]  /*4e30*/  UMOV UR34, UR10 ;  /* 0x0000000a00227c82 */ /* 0x000fe20008000000 */
[----:B------:R-:W-:Y:S01]  /*4e40*/  UMOV UR27, UR11 ;  /* 0x0000000b001b7c82 */ /* 0x000fe20008000000 */
[----:B------:R-:W-:Y:S01]  /*4e50*/  UMOV UR26, UR10 ;  /* 0x0000000a001a7c82 */ /* 0x000fe20008000000 */
[----:B------:R-:W-:Y:S01]  /*4e60*/  UMOV UR19, UR11 ;  /* 0x0000000b00137c82 */ /* 0x000fe20008000000 */
[----:B------:R-:W-:Y:S01]  /*4e70*/  UMOV UR18, UR10 ;  /* 0x0000000a00127c82 */ /* 0x000fe20008000000 */
[----:B----4-:R-:W-:Y:S01]  /*4e80*/  UMOV UR44, UR12 ;  /* 0x0000000c002c7c82 */ /* 0x010fe20008000000 */
[----:B------:R1:W-:Y:S01]  /*4e90*/  UTMASTG.4D [UR8], [UR4] ;  /* 0x00000008040073b5 */ /* 0x0003e20008018000 */
[----:B------:R-:W-:Y:S01]  /*4ea0*/  UMOV UR36, UR12 ;  /* 0x0000000c00247c82 */ /* 0x000fe20008000000 */
[----:B------:R-:W-:Y:S01]  /*4eb0*/  UMOV UR28, UR12 ;  /* 0x0000000c001c7c82 */ /* 0x000fe20008000000 */
[----:B------:R-:W-:Y:S01]  /*4ec0*/  UMOV UR20, UR12 ;  /* 0x0000000c00147c82 */ /* 0x000fe20008000000 */
[----:B------:R3:W-:Y:S01]  /*4ed0*/  UTMASTG.4D [UR40], [UR4] ;  /* 0x00000028040073b5 */ /* 0x0007e20008018000 */
[----:B------:R3:W-:Y:S01]  /*4ee0*/  UTMASTG.4D [UR32], [UR4] ;  /* 0x00000020040073b5 */ /* 0x0007e20008018000 */
[----:B-1----:R-:W-:-:S02]  /*4ef0*/  UMOV UR8, UR37 ;  /* 0x0000002500087c82 */ /* 0x002fc40008000000 */
[----:B------:R3:W-:Y:S01]  /*4f00*/  UTMASTG.4D [UR8], [UR6] ;  /* 0x00000008060073b5 */ /* 0x0007e20008018000 */
[----:B------:R3:W-:Y:S01]  /*4f10*/  UTMASTG.4D [UR24], [UR6] ;  /* 0x00000018060073b5 */ /* 0x0007e20008018000 */
[----:B------:R3:W-:Y:S02]  /*4f20*/  UTMASTG.4D [UR16], [UR6] ;  /* 0x00000010060073b5 */ /* 0x0007e40008018000 */
[----:B---3--:R0:W-:Y:S02]  /*4f30*/  UTMACMDFLUSH ;  /* 0x00000000000079b7 */ /* 0x0081e40000000000 */
.L_x_1192:
[----:B------:R-:W-:Y:S05]  /*4f40*/  BSYNC B0 ;  /* 0x0000000000007941 */ /* 0x000fea0003800000 */
.L_x_1191:
[----:B------:R-:W-:-:S04]  /*4f50*/  DEPBAR.LE SB0, 0x0 ;  /* 0x000080000000791a */ /* 0x000fc80000000000 */
[----:B------:R-:W-:Y:S05]  /*4f60*/  EXIT ;  /* 0x000000000000794d */ /* 0x000fea0003800000 */
.L_x_1186:
[----:B------:R-:W1:Y:S01]  /*4f70*/  S2R R0, SR_TID.X ;  /* 0x0000000000007919 */ /* 0x000e620000002100 */
[----:B------:R-:W2:Y:S01]  /*4f80*/  S2UR UR11, SR_CTAID.Y ;  /* 0x00000000000b79c3 */ /* 0x000ea20000002600 */
[----:B------:R-:W-:Y:S01]  /*4f90*/  ULDC.64 UR4, c[0x0][0x208] ;  /* 0x0000820000047ab9 */ /* 0x000fe20000000a00 */
[----:B------:R-:W-:Y:S01]  /*4fa0*/  BSSY B0, `(.L_x_1193) ;  /* 0x0000032000007945 */ /* 0x000fe20003800000 */
[----:B------:R-:W3:Y:S05]  /*4fb0*/  S2R R11, SR_CTAID.X ;  /* 0x00000000000b7919 */ /* 0x000eea0000002500 */
[----:B------:R-:W4:Y:S08]  /*4fc0*/  LDC.64 R2, c[0x0][0x820] ;  /* 0x00020800ff027b82 */ /* 0x000f300000000a00 */
[----:B------:R-:W3:Y:S08]  /*4fd0*/  LDC.64 R18, c[0x0][0x808] ;  /* 0x00020200ff127b82 */ /* 0x000ef00000000a00 */
[----:B------:R-:W5:Y:S01]  /*4fe0*/  S2UR UR10, SR_CTAID.Z ;  /* 0x00000000000a79c3 */ /* 0x000f620000002700 */
[----:B--2---:R-:W-:Y:S01]  /*4ff0*/  USHF.R.S32.HI UR7, URZ, 0x1f, UR11 ;  /* 0x0000001f3f077899 */ /* 0x004fe2000801140b */
[----:B-1----:R-:W-:-:S06]  /*5000*/  VIADD R7, R0, 0xffffff80 ;  /* 0xffffff8000077836 */ /* 0x002fcc0000000000 */
[----:B------:R-:W1:Y:S01]  /*5010*/  LDC.64 R12, c[0x0][0x828] ;  /* 0x00020a00ff0c7b82 */ /* 0x000e620000000a00 */
[----:B----4-:R-:W-:Y:S02]  /*5020*/  IMAD R0, R2, UR7, RZ ;  /* 0x0000000702007c24 */ /* 0x010fe4000f8e02ff */
[----:B------:R-:W-:-:S05]  /*5030*/  IMAD.HI R4, R7, 0x2aaaaaab, RZ ;  /* 0x2aaaaaab07047827 */ /* 0x000fca00078e02ff */
[----:B------:R-:W-:Y:S01]  /*5040*/  SHF.R.U32.HI R5, RZ, 0x1f, R4 ;  /* 0x0000001fff057819 */ /* 0x000fe20000011604 */
[----:B---3--:R-:W-:Y:S01]  /*5050*/  IMAD R15, R11, -0x60, R18 ;  /* 0xffffffa00b0f7824 */ /* 0x008fe200078e0212 */
[----:B------:R-:W2:Y:S02]  /*5060*/  LDC.64 R20, c[0x0][0x850] ;  /* 0x00021400ff147b82 */ /* 0x000ea40000000a00 */
[----:B------:R-:W-:Y:S01]  /*5070*/  LEA.HI.SX32 R4, R4, R5, 0x1e ;  /* 0x0000000504047211 */ /* 0x000fe200078ff2ff */
[----:B------:R-:W-:-:S03]  /*5080*/  IMAD R5, R3, UR11, R0 ;  /* 0x0000000b03057c24 */ /* 0x000fc6000f8e0200 */
[CC--:B------:R-:W-:Y:S01]  /*5090*/  ISETP.GE.AND P3, PT, R4.reuse, R15.reuse, PT ;  /* 0x0000000f0400720c */ /* 0x0c0fe20003f66270 */
[C---:B------:R-:W-:Y:S01]  /*50a0*/  IMAD R6, R4.reuse, -0x18, R7 ;  /* 0xffffffe804067824 */ /* 0x040fe200078e0207 */
[----:B------:R-:W3:Y:S01]  /*50b0*/  LDC.64 R22, c[0x0][0x858] ;  /* 0x00021600ff167b82 */ /* 0x000ee20000000a00 */
[----:B------:R-:W-:Y:S01]  /*50c0*/  VIADD R0, R4, 0x10 ;  /* 0x0000001004007836 */ /* 0x000fe20000000000 */
[----:B-----5:R-:W-:Y:S01]  /*50d0*/  USHF.R.S32.HI UR6, URZ, 0x1f, UR10 ;  /* 0x0000001f3f067899 */ /* 0x020fe2000801140a */
[----:B------:R-:W-:Y:S02]  /*50e0*/  IMAD.SHL.U32 R6, R6, 0x8, RZ ;  /* 0x0000000806067824 */ /* 0x000fe400078e00ff */
[----:B------:R-:W-:Y:S01]  /*50f0*/  VIADD R8, R4, 0x30 ;  /* 0x0000003004087836 */ /* 0x000fe20000000000 */
[----:B------:R-:W-:Y:S01]  /*5100*/  ISETP.GE.AND P4, PT, R0, R15, PT ;  /* 0x0000000f0000720c */ /* 0x000fe20003f86270 */
[C---:B------:R-:W-:Y:S01]  /*5110*/  VIADD R0, R4.reuse, 0x20 ;  /* 0x0000002004007836 */ /* 0x040fe20000000000 */
[----:B------:R-:W-:Y:S01]  /*5120*/  SHF.R.S32.HI R7, RZ, 0x1f, R6 ;  /* 0x0000001fff077819 */ /* 0x000fe20000011406 */
[----:B------:R-:W-:Y:S01]  /*5130*/  VIADD R10, R4, 0x40 ;  /* 0x00000040040a7836 */ /* 0x000fe20000000000 */
[----:B------:R-:W-:-:S02]  /*5140*/  ISETP.GE.OR P6, PT, R6, R19, P3 ;  /* 0x000000130600720c */ /* 0x000fc40001fc6670 */
[-C--:B------:R-:W-:Y:S01]  /*5150*/  ISETP.GE.AND P5, PT, R0, R15.reuse, PT ;  /* 0x0000000f0000720c */ /* 0x080fe20003fa6270 */
[----:B------:R-:W-:Y:S01]  /*5160*/  IMAD.WIDE.U32 R2, R2, UR11, R6 ;  /* 0x0000000b02027c25 */ /* 0x000fe2000f8e0006 */
[-C--:B------:R-:W-:Y:S02]  /*5170*/  ISETP.GE.AND P0, PT, R8, R15.reuse, PT ;  /* 0x0000000f0800720c */ /* 0x080fe40003f06270 */
[----:B------:R-:W-:Y:S01]  /*5180*/  ISETP.GE.AND P1, PT, R10, R15, PT ;  /* 0x0000000f0a00720c */ /* 0x000fe20003f26270 */
[----:B------:R-:W-:Y:S01]  /*5190*/  IMAD.IADD R3, R3, 0x1, R5 ;  /* 0x0000000103037824 */ /* 0x000fe200078e0205 */
[----:B------:R-:W-:Y:S01]  /*51a0*/  SHF.R.S32.HI R5, RZ, 0x1f, R4 ;  /* 0x0000001fff057819 */ /* 0x000fe20000011404 */
[----:B-1----:R-:W-:Y:S01]  /*51b0*/  IMAD R0, R12, UR6, RZ ;  /* 0x000000060c007c24 */ /* 0x002fe2000f8e02ff */
[----:B------:R-:W-:Y:S01]  /*51c0*/  ISETP.GE.OR P2, PT, R6, R19, P4 ;  /* 0x000000130600720c */ /* 0x000fe20002746670 */
[----:B------:R-:W-:-:S04]  /*51d0*/  IMAD.WIDE.U32 R8, R12, UR10, R2 ;  /* 0x0000000a0c087c25 */ /* 0x000fc8000f8e0002 */
[----:B------:R-:W-:Y:S02]  /*51e0*/  IMAD R13, R13, UR10, R0 ;  /* 0x0000000a0d0d7c24 */ /* 0x000fe4000f8e0200 */
        /* <DEDUP_REMOVED lines=13> */
.L_x_1194:
[----:B------:R-:W-:Y:S05]  /*52c0*/  BSYNC B0 ;  /* 0x0000000000007941 */ /* 0x000fea0003800000 */
.L_x_1193:
[----:B------:R-:W-:Y:S01]  /*52d0*/  BSSY B0, `(.L_x_1195) ;  /* 0x0000010000007945 */ /* 0x000fe20003800000 */
[----:B------:R-:W-:-:S03]  /*52e0*/  ISETP.GE.OR P6, PT, R6, R19, P5 ;  /* 0x000000130600720c */ /* 0x000fc60002fc6670 */
[----:B------:R-:W-:Y:S10]  /*52f0*/  @P2 BRA `(.L_x_1196) ;  /* 0x0000000000342947 */ /* 0x000ff40003800000 */
        /* <DEDUP_REMOVED lines=13> */
.L_x_1196:
[----:B------:R-:W-:Y:S05]  /*53d0*/  BSYNC B0 ;  /* 0x0000000000007941 */ /* 0x000fea0003800000 */
.L_x_1195:
[----:B------:R-:W-:Y:S01]  /*53e0*/  BSSY B0, `(.L_x_1197) ;  /* 0x0000010000007945 */ /* 0x000fe20003800000 */
[----:B------:R-:W-:-:S03]  /*53f0*/  ISETP.GE.OR P2, PT, R6, R19, P0 ;  /* 0x000000130600720c */ /* 0x000fc60000746670 */
[----:B------:R-:W-:Y:S10]  /*5400*/  @P6 BRA `(.L_x_1198) ;  /* 0x0000000000346947 */ /* 0x000ff40003800000 */
[----:B-1--4-:R-:W-:Y:S01]  /*5410*/  IADD3 R17, P6, R2, 0x20, RZ ;  /* 0x0000002002117810 */ /* 0x012fe20007fde0ff */
        /* <DEDUP_REMOVED lines=12> */
.L_x_1198:
[----:B------:R-:W-:Y:S05]  /*54e0*/  BSYNC B0 ;  /* 0x0000000000007941 */ /* 0x000fea0003800000 */
.L_x_1197:
[----:B------:R-:W-:Y:S01]  /*54f0*/  BSSY B0, `(.L_x_1199) ;  /* 0x0000011000007945 */ /* 0x000fe20003800000 */
[----:B------:R-:W-:Y:S01]  /*5500*/  ISETP.GE.OR P6, PT, R6, R19, P1 ;  /* 0x000000130600720c */ /* 0x000fe20000fc6670 */
[----:B------:R-:W-:Y:S02]  /*5510*/  VIADD R0, R4, 0x50 ;  /* 0x0000005004007836 */ /* 0x000fe40000000000 */
[----:B------:R-:W-:Y:S10]  /*5520*/  @P2 BRA `(.L_x_1200) ;  /* 0x0000000000342947 */ /* 0x000ff40003800000 */
        /* <DEDUP_REMOVED lines=12> */
[----:B------:R1:W-:Y:S02]  /*55f0*/  STG.E.128 desc[UR4][R10.64], RZ ;  /* 0x000000ff0a007986 */ /* 0x0003e4000c101d04 */
.L_x_1200:
[----:B------:R-:W-:Y:S05]  /*5600*/  BSYNC B0 ;  /* 0x0000000000007941 */ /* 0x000fea0003800000 */
.L_x_1199:
[----:B------:R-:W-:Y:S01]  /*5610*/  BSSY B0, `(.L_x_1201) ;  /* 0x0000011000007945 */ /* 0x000fe20003800000 */
[----:B------:R-:W-:Y:S01]  /*5620*/  ISETP.GE.AND P2, PT, R0, R15, PT ;  /* 0x0000000f0000720c */ /* 0x000fe20003f46270 */
[----:B-12---:R-:W-:Y:S02]  /*5630*/  IMAD R10, R20, UR7, RZ ;  /* 0x00000007140a7c24 */ /* 0x006fe4000f8e02ff */
        /* <DEDUP_REMOVED lines=14> */
.L_x_1202:
[----:B------:R-:W-:Y:S05]  /*5720*/  BSYNC B0 ;  /* 0x0000000000007941 */ /* 0x000fea0003800000 */
.L_x_1201:
[----:B------:R-:W-:Y:S01]  /*5730*/  ISETP.GE.OR P6, PT, R6, R19, P2 ;  /* 0x000000130600720c */ /* 0x000fe200017c6670 */
[----:B------:R-:W-:Y:S01]  /*5740*/  IMAD R11, R21, UR11, R10 ;  /* 0x0000000b150b7c24 */ /* 0x000fe2000f8e020a */
[----:B------:R-:W-:Y:S01]  /*5750*/  ULDC UR8, c[0x0][0x83c] ;  /* 0x00020f0000087ab9 */ /* 0x000fe20000000800 */
[----:B------:R-:W-:Y:S01]  /*5760*/  IMAD.WIDE.U32 R4, R20, UR11, R6 ;  /* 0x0000000b14047c25 */ /* 0x000fe2000f8e0006 */
[----:B------:R-:W-:Y:S01]  /*5770*/  BSSY B0, `(.L_x_1203) ;  /* 0x0000019000007945 */ /* 0x000fe20003800000 */
[C---:B------:R-:W-:Y:S02]  /*5780*/  ISETP.GE.OR P3, PT, R6.reuse, UR8, P3 ;  /* 0x0000000806007c0c */ /* 0x040fe40009f66670 */
[----:B------:R-:W-:Y:S01]  /*5790*/  IMAD.IADD R5, R5, 0x1, R11 ;  /* 0x0000000105057824 */ /* 0x000fe200078e020b */
[----:B------:R-:W-:Y:S01]  /*57a0*/  ISETP.GE.OR P4, PT, R6, UR8, P4 ;  /* 0x0000000806007c0c */ /* 0x000fe2000a786670 */
[----:B---3--:R-:W-:Y:S01]  /*57b0*/  IMAD R0, R22, UR6, RZ ;  /* 0x0000000616007c24 */ /* 0x008fe2000f8e02ff */
[----:B------:R-:W-:-:S02]  /*57c0*/  ISETP.GE.OR P5, PT, R6, UR8, P5 ;  /* 0x0000000806007c0c */ /* 0x000fc4000afa6670 */
[C---:B------:R-:W-:Y:S01]  /*57d0*/  ISETP.GE.OR P0, PT, R6.reuse, UR8, P0 ;  /* 0x0000000806007c0c */ /* 0x040fe20008706670 */
[----:B------:R-:W-:Y:S01]  /*57e0*/  IMAD R11, R23, UR10, R0 ;  /* 0x0000000a170b7c24 */ /* 0x000fe2000f8e0200 */
[C---:B------:R-:W-:Y:S02]  /*57f0*/  ISETP.GE.OR P1, PT, R6.reuse, UR8, P1 ;  /* 0x0000000806007c0c */ /* 0x040fe40008f26670 */
[----:B------:R-:W-:Y:S01]  /*5800*/  ISETP.GE.OR P2, PT, R6, UR8, P2 ;  /* 0x0000000806007c0c */ /* 0x000fe20009746670 */
[----:B------:R-:W-:Y:S01]  /*5810*/  IMAD.WIDE.U32 R6, R22, UR10, R4 ;  /* 0x0000000a16067c25 */ /* 0x000fe2000f8e0004 */
[----:B------:R-:W-:Y:S11]  /*5820*/  @P6 BRA `(.L_x_1204) ;  /* 0x0000000000346947 */ /* 0x000ff60003800000 */
        /* <DEDUP_REMOVED lines=13> */
.L_x_1204:
[----:B------:R-:W-:Y:S05]  /*5900*/  BSYNC B0 ;  /* 0x0000000000007941 */ /* 0x000fea0003800000 */
.L_x_1203:
[----:B------:R-:W-:Y:S01]  /*5910*/  BSSY B0, `(.L_x_1205) ;  /* 0x000000d000007945 */ /* 0x000fe20003800000 */
[----:B--2---:R-:W-:-:S03]  /*5920*/  IMAD.IADD R9, R7, 0x1, R11 ;  /* 0x0000000107097824 */ /* 0x004fc600078e020b */
[----:B------:R-:W-:Y:S05]  /*5930*/  @P3 BRA `(.L_x_1206) ;  /* 0x0000000000283947 */ /* 0x000fea0003800000 */
        /* <DEDUP_REMOVED lines=10> */
.L_x_1206:
[----:B------:R-:W-:Y:S05]  /*59e0*/  BSYNC B0 ;  /* 0x0000000000007941 */ /* 0x000fea0003800000 */
.L_x_1205:
[----:B------:R-:W-:Y:S04]  /*59f0*/  BSSY B0, `(.L_x_1207) ;  /* 0x000000f000007945 */ /* 0x000fe80003800000 */
[----:B------:R-:W-:Y:S05]  /*5a00*/  @P4 BRA `(.L_x_1208) ;  /* 0x0000000000344947 */ /* 0x000fea0003800000 */
[----:B--2---:R-:W-:Y:S01]  /*5a10*/  IADD3 R11, P3, R2, 0x10, RZ ;  /* 0x00000010020b7810 */ /* 0x004fe20007f7e0ff */
        /* <DEDUP_REMOVED lines=12> */
.L_x_1208:
[----:B------:R-:W-:Y:S05]  /*5ae0*/  BSYNC B0 ;  /* 0x0000000000007941 */ /* 0x000fea0003800000 */
.L_x_1207:
[----:B------:R-:W-:Y:S04]  /*5af0*/  BSSY B0, `(.L_x_1209) ;  /* 0x000000f000007945 */ /* 0x000fe80003800000 */
[----:B------:R-:W-:Y:S05]  /*5b00*/  @P5 BRA `(.L_x_1210) ;  /* 0x0000000000345947 */ /* 0x000fea0003800000 */
[----:B--23--:R-:W-:Y:S01]  /*5b10*/  IADD3 R11, P3, R2, 0x20, RZ ;  /* 0x00000020020b7810 */ /* 0x00cfe20007f7e0ff */
        /* <DEDUP_REMOVED lines=12> */
.L_x_1210:
[----:B------:R-:W-:Y:S05]  /*5be0*/  BSYNC B0 ;  /* 0x0000000000007941 */ /* 0x000fea0003800000 */
.L_x_1209:
        /* <DEDUP_REMOVED lines=15> */
.L_x_1212:
[----:B------:R-:W-:Y:S05]  /*5ce0*/  BSYNC B0 ;  /* 0x0000000000007941 */ /* 0x000fea0003800000 */
.L_x_1211:
        /* <DEDUP_REMOVED lines=15> */
.L_x_1214:
[----:B------:R-:W-:Y:S05]  /*5de0*/  BSYNC B0 ;  /* 0x0000000000007941 */ /* 0x000fea0003800000 */
.L_x_1213:
[----:B------:R-:W-:Y:S04]  /*5df0*/  BSSY B0, `(.L_x_1215) ;  /* 0x000000f000007945 */ /* 0x000fe80003800000 */
        /* <DEDUP_REMOVED lines=14> */
.L_x_1216:
[----:B------:R-:W-:Y:S05]  /*5ee0*/  BSYNC B0 ;  /* 0x0000000000007941 */ /* 0x000fea0003800000 */
.L_x_1215:
[----:B------:R-:W-:Y:S05]  /*5ef0*/  EXIT ;  /* 0x000000000000794d */ /* 0x000fea0003800000 */
.L_x_1156:
[----:B------:R-:W-:-:S08]  /*5f00*/  NOP ;  /* 0x0000000000007918 */ /* 0x000fd00000000000 */
[----:B------:R-:W1:-:S00]  /*5f10*/  USETMAXREG.DEALLOC.CTAPOOL 0x20 ;  /* 0x00000020000079c8 */ /* 0x000e4000080e0500 */
[----:B-1----:R-:W-:Y:S01]  /*5f20*/  LOP3.LUT R0, R0, 0x3, RZ, 0xc0, !PT ;  /* 0x0000000300007812 */ /* 0x002fe200078ec0ff */
[----:B------:R-:W-:Y:S01]  /*5f30*/  BSSY B0, `(.L_x_1217) ;  /* 0x0000365000007945 */ /* 0x000fe20003800000 */
[----:B------:R-:W-:-:S04]  /*5f40*/  IMAD.MOV.U32 R18, RZ, RZ, RZ ;  /* 0x000000ffff127224 */ /* 0x000fc800078e00ff */
        /* <DEDUP_REMOVED lines=8> */
[----:B------:R-:W1:Y:S01]  /*5fd0*/  S2UR UR9, SR_CTAID.X ;  /* 0x00000000000979c3 */ /* 0x000e620000002500 */
[----:B------:R-:W-:Y:S01]  /*5fe0*/  ULDC UR4, c[0x0][0x280] ;  /* 0x0000a00000047ab9 */ /* 0x000fe20000000800 */
[----:B------:R-:W-:Y:S01]  /*5ff0*/  ULDC UR6, c[0x0][0x290] ;  /* 0x0000a40000067ab9 */ /* 0x000fe20000000800 */
[----:B------:R-:W-:-:S05]  /*6000*/  ULDC UR7, c[0x0][0x74c] ;  /* 0x0001d30000077ab9 */ /* 0x000fca0000000800 */
[----:B------:R-:W2:Y:S01]  /*6010*/  S2UR UR13, SR_CTAID.Y ;  /* 0x00000000000d79c3 */ /* 0x000ea20000002600 */
[----:B-1----:R-:W-:Y:S02]  /*6020*/  UIMAD UR5, UR9, 0x60, UR4 ;  /* 0x00000060090578a4 */ /* 0x002fe4000f8e0204 */
[----:B------:R-:W-:Y:S02]  /*6030*/  ISETP.LE.AND P0, PT, RZ, UR9, PT ;  /* 0x00000009ff007c0c */ /* 0x000fe4000bf03270 */
[----:B------:R-:W-:-:S04]  /*6040*/  UIADD3 UR5, -UR7, UR5, -UR6 ;  /* 0x0000000507057290 */ /* 0x000fc8000fffe906 */
[----:B------:R-:W-:-:S04]  /*6050*/  USHF.R.S32.HI UR6, URZ, 0x1f, UR5 ;  /* 0x0000001f3f067899 */ /* 0x000fc80008011405 */
[----:B------:R-:W-:-:S04]  /*6060*/  ULEA.HI UR6, UR6, UR5, URZ, 0x6 ;  /* 0x0000000506067291 */ /* 0x000fc8000f8f303f */
[----:B------:R-:W-:Y:S02]  /*6070*/  USHF.R.S32.HI UR5, URZ, 0x6, UR6 ;  /* 0x000000063f057899 */ /* 0x000fe40008011406 */
[----:B------:R-:W-:Y:S02]  /*6080*/  UIADD3 UR6, UR4, 0x3f, URZ ;  /* 0x0000003f04067890 */ /* 0x000fe4000fffe03f */
[----:B------:R-:W-:Y:S02]  /*6090*/  UISETP.LT.AND UP0, UPT, URZ, UR5, UPT ;  /* 0x000000053f00728c */ /* 0x000fe4000bf01270 */
[----:B------:R-:W-:Y:S02]  /*60a0*/  USHF.R.S32.HI UR7, URZ, 0x1f, UR6 ;  /* 0x0000001f3f077899 */ /* 0x000fe40008011406 */
[----:B------:R-:W-:Y:S02]  /*60b0*/  USEL UR5, URZ, UR5, !UP0 ;  /* 0x000000053f057287 */ /* 0x000fe4000c000000 */
[----:B------:R-:W-:-:S04]  /*60c0*/  ULEA.HI UR7, UR7, UR6, URZ, 0x6 ;  /* 0x0000000607077291 */ /* 0x000fc8000f8f303f */
[----:B------:R-:W-:Y:S01]  /*60d0*/  USHF.R.S32.HI UR8, URZ, 0x6, UR7 ;  /* 0x000000063f087899 */ /* 0x000fe20008011407 */
[----:B--2---:R-:W-:Y:S11]  /*60e0*/  @!P0 BRA `(.L_x_1220) ;  /* 0x0000000000288947 */ /* 0x004ff60003800000 */
        /* <DEDUP_REMOVED lines=10> */
.L_x_1220:
[----:B------:R-:W-:Y:S02]  /*6190*/  UISETP.GT.AND UP0, UPT, UR8, UR5, UPT ;  /* 0x000000050800728c */ /* 0x000fe4000bf04270 */
[----:B------:R-:W-:Y:S02]  /*61a0*/  USHF.R.S32.HI UR14, URZ, 0x1f, UR12 ;  /* 0x0000001f3f0e7899 */ /* 0x000fe4000801140c */
[----:B------:R-:W-:Y:S02]  /*61b0*/  USHF.R.S32.HI UR9, URZ, 0x1f, UR13 ;  /* 0x0000001f3f097899 */ /* 0x000fe4000801140d */
[----:B------:R-:W-:-:S13]  /*61c0*/  PLOP3.LUT P0, PT, PT, PT, UP0, 0x80, 0x0 ;  /* 0x000000000000781c */ /* 0x000fda0003f0f008 */
[----:B------:R-:W-:Y:S05]  /*61d0*/  @!P0 BRA `(.L_x_1219) ;  /* 0x0000003000e88947 */ /* 0x000fea0003800000 */
[----:B------:R-:W-:Y:S01]  /*61e0*/  UIADD3 UR4, -UR5, UR8, URZ ;  /* 0x0000000805047290 */ /* 0x000fe2000fffe13f */
[----:B------:R-:W-:Y:S01]  /*61f0*/  ULDC.64 UR10, c[0x0][0x2d8] ;  /* 0x0000b600000a7ab9 */ /* 0x000fe20000000a00 */
[----:B------:R-:W-:Y:S02]  /*6200*/  ELECT P0, URZ, PT ;  /* 0x00000000003f782f */ /* 0x000fe40003800000 */
[----:B------:R-:W-:Y:S02]  /*6210*/  ULOP3.LUT UR4, UR4, 0x1, URZ, 0xc0, !UPT ;  /* 0x0000000104047892 */ /* 0x000fe4000f8ec03f */
[----:B------:R-:W-:Y:S02]  /*6220*/  UIMAD UR9, UR9, UR10, URZ ;  /* 0x0000000a090972a4 */ /* 0x000fe4000f8e023f */
[----:B------:R-:W-:Y:S02]  /*6230*/  UISETP.NE.U32.AND UP0, UPT, UR4, 0x1, UPT ;  /* 0x000000010400788c */ /* 0x000fe4000bf05070 */
[----:B------:R-:W-:-:S02]  /*6240*/  UIMAD.WIDE.U32 UR6, UR13, UR10, URZ ;  /* 0x0000000a0d0672a5 */ /* 0x000fc4000f8e003f */
[----:B------:R-:W-:Y:S02]  /*6250*/  UIMAD UR9, UR13, UR11, UR9 ;  /* 0x0000000b0d0972a4 */ /* 0x000fe4000f8e0209 */
[----:B------:R-:W-:Y:S01]  /*6260*/  PLOP3.LUT P1, PT, PT, PT, UP0, 0x80, 0x0 ;  /* 0x000000000000781c */ /* 0x000fe20003f2f008 */
[----:B------:R-:W-:Y:S01]  /*6270*/  ULDC.64 UR10, c[0x0][0x2e0] ;  /* 0x0000b800000a7ab9 */ /* 0x000fe20000000a00 */
[----:B------:R-:W-:Y:S02]  /*6280*/  UIADD3 UR7, UR7, UR9, URZ ;  /* 0x0000000907077290 */ /* 0x000fe4000fffe03f */
[----:B------:R-:W-:Y:S02]  /*6290*/  UIMAD UR9, UR14, UR10, URZ ;  /* 0x0000000a0e0972a4 */ /* 0x000fe4000f8e023f */
[----:B------:R-:W-:Y:S02]  /*62a0*/  UIMAD.WIDE.U32 UR6, UR12, UR10, UR6 ;  /* 0x0000000a0c0672a5 */ /* 0x000fe4000f8e0006 */
[----:B------:R-:W-:-:S04]  /*62b0*/  UIMAD UR9, UR12, UR11, UR9 ;  /* 0x0000000b0c0972a4 */ /* 0x000fc8000f8e0209 */
[----:B------:R-:W-:Y:S01]  /*62c0*/  UIADD3 UR9, UR7, UR9, URZ ;  /* 0x0000000907097290 */ /* 0x000fe2000fffe03f */
[----:B------:R-:W-:Y:S11]  /*62d0*/  @P1 BRA `(.L_x_1221) ;  /* 0x00000004001c1947 */ /* 0x000ff60003800000 */
[----:B------:R-:W-:Y:S01]  /*62e0*/  UIMAD UR14, UR5, 0x3000, URZ ;  /* 0x00003000050e78a4 */ /* 0x000fe2000f8e023f */
        /* <DEDUP_REMOVED lines=9> */
[----:B------:R-:W-:Y:S01]  /*6380*/  UMOV UR16, 0x0 ;  /* 0x0000000000107882 */ /* 0x000fe20000000000 */
[----:B------:R-:W-:Y:S02]  /*6390*/  UMOV UR17, 0x14f00000 ;  /* 0x14f0000000117882 */ /* 0x000fe40000000000 */
[----:B------:R-:W-:-:S02]  /*63a0*/  ULEA.HI.X UR11, UR13, UR11, UR15, 0x2, UP0 ;  /* 0x0000000b0d0b7291 */ /* 0x000fc400080f140f */
[----:B-1----:R-:W-:-:S03]  /*63b0*/  ULEA UR4, UR12, UR4, 0x18 ;  /* 0x000000040c047291 */ /* 0x002fc6000f8ec03f */
[----:B------:R-:W-:Y:S01]  /*63c0*/  UMOV UR12, 0x400 ;  /* 0x00000400000c7882 */ /* 0x000fe20000000000 */
[----:B------:R-:W-:-:S09]  /*63d0*/  UIADD3 UR4, UR4, 0x12000, URZ ;  /* 0x0001200004047890 */ /* 0x000fd2000fffe03f */
[----:B------:R1:W-:Y:S02]  /*63e0*/  UBLKRED.G.S.ADD.F32.RN [UR10], [UR4], UR12, desc[UR16] ;  /* 0x0000100a040073bb */ /* 0x0003e400080a140c */
[----:B-1----:R0:W-:Y:S02]  /*63f0*/  UTMACMDFLUSH ;  /* 0x00000000000079b7 */ /* 0x0021e40000000000 */
.L_x_1223:
[----:B------:R-:W-:Y:S05]  /*6400*/  BSYNC B1 ;  /* 0x0000000000017941 */ /* 0x000fea0003800000 */
.L_x_1222:
        /* <DEDUP_REMOVED lines=9> */
[----:B------:R-:W-:Y:S02]  /*64a0*/  UMOV UR17, 0x14f00000 ;  /* 0x14f0000000117882 */ /* 0x000fe40000000000 */
[----:B------:R-:W-:Y:S02]  /*64b0*/  ULEA.HI.X.SX32 UR4, UR4, UR9, 0x1, UP0 ;  /* 0x0000000904047291 */ /* 0x000fe400080f0e3f */
[----:B------:R-:W-:-:S04]  /*64c0*/  ULEA UR10, UP0, UR15, UR10, 0x2 ;  /* 0x0000000a0f0a7291 */ /* 0x000fc8000f80103f */
[----:B------:R-:W-:-:S03]  /*64d0*/  ULEA.HI.X UR11, UR15, UR11, UR4, 0x2, UP0 ;  /* 0x0000000b0f0b7291 */ /* 0x000fc600080f1404 */
[----:B------:R-:W-:Y:S01]  /*64e0*/  UMOV UR4, 0x400 ;  /* 0x0000040000047882 */ /* 0x000fe20000000000 */
[----:B-1----:R-:W-:-:S04]  /*64f0*/  ULEA UR12, UR13, UR12, 0x18 ;  /* 0x0000000c0d0c7291 */ /* 0x002fc8000f8ec03f */
[----:B------:R-:W-:-:S09]  /*6500*/  UIADD3 UR12, UR12, 0x16000, URZ ;  /* 0x000160000c0c7890 */ /* 0x000fd2000fffe03f */
[----:B------:R1:W-:Y:S02]  /*6510*/  UBLKRED.G.S.ADD.F32.RN [UR10], [UR12], UR4, desc[UR16] ;  /* 0x0000100a0c0073bb */ /* 0x0003e400080a1404 */
[----:B-1----:R0:W-:Y:S02]  /*6520*/  UTMACMDFLUSH ;  /* 0x00000000000079b7 */ /* 0x0021e40000000000 */
.L_x_1225:
[----:B------:R-:W-:Y:S05]  /*6530*/  BSYNC B1 ;  /* 0x0000000000017941 */ /* 0x000fea0003800000 */
.L_x_1224:
        /* <DEDUP_REMOVED lines=16> */
[----:B------:R1:W-:Y:S01]  /*6640*/  UBLKRED.G.S.ADD.F32.RN [UR10], [UR12], UR4, desc[UR16] ;  /* 0x0000100a0c0073bb */ /* 0x0003e200080a1404 */
[----:B------:R0:W-:Y:S01]  /*6650*/  UTMACMDFLUSH ;  /* 0x00000000000079b7 */ /* 0x0001e20000000000 */
[----:B-1----:R-:W-:-:S04]  /*6660*/  DEPBAR.LE SB0, 0x2 ;  /* 0x000080800000791a */ /* 0x002fc80000000000 */
.L_x_1227:
[----:B------:R-:W-:Y:S05]  /*6670*/  BSYNC B1 ;  /* 0x0000000000017941 */ /* 0x000fea0003800000 */
.L_x_1226:
[----:B------:R-:W-:Y:S06]  /*6680*/  BAR.ARV 0xa, 0xa0 ;  /* 0x0282800000007b1d */ /* 0x000fec0000002000 */
[----:B------:R-:W-:Y:S04]  /*6690*/  BSSY B1, `(.L_x_1228) ;  /* 0x0000003000017945 */ /* 0x000fe80003800000 */
[----:B------:R-:W-:Y:S05]  /*66a0*/  @!P0 BRA `(.L_x_1229) ;  /* 0x0000000000048947 */ /* 0x000fea0003800000 */
[----:B------:R-:W-:-:S04]  /*66b0*/  DEPBAR.LE SB0, 0x1 ;  /* 0x000080400000791a */ /* 0x000fc80000000000 */
.L_x_1229:
[----:B------:R-:W-:Y:S05]  /*66c0*/  BSYNC B1 ;  /* 0x0000000000017941 */ /* 0x000fea0003800000 */
.L_x_1228:
[----:B------:R-:W-:Y:S06]  /*66d0*/  BAR.ARV 0xb, 0xa0 ;  /* 0x02c2800000007b1d */ /* 0x000fec0000002000 */
[----:B------:R-:W-:Y:S04]  /*66e0*/  BSSY B1, `(.L_x_1230) ;  /* 0x0000003000017945 */ /* 0x000fe80003800000 */
[----:B------:R-:W-:Y:S05]  /*66f0*/  @!P0 BRA `(.L_x_1231) ;  /* 0x0000000000048947 */ /* 0x000fea0003800000 */
[----:B------:R-:W-:-:S04]  /*6700*/  DEPBAR.LE SB0, 0x0 ;  /* 0x000080000000791a */ /* 0x000fc80000000000 */
.L_x_1231:
[----:B------:R-:W-:Y:S05]  /*6710*/  BSYNC B1 ;  /* 0x0000000000017941 */ /* 0x000fea0003800000 */
.L_x_1230:
[----:B------:R-:W-:Y:S06]  /*6720*/  BAR.ARV 0xc, 0xa0 ;  /* 0x0302800000007b1d */ /* 0x000fec0000002000 */
[----:B------:R-:W-:Y:S01]  /*6730*/  UIADD3 UR12, UR5, 0x1, URZ ;  /* 0x00000001050c7890 */ /* 0x000fe2000fffe03f */
[----:B------:R-:W-:Y:S11]  /*6740*/  BRA `(.L_x_1232) ;  /* 0x0000000000047947 */ /* 0x000ff60003800000 */
.L_x_1221:
[----:B------:R-:W-:-:S05]  /*6750*/  UMOV UR12, UR5 ;  /* 0x00000005000c7c82 */ /* 0x000fca0008000000 */
.L_x_1232:
[----:B------:R-:W-:-:S04]  /*6760*/  UIADD3 UR4, UR5, 0x1, URZ ;  /* 0x0000000105047890 */ /* 0x000fc8000fffe03f */
[----:B------:R-:W-:-:S06]  /*6770*/  UISETP.NE.AND UP0, UPT, UR8, UR4, UPT ;  /* 0x000000040800728c */ /* 0x000fcc000bf05270 */
[----:B------:R-:W-:-:S13]  /*6780*/  PLOP3.LUT P1, PT, PT, PT, UP0, 0x80, 0x0 ;  /* 0x000000000000781c */ /* 0x000fda0003f2f008 */
[----:B------:R-:W-:Y:S05]  /*6790*/  @!P1 BRA `(.L_x_1219) ;  /* 0x0000002c00789947 */ /* 0x000fea0003800000 */
[----:B------:R-:W-:Y:S01]  /*67a0*/  ULDC.64 UR22, c[0x0][0x2c0] ;  /* 0x0000b00000167ab9 */ /* 0x000fe20000000a00 */
[----:B------:R-:W-:Y:S02]  /*67b0*/  UIMAD UR13, UR12, 0x3000, URZ ;  /* 0x000030000c0d78a4 */ /* 0x000fe4000f8e023f */
[----:B------:R-:W-:Y:S01]  /*67c0*/  ULEA UR22, UP0, UR6, UR22, 0x2 ;  /* 0x0000001606167291 */ /* 0x000fe2000f80103f */
[----:B------:R-:W-:Y:S01]  /*67d0*/  UMOV UR4, URZ ;  /* 0x0000003f00047c82 */ /* 0x000fe20008000000 */
[----:B------:R-:W-:Y:S02]  /*67e0*/  ULDC.64 UR28, c[0x0][0x2c0] ;  /* 0x0000b000001c7ab9 */ /* 0x000fe40000000a00 */
        /* <DEDUP_REMOVED lines=11> */
[----:B------:R-:W-:-:S11]  /*68a0*/  UMOV UR24, UR13 ;  /* 0x0000000d00187c82 */ /* 0x000fd60008000000 */
.L_x_1253:
[----:B------:R-:W-:Y:S01]  /*68b0*/  UIADD3 UR10, UR13, UR4, URZ ;  /* 0x000000040d0a7290 */ /* 0x000fe2000fffe03f */
[----:B------:R-:W-:Y:S03]  /*68c0*/  BAR.SYNC.DEFER_BLOCKING 0xd, 0xa0 ;  /* 0x0342800000007b1d */ /* 0x000fe60000010000 */
        /* <DEDUP_REMOVED lines=9> */
[----:B------:R-:W-:Y:S01]  /*6960*/  UMOV UR25, 0x400 ;  /* 0x0000040000197882 */ /* 0x000fe20000000000 */
[----:B------:R-:W-:Y:S02]  /*6970*/  UMOV UR40, 0x0 ;  /* 0x0000000000287882 */ /* 0x000fe40000000000 */
[----:B------:R-:W-:Y:S01]  /*6980*/  ULEA.HI.X.SX32 UR39, UR24, UR9, 0x1, UP0 ;  /* 0x0000000918277291 */ /* 0x000fe200080f0e3f */
[----:B------:R-:W-:Y:S01]  /*6990*/  UMOV UR41, 0x14f00000 ;  /* 0x14f0000000297882 */ /* 0x000fe20000000000 */
[----:B-1----:R-:W-:Y:S02]  /*69a0*/  ULEA UR25, UR26, UR25, 0x18 ;  /* 0x000000191a197291 */ /* 0x002fe4000f8ec03f */
[----:B------:R-:W-:Y:S02]  /*69b0*/  ULEA UR26, UP0, UR27, UR28, 0x2 ;  /* 0x0000001c1b1a7291 */ /* 0x000fe4000f80103f */
[----:B------:R-:W-:-:S02]  /*69c0*/  UIADD3 UR25, UR25, 0x12000, URZ ;  /* 0x0001200019197890 */ /* 0x000fc4000fffe03f */
[----:B------:R-:W-:-:S03]  /*69d0*/  ULEA.HI.X UR27, UR27, UR29, UR39, 0x2, UP0 ;  /* 0x0000001d1b1b7291 */ /* 0x000fc600080f1427 */
[----:B------:R-:W-:-:S06]  /*69e0*/  UMOV UR39, 0x400 ;  /* 0x0000040000277882 */ /* 0x000fcc0000000000 */
[----:B------:R1:W-:Y:S02]  /*69f0*/  UBLKRED.G.S.ADD.F32.RN [UR26], [UR25], UR39, desc[UR40] ;  /* 0x0000281a190073bb */ /* 0x0003e400080a1427 */
[----:B-1----:R0:W-:Y:S02]  /*6a00*/  UTMACMDFLUSH ;  /* 0x00000000000079b7 */ /* 0x0021e40000000000 */
.L_x_1234:
[----:B------:R-:W-:Y:S05]  /*6a10*/  BSYNC B1 ;  /* 0x0000000000017941 */ /* 0x000fea0003800000 */
.L_x_1233:
        /* <DEDUP_REMOVED lines=12> */
.L_x_1236:
[----:B------:R-:W-:Y:S05]  /*6ae0*/  BSYNC B1 ;  /* 0x0000000000017941 */ /* 0x000fea0003800000 */
.L_x_1235:
        /* <DEDUP_REMOVED lines=13> */
.L_x_1238:
[----:B------:R-:W-:Y:S05]  /*6bc0*/  BSYNC B1 ;  /* 0x0000000000017941 */ /* 0x000fea0003800000 */
.L_x_1237:
[----:B------:R-:W-:Y:S06]  /*6bd0*/  BAR.ARV 0xa, 0xa0 ;  /* 0x0282800000007b1d */ /* 0x000fec0000002000 */
[----:B------:R-:W-:Y:S04]  /*6be0*/  BSSY B1, `(.L_x_1239) ;  /* 0x0000003000017945 */ /* 0x000fe80003800000 */
[----:B------:R-:W-:Y:S05]  /*6bf0*/  @!P0 BRA `(.L_x_1240) ;  /* 0x0000000000048947 */ /* 0x000fea0003800000 */
[----:B------:R-:W-:-:S04]  /*6c00*/  DEPBAR.LE SB0, 0x1 ;  /* 0x000080400000791a */ /* 0x000fc80000000000 */
.L_x_1240:
[----:B------:R-:W-:Y:S05]  /*6c10*/  BSYNC B1 ;  /* 0x0000000000017941 */ /* 0x000fea0003800000 */
.L_x_1239:
[----:B------:R-:W-:Y:S06]  /*6c20*/  BAR.ARV 0xb, 0xa0 ;  /* 0x02c2800000007b1d */ /* 0x000fec0000002000 */
[----:B------:R-:W-:Y:S04]  /*6c30*/  BSSY B1, `(.L_x_1241) ;  /* 0x0000003000017945 */ /* 0x000fe80003800000 */
[----:B------:R-:W-:Y:S05]  /*6c40*/  @!P0 BRA `(.L_x_1242) ;  /* 0x0000000000048947 */ /* 0x000fea0003800000 */
[----:B------:R-:W-:-:S04]  /*6c50*/  DEPBAR.LE SB0, 0x0 ;  /* 0x000080000000791a */ /* 0x000fc80000000000 */
.L_x_1242:
[----:B------:R-:W-:Y:S05]  /*6c60*/  BSYNC B1 ;  /* 0x0000000000017941 */ /* 0x000fea0003800000 */
.L_x_1241:
        /* <DEDUP_REMOVED lines=13> */
.L_x_1244:
[----:B------:R-:W-:Y:S05]  /*6d40*/  BSYNC B1 ;  /* 0x0000000000017941 */ /* 0x000fea0003800000 */
.L_x_1243:
        /* <DEDUP_REMOVED lines=12> */
.L_x_1246:
[----:B------:R-:W-:Y:S05]  /*6e10*/  BSYNC B1 ;  /* 0x0000000000017941 */ /* 0x000fea0003800000 */
.L_x_1245:
        /* <DEDUP_REMOVED lines=13> */
.L_x_1248:
[----:B------:R-:W-:Y:S05]  /*6ef0*/  BSYNC B1 ;  /* 0x0000000000017941 */ /* 0x000fea0003800000 */
.L_x_1247:
[----:B------:R-:W-:Y:S06]  /*6f00*/  BAR.ARV 0xa, 0xa0 ;  /* 0x0282800000007b1d */ /* 0x000fec0000002000 */
[----:B------:R-:W-:Y:S04]  /*6f10*/  BSSY B1, `(.L_x_1249) ;  /* 0x0000003000017945 */ /* 0x000fe80003800000 */
[----:B------:R-:W-:Y:S05]  /*6f20*/  @!P0 BRA `(.L_x_1250) ;  /* 0x0000000000048947 */ /* 0x000fea0003800000 */
[----:B------:R-:W-:-:S04]  /*6f30*/  DEPBAR.LE SB0, 0x1 ;  /* 0x000080400000791a */ /* 0x000fc80000000000 */
.L_x_1250:
[----:B------:R-:W-:Y:S05]  /*6f40*/  BSYNC B1 ;  /* 0x0000000000017941 */ /* 0x000fea0003800000 */
.L_x_1249:
[----:B------:R-:W-:Y:S01]  /*6f50*/  UIADD3 UR12, UR12, 0x2, URZ ;  /* 0x000000020c0c7890 */ /* 0x000fe2000fffe03f */
[----:B------:R-:W-:Y:S06]  /*6f60*/  BAR.ARV 0xb, 0xa0 ;  /* 0x02c2800000007b1d */ /* 0x000fec0000002000 */
[----:B------:R-:W-:Y:S01]  /*6f70*/  UISETP.GE.AND UP0, UPT, UR12, UR8, UPT ;  /* 0x000000080c00728c */ /* 0x000fe2000bf06270 */
[----:B------:R-:W-:Y:S04]  /*6f80*/  BSSY B1, `(.L_x_1251) ;  /* 0x0000003000017945 */ /* 0x000fe80003800000 */
[----:B------:R-:W-:Y:S06]  /*6f90*/  @!P0 BRA `(.L_x_1252) ;  /* 0x0000000000048947 */ /* 0x000fec0003800000 */
[----:B------:R-:W-:-:S04]  /*6fa0*/  DEPBAR.LE SB0, 0x0 ;  /* 0x000080000000791a */ /* 0x000fc80000000000 */
.L_x_1252:
[----:B------:R-:W-:Y:S05]  /*6fb0*/  BSYNC B1 ;  /* 0x0000000000017941 */ /* 0x000fea0003800000 */
.L_x_1251:
[----:B------:R-:W-:Y:S06]  /*6fc0*/  BAR.ARV 0xc, 0xa0 ;  /* 0x0302800000007b1d */ /* 0x000fec0000002000 */
[----:B------:R-:W-:Y:S01]  /*6fd0*/  PLOP3.LUT P1, PT, PT, PT, UP0, 0x80, 0x0 ;  /* 0x000000000000781c */ /* 0x000fe20003f2f008 */
[----:B------:R-:W-:Y:S02]  /*6fe0*/  UIADD3 UR24, UR24, 0x6000, URZ ;  /* 0x0000600018187890 */ /* 0x000fe4000fffe03f */
[----:B------:R-:W-:-:S10]  /*6ff0*/  UIADD3 UR4, UR4, 0x6000, URZ ;  /* 0x0000600004047890 */ /* 0x000fd4000fffe03f */
[----:B------:R-:W-:Y:S05]  /*7000*/  @!P1 BRA `(.L_x_1253) ;  /* 0xfffffff800289947 */ /* 0x000fea000383ffff */
[----:B------:R-:W-:Y:S05]  /*7010*/  BRA `(.L_x_1219) ;  /* 0x0000002400587947 */ /* 0x000fea0003800000 */
.L_x_1218:
[----:B------:R-:W1:Y:S01]  /*7020*/  S2UR UR29, SR_CTAID.Z ;  /* 0x00000000001d79c3 */ /* 0x000e620000002700 */
[----:B------:R-:W-:Y:S02]  /*7030*/  IMAD.MOV.U32 R7, RZ, RZ, 0x1 ;  /* 0x00000001ff077424 */ /* 0x000fe400078e00ff */
[----:B------:R-:W-:Y:S01]  /*7040*/  IMAD.MOV.U32 R5, RZ, RZ, 0x1 ;  /* 0x00000001ff057424 */ /* 0x000fe200078e00ff */
[----:B-1----:R-:W-:-:S13]  /*7050*/  ISETP.LE.AND P0, PT, RZ, UR29, PT ;  /* 0x0000001dff007c0c */ /* 0x002fda000bf03270 */
[----:B------:R-:W-:Y:S05]  /*7060*/  @!P0 BRA `(.L_x_1254) ;  /* 0x0000002000c08947 */ /* 0x000fea0003800000 */
[----:B------:R-:W1:Y:S01]  /*7070*/  S2UR UR9, SR_CTAID.X ;  /* 0x00000000000979c3 */ /* 0x000e620000002500 */
[----:B------:R-:W-:Y:S01]  /*7080*/  ULDC UR8, c[0x0][0x280] ;  /* 0x0000a00000087ab9 */ /* 0x000fe20000000800 */
[----:B------:R-:W-:Y:S01]  /*7090*/  ULDC UR4, c[0x0][0x290] ;  /* 0x0000a40000047ab9 */ /* 0x000fe20000000800 */
[----:B------:R-:W-:-:S05]  /*70a0*/  ULDC UR5, c[0x0][0x74c] ;  /* 0x0001d30000057ab9 */ /* 0x000fca0000000800 */
[----:B------:R-:W2:Y:S01]  /*70b0*/  S2UR UR28, SR_CTAID.Y ;  /* 0x00000000001c79c3 */ /* 0x000ea20000002600 */
[----:B-1----:R-:W-:Y:S02]  /*70c0*/  UIMAD UR35, UR9, 0x60, URZ ;  /* 0x00000060092378a4 */ /* 0x002fe4000f8e023f */
[----:B------:R-:W-:Y:S02]  /*70d0*/  ISETP.LE.AND P0, PT, RZ, UR9, PT ;  /* 0x00000009ff007c0c */ /* 0x000fe4000bf03270 */
[----:B------:R-:W-:-:S04]  /*70e0*/  UIADD3 UR4, -UR4, UR35, UR8 ;  /* 0x0000002304047290 */ /* 0x000fc8000fffe108 */
[----:B------:R-:W-:-:S04]  /*70f0*/  UIADD3 UR4, UR4, -UR5, URZ ;  /* 0x8000000504047290 */ /* 0x000fc8000fffe03f */
[----:B------:R-:W-:-:S04]  /*7100*/  USHF.R.S32.HI UR5, URZ, 0x1f, UR4 ;  /* 0x0000001f3f057899 */ /* 0x000fc80008011404 */
[----:B------:R-:W-:Y:S02]  /*7110*/  ULEA.HI UR5, UR5, UR4, URZ, 0x6 ;  /* 0x0000000405057291 */ /* 0x000fe4000f8f303f */
[----:B------:R-:W-:Y:S02]  /*7120*/  UIADD3 UR4, UR8, 0x3f, URZ ;  /* 0x0000003f08047890 */ /* 0x000fe4000fffe03f */
[----:B------:R-:W-:Y:S02]  /*7130*/  USHF.R.S32.HI UR5, URZ, 0x6, UR5 ;  /* 0x000000063f057899 */ /* 0x000fe40008011405 */
[----:B------:R-:W-:Y:S02]  /*7140*/  USHF.R.S32.HI UR6, URZ, 0x1f, UR4 ;  /* 0x0000001f3f067899 */ /* 0x000fe40008011404 */
[----:B------:R-:W-:Y:S02]  /*7150*/  UISETP.LT.AND UP0, UPT, URZ, UR5, UPT ;  /* 0x000000053f00728c */ /* 0x000fe4000bf01270 */
[----:B------:R-:W-:-:S02]  /*7160*/  ULEA.HI UR6, UR6, UR4, URZ, 0x6 ;  /* 0x0000000406067291 */ /* 0x000fc4000f8f303f */
[----:B------:R-:W-:Y:S02]  /*7170*/  USEL UR7, URZ, UR5, !UP0 ;  /* 0x000000053f077287 */ /* 0x000fe4000c000000 */
[----:B------:R-:W-:Y:S01]  /*7180*/  USHF.R.S32.HI UR6, URZ, 0x6, UR6 ;  /* 0x000000063f067899 */ /* 0x000fe20008011406 */
[----:B--2---:R-:W-:Y:S11]  /*7190*/  @!P0 BRA `(.L_x_1255) ;  /* 0x0000000000288947 */ /* 0x004ff60003800000 */
[----:B------:R-:W-:Y:S01]  /*71a0*/  UIMAD UR8, UR9, 0x60, UR8 ;  /* 0x00000060090878a4 */ /* 0x000fe2000f8e0208 */
[----:B------:R-:W-:Y:S01]  /*71b0*/  ULDC UR4, c[0x0][0x290] ;  /* 0x0000a40000047ab9 */ /* 0x000fe20000000800 */
[----:B------:R-:W-:Y:S02]  /*71c0*/  ULDC UR5, c[0x0][0x748] ;  /* 0x0001d20000057ab9 */ /* 0x000fe40000000800 */
[----:B------:R-:W-:-:S04]  /*71d0*/  UIADD3 UR4, -UR4, 0x9f, UR8 ;  /* 0x0000009f04047890 */ /* 0x000fc8000fffe108 */
[----:B------:R-:W-:-:S04]  /*71e0*/  UIADD3 UR4, UR4, UR5, URZ ;  /* 0x0000000504047290 */ /* 0x000fc8000fffe03f */
[----:B------:R-:W-:-:S04]  /*71f0*/  USHF.R.S32.HI UR5, URZ, 0x1f, UR4 ;  /* 0x0000001f3f057899 */ /* 0x000fc80008011404 */
[----:B------:R-:W-:-:S04]  /*7200*/  ULEA.HI UR5, UR5, UR4, URZ, 0x6 ;  /* 0x0000000405057291 */ /* 0x000fc8000f8f303f */
[----:B------:R-:W-:-:S04]  /*7210*/  USHF.R.S32.HI UR5, URZ, 0x6, UR5 ;  /* 0x000000063f057899 */ /* 0x000fc80008011405 */
[----:B------:R-:W-:-:S04]  /*7220*/  UISETP.LT.AND UP0, UPT, UR5, UR6, UPT ;  /* 0x000000060500728c */ /* 0x000fc8000bf01270 */
[----:B------:R-:W-:-:S12]  /*7230*/  USEL UR6, UR5, UR6, UP0 ;  /* 0x0000000605067287 */ /* 0x000fd80008000000 */
.L_x_1255:
[----:B------:R-:W-:Y:S01]  /*7240*/  UISETP.GT.AND UP0, UPT, UR6, UR7, UPT ;  /* 0x000000070600728c */ /* 0x000fe2000bf04270 */
[----:B------:R-:W-:-:S05]  /*7250*/  IMAD.MOV.U32 R5, RZ, RZ, 0x1 ;  /* 0x00000001ff057424 */ /* 0x000fca00078e00ff */
[----:B------:R-:W-:-:S13]  /*7260*/  PLOP3.LUT P0, PT, PT, PT, UP0, 0x80, 0x0 ;  /* 0x000000000000781c */ /* 0x000fda0003f0f008 */
[----:B------:R-:W-:Y:S05]  /*7270*/  @!P0 BRA `(.L_x_1254) ;  /* 0x00000020003c8947 */ /* 0x000fea0003800000 */
[----:B------:R-:W-:Y:S01]  /*7280*/  USHF.R.S32.HI UR10, URZ, 0x1f, UR28 ;  /* 0x0000001f3f0a7899 */ /* 0x000fe2000801141c */
[----:B------:R-:W-:Y:S01]  /*7290*/  IMAD.U32 R4, RZ, RZ, UR7 ;  /* 0x00000007ff047e24 */ /* 0x000fe2000f8e00ff */
[----:B------:R-:W-:Y:S01]  /*72a0*/  ULDC.64 UR8, c[0x0][0x718] ;  /* 0x0001c60000087ab9 */ /* 0x000fe20000000a00 */
[----:B------:R-:W-:Y:S01]  /*72b0*/  ULDC.64 UR12, c[0x0][0x730] ;  /* 0x0001cc00000c7ab9 */ /* 0x000fe20000000a00 */
[----:B------:R-:W-:Y:S01]  /*72c0*/  UIMAD.WIDE.U32 UR4, UR28, UR8, URZ ;  /* 0x000000081c0472a5 */ /* 0x000fe2000f8e003f */
[----:B------:R-:W-:Y:S01]  /*72d0*/  BSSY B1, `(.L_x_1254) ;  /* 0x0000209000017945 */ /* 0x000fe20003800000 */
[----:B------:R-:W-:Y:S01]  /*72e0*/  UIMAD UR8, UR10, UR8, URZ ;  /* 0x000000080a0872a4 */ /* 0x000fe2000f8e023f */
[----:B------:R-:W-:Y:S01]  /*72f0*/  IMAD.MOV.U32 R18, RZ, RZ, RZ ;  /* 0x000000ffff127224 */ /* 0x000fe200078e00ff */
[----:B------:R-:W-:Y:S01]  /*7300*/  UIMAD UR10, UR10, UR12, URZ ;  /* 0x0000000c0a0a72a4 */ /* 0x000fe2000f8e023f */
[----:B------:R-:W-:Y:S01]  /*7310*/  IMAD.MOV.U32 R5, RZ, RZ, 0x1 ;  /* 0x00000001ff057424 */ /* 0x000fe200078e00ff */
[----:B------:R-:W-:-:S02]  /*7320*/  UIMAD UR22, UR28, UR9, UR8 ;  /* 0x000000091c1672a4 */ /* 0x000fc4000f8e0208 */
[----:B------:R-:W-:Y:S02]  /*7330*/  UIMAD UR11, UR28, UR13, UR10 ;  /* 0x0000000d1c0b72a4 */ /* 0x000fe4000f8e020a */
[----:B------:R-:W-:Y:S01]  /*7340*/  UIMAD.WIDE.U32 UR8, UR28, UR12, URZ ;  /* 0x0000000c1c0872a5 */ /* 0x000fe2000f8e003f */
[----:B------:R-:W-:Y:S01]  /*7350*/  ULDC UR10, c[0x0][0x2e8] ;  /* 0x0000ba00000a7ab9 */ /* 0x000fe20000000800 */
[----:B------:R-:W-:Y:S02]  /*7360*/  USHF.R.S32.HI UR12, URZ, 0x1f, UR29 ;  /* 0x0000001f3f0c7899 */ /* 0x000fe4000801141d */
[----:B------:R-:W-:Y:S01]  /*7370*/  UISETP.NE.AND UP0, UPT, UR10, 0x1, UPT ;  /* 0x000000010a00788c */ /* 0x000fe2000bf05270 */
[----:B------:R-:W-:Y:S01]  /*7380*/  ULDC.64 UR14, c[0x0][0x720] ;  /* 0x0001c800000e7ab9 */ /* 0x000fe20000000a00 */
[----:B------:R-:W-:Y:S01]  /*7390*/  ELECT P0, URZ, PT ;  /* 0x00000000003f782f */ /* 0x000fe20003800000 */
[----:B------:R-:W-:Y:S02]  /*73a0*/  UIMAD UR10, UR12, UR14, URZ ;  /* 0x0000000e0c0a72a4 */ /* 0x000fe4000f8e023f */
[----:B------:R-:W-:-:S02]  /*73b0*/  UIADD3 UR23, UR5, UR22, URZ ;  /* 0x0000001605177290 */ /* 0x000fc4000fffe03f */
[----:B------:R-:W-:Y:S02]  /*73c0*/  UIMAD UR5, UR29, UR15, UR10 ;  /* 0x0000000f1d0572a4 */ /* 0x000fe4000f8e020a */
[----:B------:R-:W-:Y:S01]  /*73d0*/  UIADD3 UR9, UR9, UR11, URZ ;  /* 0x0000000b09097290 */ /* 0x000fe2000fffe03f */
[----:B------:R-:W-:Y:S01]  /*73e0*/  ULDC.64 UR16, c[0x0][0x738] ;  /* 0x0001ce0000107ab9 */ /* 0x000fe20000000a00 */
[----:B------:R-:W-:Y:S01]  /*73f0*/  UMOV UR22, UR4 ;  /* 0x0000000400167c82 */ /* 0x000fe20008000000 */
[----:B------:R-:W-:Y:S01]  /*7400*/  @UP0 ULDC UR10, c[0x0][0x2ec] ;  /* 0x0000bb00000a0ab9 */ /* 0x000fe20000000800 */
[----:B------:R-:W-:Y:S02]  /*7410*/  UIMAD UR12, UR12, UR16, URZ ;  /* 0x000000100c0c72a4 */ /* 0x000fe4000f8e023f */
[----:B------:R-:W-:Y:S02]  /*7420*/  UIMAD.WIDE.U32 UR22, UR29, UR14, UR22 ;  /* 0x0000000e1d1672a5 */ /* 0x000fe4000f8e0016 */
[----:B------:R-:W-:-:S02]  /*7430*/  UIMAD.WIDE.U32 UR10, UR28, UR10, URZ ;  /* 0x0000000a1c0a72a5 */ /* 0x000fc4000f8e003f */
[----:B------:R-:W-:Y:S01]  /*7440*/  UIMAD.WIDE.U32 UR14, UR29, UR16, UR8 ;  /* 0x000000101d0e72a5 */ /* 0x000fe2000f8e0008 */
[----:B------:R-:W-:Y:S02]  /*7450*/  UMOV UR36, UR28 ;  /* 0x0000001c00247c82 */ /* 0x000fe40008000000 */
[----:B------:R-:W-:Y:S01]  /*7460*/  @UP0 ULDC UR8, c[0x0][0x2f0] ;  /* 0x0000bc0000080ab9 */ /* 0x000fe20000000800 */
[----:B------:R-:W-:Y:S02]  /*7470*/  UIMAD UR4, UR29, UR17, UR12 ;  /* 0x000000111d0472a4 */ /* 0x000fe4000f8e020c */
[----:B------:R-:W-:Y:S01]  /*7480*/  @UP0 USHF.R.U32.HI UR36, URZ, UR8, UR11 ;  /* 0x000000083f240299 */ /* 0x000fe2000801160b */
[----:B------:R-:W-:Y:S11]  /*7490*/  @!P0 BRA `(.L_x_1256) ;  /* 0x0000001c00b08947 */ /* 0x000ff60003800000 */
[----:B------:R-:W1:Y:S01]  /*74a0*/  S2R R3, SR_CgaCtaId ;  /* 0x0000000000037919 */ /* 0x000e620000008800 */
[----:B------:R-:W-:Y:S01]  /*74b0*/  IMAD.MOV.U32 R6, RZ, RZ, 0x1 ;  /* 0x00000001ff067424 */ /* 0x000fe200078e00ff */
[----:B------:R-:W-:Y:S01]  /*74c0*/  MOV R0, 0x400 ;  /* 0x0000040000007802 */ /* 0x000fe20000000f00 */
[----:B------:R-:W-:Y:S01]  /*74d0*/  IMAD.U32 R8, RZ, RZ, UR23 ;  /* 0x00000017ff087e24 */ /* 0x000fe2000f8e00ff */
[----:B------:R-:W2:Y:S01]  /*74e0*/  S2R R2, SR_TID.X ;  /* 0x0000000000027919 */ /* 0x000ea20000002100 */
[----:B------:R-:W-:Y:S01]  /*74f0*/  IMAD.U32 R9, RZ, RZ, UR15 ;  /* 0x0000000fff097e24 */ /* 0x000fe2000f8e00ff */
[----:B------:R-:W-:Y:S01]  /*7500*/  SHF.L.U32 R6, R6, 0x1f, RZ ;  /* 0x0000001f06067819 */ /* 0x000fe200000006ff */
[----:B------:R-:W-:Y:S01]  /*7510*/  IMAD.MOV.U32 R7, RZ, RZ, 0x1 ;  /* 0x00000001ff077424 */ /* 0x000fe200078e00ff */
[----:B-1----:R-:W-:-:S04]  /*7520*/  LEA R0, R3, R0, 0x18 ;  /* 0x0000000003007211 */ /* 0x002fc800078ec0ff */
[----:B------:R-:W1:Y:S01]  /*7530*/  SYNCS.PHASECHK.TRANS64.TRYWAIT P1, [R0+URZ+0x36420], R6 ;  /* 0x03642006000075a7 */ /* 0x000e62000802017f */
[----:B--2---:R-:W-:Y:S01]  /*7540*/  LOP3.LUT P0, RZ, R2, 0x7f, RZ, 0xc0, !PT ;  /* 0x0000007f02ff7812 */ /* 0x004fe2000780c0ff */
[----:B-1----:R-:W-:-:S12]  /*7550*/  @!P1 BRA `(.L_x_1257) ;  /* 0x0000002000689947 */ /* 0x002fd80003800000 */
.L_x_1284:
[----:B------:R-:W-:Y:S02]  /*7560*/  VIADD R8, R8, UR5 ;  /* 0x0000000508087c36 */ /* 0x000fe40008000000 */
[----:B------:R-:W-:Y:S01]  /*7570*/  VIADD R9, R9, UR4 ;  /* 0x0000000409097c36 */ /* 0x000fe20008000000 */
[----:B------:R-:W-:Y:S06]  /*7580*/  @P0 BRA `(.L_x_1258) ;  /* 0x0000000000180947 */ /* 0x000fec0003800000 */
[----:B------:R-:W2:Y:S01]  /*7590*/  S2R R2, SR_TID.X ;  /* 0x0000000000027919 */ /* 0x000ea20000002100 */
[----:B------:R-:W-:-:S04]  /*75a0*/  IMAD.MOV.U32 R3, RZ, RZ, 0x6100 ;  /* 0x00006100ff037424 */ /* 0x000fc800078e00ff */
[----:B------:R3:W-:Y:S01]  /*75b0*/  SYNCS.ARRIVE.TRANS64 RZ, [R0+URZ+0x36410], R3 ;  /* 0x0364100300ff79a7 */ /* 0x0007e2000800003f */
[----:B--2---:R-:W-:-:S13]  /*75c0*/  LOP3.LUT P1, RZ, R2, 0x1f, RZ, 0xc0, !PT ;  /* 0x0000001f02ff7812 */ /* 0x004fda000782c0ff */
[----:B---3--:R-:W-:Y:S05]  /*75d0*/  @!P1 BRA `(.L_x_1258) ;  /* 0x0000000000049947 */ /* 0x008fea0003800000 */
[----:B------:R-:W-:Y:S01]  /*75e0*/  BPT.TRAP 0x1 ;  /* 0x000000040000795c */ /* 0x000fe20000300000 */
.L_x_1258:
[----:B------:R-:W2:Y:S01]  /*75f0*/  LDC.64 R12, c[0x0][0x198] ;  /* 0x00006600ff0c7b82 */ /* 0x000ea20000000a00 */
[----:B------:R-:W-:Y:S01]  /*7600*/  R2UR UR27, R4 ;  /* 0x00000000041b72ca */ /* 0x000fe200000e0000 */
[----:B------:R-:W-:Y:S01]  /*7610*/  ULDC.64 UR10, c[0x0][0x700] ;  /* 0x0001c000000a7ab9 */ /* 0x000fe20000000a00 */
[----:B------:R-:W-:Y:S01]  /*7620*/  R2UR UR7, R8 ;  /* 0x00000000080772ca */ /* 0x000fe200000e0000 */
[----:B------:R-:W-:Y:S01]  /*7630*/  UMOV UR48, 0x0 ;  /* 0x0000000000307882 */ /* 0x000fe20000000000 */
[----:B------:R-:W-:Y:S01]  /*7640*/  R2UR UR32, R0 ;  /* 0x00000000002072ca */ /* 0x000fe200000e0000 */
[----:B------:R-:W-:Y:S01]  /*7650*/  UMOV UR49, 0x14f00000 ;  /* 0x14f0000000317882 */ /* 0x000fe20000000000 */
[----:B------:R-:W-:Y:S01]  /*7660*/  UMOV UR26, URZ ;  /* 0x0000003f001a7c82 */ /* 0x000fe20008000000 */
[----:B------:R-:W-:Y:S01]  /*7670*/  UMOV UR18, 0x40 ;  /* 0x0000004000127882 */ /* 0x000fe20000000000 */
[----:B------:R-:W-:Y:S01]  /*7680*/  UMOV UR20, UR28 ;  /* 0x0000001c00147c82 */ /* 0x000fe20008000000 */
[----:B------:R-:W-:Y:S01]  /*7690*/  UMOV UR21, UR29 ;  /* 0x0000001d00157c82 */ /* 0x000fe20008000000 */
[----:B------:R-:W-:Y:S01]  /*76a0*/  UMOV UR12, UR28 ;  /* 0x0000001c000c7c82 */ /* 0x000fe20008000000 */
[----:B------:R-:W-:Y:S01]  /*76b0*/  UMOV UR13, UR29 ;  /* 0x0000001d000d7c82 */ /* 0x000fe20008000000 */
[----:B------:R-:W-:Y:S01]  /*76c0*/  UMOV UR30, 0x0 ;  /* 0x00000000001e7882 */ /* 0x000fe20000000000 */
[----:B------:R-:W-:Y:S01]  /*76d0*/  USHF.L.U32 UR27, UR27, 0x6, URZ ;  /* 0x000000061b1b7899 */ /* 0x000fe2000800063f */
[----:B------:R-:W-:Y:S01]  /*76e0*/  IMAD.MOV.U32 R18, RZ, RZ, 0x1 ;  /* 0x00000001ff127424 */ /* 0x000fe200078e00ff */
[----:B------:R-:W-:Y:S01]  /*76f0*/  UMOV UR31, 0x10000000 ;  /* 0x10000000001f7882 */ /* 0x000fe20000000000 */
[----:B------:R-:W-:Y:S01]  /*7700*/  UMOV UR37, UR29 ;  /* 0x0000001d00257c82 */ /* 0x000fe20008000000 */
[----:B------:R-:W-:-:S02]  /*7710*/  UIADD3 UR8, UP0, UR27, UR22, URZ ;  /* 0x000000161b087290 */ /* 0x000fc4000ff1e03f */
[----:B------:R-:W-:Y:S02]  /*7720*/  UIADD3 UR24, UR32, 0x1e000, URZ ;  /* 0x0001e00020187890 */ /* 0x000fe4000fffe03f */
[----:B------:R-:W-:Y:S01]  /*7730*/  ULEA.HI.X.SX32 UR7, UR27, UR7, 0x1, UP0 ;  /* 0x000000071b077291 */ /* 0x000fe200080f0e3f */
[----:B--2---:R-:W-:Y:S01]  /*7740*/  IMAD.MOV.U32 R10, RZ, RZ, R12 ;  /* 0x000000ffff0a7224 */ /* 0x004fe200078e000c */
[----:B------:R-:W-:Y:S01]  /*7750*/  UIADD3 UR25, UR32, 0x36410, URZ ;  /* 0x0003641020197890 */ /* 0x000fe2000fffe03f */
[----:B------:R-:W-:Y:S01]  /*7760*/  IMAD.MOV.U32 R11, RZ, RZ, R13 ;  /* 0x000000ffff0b7224 */ /* 0x000fe200078e000d */
[----:B------:R-:W-:Y:S01]  /*7770*/  UIADD3 UR16, UR32, 0x20000, URZ ;  /* 0x0002000020107890 */ /* 0x000fe2000fffe03f */
[----:B------:R-:W-:Y:S01]  /*7780*/  IMAD.U32 R12, RZ, RZ, UR10 ;  /* 0x0000000aff0c7e24 */ /* 0x000fe2000f8e00ff */
[C---:B------:R-:W-:Y:S01]  /*7790*/  IADD3 R3, P2, R10.reuse, 0x3f0, RZ ;  /* 0x000003f00a037810 */ /* 0x040fe20007f5e0ff */
[----:B------:R-:W-:Y:S01]  /*77a0*/  IMAD.U32 R13, RZ, RZ, UR11 ;  /* 0x0000000bff0d7e24 */ /* 0x000fe2000f8e00ff */
[----:B------:R-:W-:Y:S01]  /*77b0*/  IADD3 R2, P1, R10, 0x2f0, RZ ;  /* 0x000002f00a027810 */ /* 0x000fe20007f3e0ff */
[----:B------:R-:W-:Y:S01]  /*77c0*/  IMAD.U32 R14, RZ, RZ, UR8 ;  /* 0x00000008ff0e7e24 */ /* 0x000fe2000f8e00ff */
[----:B------:R-:W-:Y:S01]  /*77d0*/  R2UR UR46, R3 ;  /* 0x00000000032e72ca */ /* 0x000fe200000e0000 */
[----:B------:R-:W-:Y:S01]  /*77e0*/  IMAD.U32 R3, RZ, RZ, UR8 ;  /* 0x00000008ff037e24 */ /* 0x000fe2000f8e00ff */
[----:B------:R-:W-:Y:S01]  /*77f0*/  R2UR UR54, R2 ;  /* 0x00000000023672ca */ /* 0x000fe200000e0000 */
[----:B------:R-:W-:Y:S01]  /*7800*/  IMAD.X R15, RZ, RZ, R11, P1 ;  /* 0x000000ffff0f7224 */ /* 0x000fe200008e060b */
[----:B------:R-:W-:Y:S01]  /*7810*/  UIADD3 UR8, UR32, 0x22000, URZ ;  /* 0x0002200020087890 */ /* 0x000fe2000fffe03f */
[----:B------:R-:W-:Y:S01]  /*7820*/  IMAD.U32 R5, RZ, RZ, UR7 ;  /* 0x00000007ff057e24 */ /* 0x000fe2000f8e00ff */
[----:B------:R-:W-:Y:S01]  /*7830*/  LEA R2, P1, R3, R12, 0x2 ;  /* 0x0000000c03027211 */ /* 0x000fe200078210ff */
[----:B------:R-:W-:Y:S01]  /*7840*/  UIADD3 UR33, UR32, 0x36400, URZ ;  /* 0x0003640020217890 */ /* 0x000fe2000fffe03f */
[----:B------:R-:W-:Y:S01]  /*7850*/  R2UR UR55, R15 ;  /* 0x000000000f3772ca */ /* 0x000fe200000e0000 */
[----:B------:R-:W-:Y:S01]  /*7860*/  IMAD.U32 R15, RZ, RZ, UR6 ;  /* 0x00000006ff0f7e24 */ /* 0x000fe2000f8e00ff */
[----:B------:R-:W-:Y:S01]  /*7870*/  LEA.HI.X R5, R14, R13, R5, 0x2, P1 ;  /* 0x0000000d0e057211 */ /* 0x000fe200008f1405 */
[--C-:B------:R-:W-:Y:S01]  /*7880*/  IMAD.X R14, RZ, RZ, R11.reuse, P2 ;  /* 0x000000ffff0e7224 */ /* 0x100fe200010e060b */
[----:B------:R-:W-:Y:S01]  /*7890*/  R2UR UR56, R2 ;  /* 0x00000000023872ca */ /* 0x000fe200000e0000 */
[----:B------:R-:W-:Y:S01]  /*78a0*/  UMOV UR17, UR25 ;  /* 0x0000001900117c82 */ /* 0x000fe20008000000 */
[----:B------:R-:W-:Y:S01]  /*78b0*/  IADD3 R2, P1, R10, 0xf0, RZ ;  /* 0x000000f00a027810 */ /* 0x000fe20007f3e0ff */
[----:B------:R-:W-:Y:S01]  /*78c0*/  UMOV UR19, UR27 ;  /* 0x0000001b00137c82 */ /* 0x000fe20008000000 */
[----:B------:R-:W-:Y:S01]  /*78d0*/  R2UR UR57, R5 ;  /* 0x00000000053972ca */ /* 0x000fe200000e0000 */
[----:B------:R-:W-:Y:S01]  /*78e0*/  VIADD R15, R15, 0xffffffff ;  /* 0xffffffff0f0f7836 */ /* 0x000fe20000000000 */
[----:B------:R-:W-:Y:S01]  /*78f0*/  R2UR UR40, R2 ;  /* 0x00000000022872ca */ /* 0x000fe200000e0000 */
[----:B------:R-:W-:Y:S01]  /*7900*/  IMAD.X R3, RZ, RZ, R11, P1 ;  /* 0x000000ffff037224 */ /* 0x000fe200008e060b */
[----:B------:R-:W-:Y:S01]  /*7910*/  UMOV UR10, 0x80 ;  /* 0x00000080000a7882 */ /* 0x000fe20000000000 */
[----:B------:R-:W-:Y:S01]  /*7920*/  UMOV UR9, UR25 ;  /* 0x0000001900097c82 */ /* 0x000fe20008000000 */
[----:B------:R-:W-:Y:S01]  /*7930*/  UMOV UR11, UR27 ;  /* 0x0000001b000b7c82 */ /* 0x000fe20008000000 */
[----:B------:R-:W-:Y:S01]  /*7940*/  R2UR UR47, R14 ;  /* 0x000000000e2f72ca */ /* 0x000fe200000e0000 */
[----:B------:R-:W-:Y:S01]  /*7950*/  IMAD.MOV.U32 R5, RZ, RZ, 0x12000 ;  /* 0x00012000ff057424 */ /* 0x000fe200078e00ff */
[----:B------:R-:W-:Y:S01]  /*7960*/  R2UR UR41, R3 ;  /* 0x00000000032972ca */ /* 0x000fe200000e0000 */
[----:B------:R-:W-:Y:S01]  /*7970*/  UMOV UR7, 0x10 ;  /* 0x0000001000077882 */ /* 0x000fe20000000000 */
[----:B------:R-:W-:Y:S01]  /*7980*/  UMOV UR34, UR26 ;  /* 0x0000001a00227c82 */ /* 0x000fe20008000000 */
[----:B------:R-:W-:Y:S01]  /*7990*/  ISETP.GE.AND P1, PT, R4, R15, PT ;  /* 0x0000000f0400720c */ /* 0x000fe20003f26270 */
[----:B------:R-:W-:Y:S01]  /*79a0*/  UMOV UR50, 0x40 ;  /* 0x0000004000327882 */ /* 0x000fe20000000000 */
[----:B------:R-:W-:Y:S01]  /*79b0*/  UMOV UR51, UR35 ;  /* 0x0000002300337c82 */ /* 0x000fe20008000000 */
[----:B------:R-:W-:Y:S01]  /*79c0*/  UMOV UR52, UR36 ;  /* 0x0000002400347c82 */ /* 0x000fe20008000000 */
[----:B------:R-:W-:Y:S01]  /*79d0*/  UMOV UR53, UR29 ;  /* 0x0000001d00357c82 */ /* 0x000fe20008000000 */
[----:B------:R-:W-:Y:S01]  /*79e0*/  UMOV UR42, 0x80 ;  /* 0x00000080002a7882 */ /* 0x000fe20000000000 */
[----:B------:R-:W-:Y:S01]  /*79f0*/  UMOV UR43, UR35 ;  /* 0x00000023002b7c82 */ /* 0x000fe20008000000 */
[----:B------:R-:W-:Y:S01]  /*7a00*/  UMOV UR44, UR36 ;  /* 0x00000024002c7c82 */ /* 0x000fe20008000000 */
[----:B------:R-:W-:-:S02]  /*7a10*/  UMOV UR45, UR29 ;  /* 0x0000001d002d7c82 */ /* 0x000fc40008000000 */
[----:B------:R2:W-:Y:S01]  /*7a20*/  UTMALDG.4D [UR24], [UR40], desc[UR48] ;  /* 0x00003018280075b4 */ /* 0x0005e20008019000 */
[----:B------:R3:W-:Y:S01]  /*7a30*/  UTMALDG.4D [UR16], [UR40], desc[UR48] ;  /* 0x00003010280075b4 */ /* 0x0007e20008019000 */
[----:B------:R4:W-:Y:S01]  /*7a40*/  UTMALDG.4D [UR8], [UR40], desc[UR48] ;  /* 0x00003008280075b4 */ /* 0x0009e20008019000 */
[----:B--2---:R-:W-:Y:S02]  /*7a50*/  UIADD3 UR24, UR32, 0x30000, URZ ;  /* 0x0003000020187890 */ /* 0x004fe4000fffe03f */
[----:B---3--:R-:W-:-:S07]  /*7a60*/  UIADD3 UR16, UR32, 0x9000, URZ ;  /* 0x0000900020107890 */ /* 0x008fce000fffe03f */
[----:B------:R-:W-:Y:S01]  /*7a70*/  UBLKCP.S.G [UR24], [UR56], UR7 ;  /* 0x00000018380073ba */ /* 0x000fe20008000207 */
[----:B------:R2:W-:Y:S01]  /*7a80*/  SYNCS.ARRIVE.TRANS64 RZ, [R0+URZ+0x36400], R5 ;  /* 0x0364000500ff79a7 */ /* 0x0005e2000800003f */
[----:B------:R-:W-:Y:S01]  /*7a90*/  UMOV UR19, UR35 ;  /* 0x0000002300137c82 */ /* 0x000fe20008000000 */
[----:B------:R-:W-:Y:S01]  /*7aa0*/  UMOV UR20, UR36 ;  /* 0x0000002400147c82 */ /* 0x000fe20008000000 */
[----:B------:R-:W-:Y:S01]  /*7ab0*/  UMOV UR18, UR26 ;  /* 0x0000001a00127c82 */ /* 0x000fe20008000000 */
[----:B------:R-:W-:Y:S01]  /*7ac0*/  UMOV UR17, UR33 ;  /* 0x0000002100117c82 */ /* 0x000fe20008000000 */
[----:B----4-:R-:W-:Y:S02]  /*7ad0*/  UIADD3 UR48, UR32, 0x3000, URZ ;  /* 0x0000300020307890 */ /* 0x010fe4000fffe03f */
[----:B------:R3:W-:Y:S01]  /*7ae0*/  UTMALDG.4D [UR32], [UR54], desc[UR30] ;  /* 0x00001e20360075b4 */ /* 0x0007e20008019000 */
[----:B------:R-:W-:Y:S02]  /*7af0*/  UIADD3 UR40, UR32, 0x6000, URZ ;  /* 0x0000600020287890 */ /* 0x000fe4000fffe03f */
[----:B------:R-:W-:Y:S01]  /*7b00*/  UIADD3 UR8, UR32, 0xc000, URZ ;  /* 0x0000c00020087890 */ /* 0x000fe2000fffe03f */
[----:B--2---:R-:W-:Y:S01]  /*7b10*/  IMAD.MOV.U32 R5, RZ, RZ, 0x1 ;  /* 0x00000001ff057424 */ /* 0x004fe200078e00ff */
[----:B------:R-:W-:Y:S01]  /*7b20*/  UMOV UR49, UR33 ;  /* 0x0000002100317c82 */ /* 0x000fe20008000000 */
[----:B------:R-:W-:Y:S01]  /*7b30*/  UMOV UR41, UR33 ;  /* 0x0000002100297c82 */ /* 0x000fe20008000000 */
[----:B------:R-:W-:Y:S01]  /*7b40*/  UMOV UR10, 0x40 ;  /* 0x00000040000a7882 */ /* 0x000fe20000000000 */
[----:B------:R2:W-:Y:S01]  /*7b50*/  UTMALDG.4D [UR48], [UR54], desc[UR30] ;  /* 0x00001e30360075b4 */ /* 0x0005e20008019000 */
[----:B------:R-:W-:Y:S01]  /*7b60*/  UMOV UR11, UR35 ;  /* 0x00000023000b7c82 */ /* 0x000fe20008000000 */
[----:B------:R-:W-:Y:S01]  /*7b70*/  UMOV UR12, UR36 ;  /* 0x00000024000c7c82 */ /* 0x000fe20008000000 */
[----:B------:R-:W-:Y:S01]  /*7b80*/  UMOV UR9, UR33 ;  /* 0x0000002100097c82 */ /* 0x000fe20008000000 */
[----:B------:R2:W-:Y:S01]  /*7b90*/  UTMALDG.4D [UR40], [UR54], desc[UR30] ;  /* 0x00001e28360075b4 */ /* 0x0005e20008019000 */
[----:B------:R2:W-:Y:S01]  /*7ba0*/  UTMALDG.4D [UR16], [UR46], desc[UR30] ;  /* 0x00001e102e0075b4 */ /* 0x0005e20008019000 */
[----:B---3--:R-:W-:Y:S01]  /*7bb0*/  UIADD3 UR32, UR32, 0xf000, URZ ;  /* 0x0000f00020207890 */ /* 0x008fe2000fffe03f */
[----:B------:R-:W-:Y:S01]  /*7bc0*/  UMOV UR34, 0x80 ;  /* 0x0000008000227882 */ /* 0x000fe20000000000 */
[----:B------:R2:W-:Y:S07]  /*7bd0*/  UTMALDG.4D [UR8], [UR46], desc[UR30] ;  /* 0x00001e082e0075b4 */ /* 0x0005ee0008019000 */
[----:B------:R2:W-:Y:S02]  /*7be0*/  UTMALDG.4D [UR32], [UR46], desc[UR30] ;  /* 0x00001e202e0075b4 */ /* 0x0005e40008019000 */
[----:B--2---:R-:W-:Y:S05]  /*7bf0*/  @P1 BRA `(.L_x_1259) ;  /* 0x0000001400041947 */ /* 0x004fea0003800000 */
[----:B------:R-:W2:Y:S01]  /*7c00*/  S2R R16, SR_TID.X ;  /* 0x0000000000107919 */ /* 0x000ea20000002100 */
[C---:B------:R-:W-:Y:S01]  /*7c10*/  R2UR UR7, R4.reuse ;  /* 0x00000000040772ca */ /* 0x040fe200000e0000 */
[----:B------:R-:W-:Y:S01]  /*7c20*/  UIADD3 UR8, UR6, -0x2, URZ ;  /* 0xfffffffe06087890 */ /* 0x000fe2000fffe03f */
[----:B------:R-:W-:Y:S02]  /*7c30*/  IMAD.MOV.U32 R18, RZ, RZ, 0x1 ;  /* 0x00000001ff127424 */ /* 0x000fe400078e00ff */
[----:B------:R-:W-:Y:S02]  /*7c40*/  IMAD.MOV.U32 R21, RZ, RZ, R4 ;  /* 0x000000ffff157224 */ /* 0x000fe400078e0004 */
[----:B------:R-:W-:Y:S01]  /*7c50*/  IMAD.MOV.U32 R7, RZ, RZ, 0x1 ;  /* 0x00000001ff077424 */ /* 0x000fe200078e00ff */
[----:B------:R-:W-:-:S06]  /*7c60*/  ISETP.NE.AND P1, PT, R4, UR8, PT ;  /* 0x0000000804007c0c */ /* 0x000fcc000bf25270 */
[----:B------:R-:W-:-:S04]  /*7c70*/  ULOP3.LUT UR7, URZ, UR7, URZ, 0x33, !UPT ;  /* 0x000000073f077292 */ /* 0x000fc8000f8e333f */
[----:B------:R-:W-:-:S06]  /*7c80*/  UIADD3 UR7, UR7, UR6, URZ ;  /* 0x0000000607077290 */ /* 0x000fcc000fffe03f */
[----:B------:R-:W-:-:S05]  /*7c90*/  IMAD.U32 R19, RZ, RZ, UR7 ;  /* 0x00000007ff137e24 */ /* 0x000fca000f8e00ff */
[----:B------:R-:W-:Y:S02]  /*7ca0*/  LOP3.LUT R19, R19, 0x1, RZ, 0xc0, !PT ;  /* 0x0000000113137812 */ /* 0x000fe400078ec0ff */
[----:B--2---:R-:W-:Y:S01]  /*7cb0*/  LOP3.LUT R20, R16, 0x1f, RZ, 0xc0, !PT ;  /* 0x0000001f10147812 */ /* 0x004fe200078ec0ff */
[----:B------:R-:W-:Y:S06]  /*7cc0*/  @!P1 BRA `(.L_x_1260) ;  /* 0x0000000c00389947 */ /* 0x000fec0003800000 */
[----:B------:R-:W-:Y:S01]  /*7cd0*/  R2UR UR8, R19 ;  /* 0x00000000130872ca */ /* 0x000fe200000e0000 */
[----:B------:R-:W-:Y:S02]  /*7ce0*/  IMAD.MOV.U32 R21, RZ, RZ, R4 ;  /* 0x000000ffff157224 */ /* 0x000fe400078e0004 */
[----:B------:R-:W-:-:S10]  /*7cf0*/  IMAD.MOV.U32 R7, RZ, RZ, 0x1 ;  /* 0x00000001ff077424 */ /* 0x000fd400078e00ff */
[----:B------:R-:W-:-:S06]  /*7d00*/  UIADD3 UR7, UR7, -UR8, URZ ;  /* 0x8000000807077290 */ /* 0x000fcc000fffe03f */
[----:B------:R-:W-:-:S07]  /*7d10*/  IMAD.U32 R22, RZ, RZ, UR7 ;  /* 0x00000007ff167e24 */ /* 0x000fce000f8e00ff */
.L_x_1269:
[----:B-1----:R-:W-:-:S05]  /*7d20*/  IMAD.MOV.U32 R6, RZ, RZ, 0x1 ;  /* 0x00000001ff067424 */ /* 0x002fca00078e00ff */
[----:B------:R-:W-:-:S04]  /*7d30*/  SHF.L.U32 R6, R6, 0x1f, RZ ;  /* 0x0000001f06067819 */ /* 0x000fc800000006ff */
[----:B------:R-:W1:Y:S02]  /*7d40*/  SYNCS.PHASECHK.TRANS64.TRYWAIT P1, [R0+URZ+0x36438], R6 ;  /* 0x03643806000075a7 */ /* 0x000e64000802017f */
[----:B-123--:R-:W-:Y:S05]  /*7d50*/  @!P1 BRA `(.L_x_1261) ;  /* 0x00000018007c9947 */ /* 0x00efea0003800000 */
.L_x_1285:
[----:B------:R-:W-:Y:S05]  /*7d60*/  @P0 BRA `(.L_x_1262) ;  /* 0x0000000000140947 */ /* 0x000fea0003800000 */
[----:B------:R-:W-:Y:S01]  /*7d70*/  ISETP.NE.AND P1, PT, R20, RZ, PT ;  /* 0x000000ff1400720c */ /* 0x000fe20003f25270 */
[----:B------:R-:W-:-:S04]  /*7d80*/  IMAD.MOV.U32 R3, RZ, RZ, 0x6100 ;  /* 0x00006100ff037424 */ /* 0x000fc800078e00ff */
[----:B------:R2:W-:Y:S08]  /*7d90*/  SYNCS.ARRIVE.TRANS64 RZ, [R0+URZ+0x36430], R3 ;  /* 0x0364300300ff79a7 */ /* 0x0005f0000800003f */
[----:B------:R-:W-:Y:S05]  /*7da0*/  @!P1 BRA `(.L_x_1262) ;  /* 0x0000000000049947 */ /* 0x000fea0003800000 */
[----:B------:R-:W-:Y:S01]  /*7db0*/  BPT.TRAP 0x1 ;  /* 0x000000040000795c */ /* 0x000fe20000300000 */
.L_x_1262:
[----:B------:R-:W3:Y:S01]  /*7dc0*/  LDC.64 R16, c[0x0][0x728] ;  /* 0x0001ca00ff107b82 */ /* 0x000ee20000000a00 */
[----:B------:R-:W-:Y:S01]  /*7dd0*/  IMAD.SHL.U32 R28, R21, 0x40, RZ ;  /* 0x00000040151c7824 */ /* 0x000fe200078e00ff */
[----:B------:R-:W-:Y:S01]  /*7de0*/  UMOV UR32, 0x0 ;  /* 0x0000000000207882 */ /* 0x000fe20000000000 */
[C---:B------:R-:W-:Y:S01]  /*7df0*/  VIADD R23, R0.reuse, 0x36430 ;  /* 0x0003643000177836 */ /* 0x040fe20000000000 */
[----:B------:R-:W-:Y:S01]  /*7e00*/  UMOV UR33, 0x14f00000 ;  /* 0x14f0000000217882 */ /* 0x000fe20000000000 */
[----:B------:R-:W-:Y:S01]  /*7e10*/  VIADD R24, R0, 0x2a000 ;  /* 0x0002a00000187836 */ /* 0x000fe20000000000 */
[----:B------:R-:W-:Y:S01]  /*7e20*/  IADD3 R2, P1, R28, UR14, RZ ;  /* 0x0000000e1c027c10 */ /* 0x000fe2000ff3e0ff */
[C---:B------:R-:W-:Y:S01]  /*7e30*/  VIADD R25, R0.reuse, 0x2c000 ;  /* 0x0002c00000197836 */ /* 0x040fe20000000000 */
[----:B------:R-:W4:Y:S01]  /*7e40*/  LDC.64 R12, c[0x0][0x198] ;  /* 0x00006600ff0c7b82 */ /* 0x000f220000000a00 */
[----:B------:R-:W-:Y:S01]  /*7e50*/  VIADD R26, R0, 0x2e000 ;  /* 0x0002e000001a7836 */ /* 0x000fe20000000000 */
[----:B--2---:R-:W-:Y:S01]  /*7e60*/  LEA.HI.X.SX32 R3, R28, R9, 0x1, P1 ;  /* 0x000000091c037211 */ /* 0x004fe200008f0eff */
[----:B------:R-:W-:Y:S01]  /*7e70*/  VIADD R27, R0, 0x30200 ;  /* 0x00030200001b7836 */ /* 0x000fe20000000000 */
[----:B------:R-:W-:Y:S01]  /*7e80*/  R2UR UR27, R28 ;  /* 0x000000001c1b72ca */ /* 0x000fe200000e0000 */
[----:B------:R-:W-:Y:S01]  /*7e90*/  UMOV UR26, URZ ;  /* 0x0000003f001a7c82 */ /* 0x000fe20008000000 */
[----:B------:R-:W-:Y:S01]  /*7ea0*/  R2UR UR25, R23 ;  /* 0x00000000171972ca */ /* 0x000fe200000e0000 */
[----:B------:R-:W-:Y:S01]  /*7eb0*/  UMOV UR18, 0x40 ;  /* 0x0000004000127882 */ /* 0x000fe20000000000 */
        /* <DEDUP_REMOVED lines=8> */
[C---:B---3--:R-:W-:Y:S01]  /*7f40*/  LEA R4, P1, R2.reuse, R16, 0x2 ;  /* 0x0000001002047211 */ /* 0x048fe200078210ff */
[----:B------:R-:W-:Y:S01]  /*7f50*/  UMOV UR19, UR27 ;  /* 0x0000001b00137c82 */ /* 0x000fe20008000000 */
[----:B------:R-:W-:Y:S01]  /*7f60*/  UMOV UR13, UR29 ;  /* 0x0000001d000d7c82 */ /* 0x000fe20008000000 */
[----:B------:R-:W-:Y:S01]  /*7f70*/  UMOV UR17, UR25 ;  /* 0x0000001900117c82 */ /* 0x000fe20008000000 */
[----:B------:R-:W-:Y:S01]  /*7f80*/  LEA.HI.X R2, R2, R17, R3, 0x2, P1 ;  /* 0x0000001102027211 */ /* 0x000fe200008f1403 */
[----:B------:R-:W-:Y:S01]  /*7f90*/  UMOV UR9, UR25 ;  /* 0x0000001900097c82 */ /* 0x000fe20008000000 */
[----:B------:R-:W-:Y:S01]  /*7fa0*/  R2UR UR40, R4 ;  /* 0x00000000042872ca */ /* 0x000fe200000e0000 */
[----:B------:R-:W-:Y:S01]  /*7fb0*/  UMOV UR11, UR27 ;  /* 0x0000001b000b7c82 */ /* 0x000fe20008000000 */
[----:B----4-:R-:W-:Y:S01]  /*7fc0*/  IMAD.MOV.U32 R10, RZ, RZ, R12 ;  /* 0x000000ffff0a7224 */ /* 0x010fe200078e000c */
[----:B------:R-:W-:Y:S01]  /*7fd0*/  R2UR UR41, R2 ;  /* 0x00000000022972ca */ /* 0x000fe200000e0000 */
[----:B------:R-:W-:Y:S01]  /*7fe0*/  IMAD.MOV.U32 R11, RZ, RZ, R13 ;  /* 0x000000ffff0b7224 */ /* 0x000fe200078e000d */
[----:B------:R-:W-:Y:S01]  /*7ff0*/  SHF.L.U32 R3, R7, 0x1f, RZ ;  /* 0x0000001f07037819 */ /* 0x000fe200000006ff */
[----:B------:R-:W-:Y:S01]  /*8000*/  UMOV UR7, 0x10 ;  /* 0x0000001000077882 */ /* 0x000fe20000000000 */
[----:B------:R-:W-:Y:S01]  /*8010*/  IADD3 R4, P1, R10, 0x1f0, RZ ;  /* 0x000001f00a047810 */ /* 0x000fe20007f3e0ff */
[----:B------:R-:W-:-:S03]  /*8020*/  UMOV UR43, UR25 ;  /* 0x00000019002b7c82 */ /* 0x000fc60008000000 */
[----:B------:R-:W-:Y:S01]  /*8030*/  R2UR UR30, R4 ;  /* 0x00000000041e72ca */ /* 0x000fe200000e0000 */
[----:B------:R-:W-:-:S05]  /*8040*/  IMAD.X R5, RZ, RZ, R11, P1 ;  /* 0x000000ffff057224 */ /* 0x000fca00008e060b */
[----:B------:R-:W-:-:S13]  /*8050*/  R2UR UR31, R5 ;  /* 0x00000000051f72ca */ /* 0x000fda00000e0000 */
[----:B------:R2:W-:Y:S01]  /*8060*/  UTMALDG.4D [UR24], [UR30], desc[UR32] ;  /* 0x000020181e0075b4 */ /* 0x0005e20008019000 */
[----:B------:R2:W-:Y:S01]  /*8070*/  UTMALDG.4D [UR16], [UR30], desc[UR32] ;  /* 0x000020101e0075b4 */ /* 0x0005e20008019000 */
[----:B------:R2:W-:Y:S01]  /*8080*/  UTMALDG.4D [UR8], [UR30], desc[UR32] ;  /* 0x000020081e0075b4 */ /* 0x0005e20008019000 */
[----:B------:R2:W-:Y:S01]  /*8090*/  UBLKCP.S.G [UR42], [UR40], UR7 ;  /* 0x0000002a280073ba */ /* 0x0005e20008000207 */
[----:B------:R-:W3:Y:S02]  /*80a0*/  SYNCS.PHASECHK.TRANS64.TRYWAIT P1, [R0+URZ+0x36428], R3 ;  /* 0x03642803000075a7 */ /* 0x000ee4000802017f */
[----:B--23--:R-:W-:Y:S05]  /*80b0*/  @!P1 BRA `(.L_x_1263) ;  /* 0x0000001400b89947 */ /* 0x00cfea0003800000 */
.L_x_1286:
[----:B------:R-:W-:Y:S05]  /*80c0*/  @P0 BRA `(.L_x_1264) ;  /* 0x0000000000140947 */ /* 0x000fea0003800000 */
[----:B------:R-:W-:Y:S01]  /*80d0*/  ISETP.NE.AND P1, PT, R20, RZ, PT ;  /* 0x000000ff1400720c */ /* 0x000fe20003f25270 */
[----:B--2---:R-:W-:-:S04]  /*80e0*/  IMAD.MOV.U32 R3, RZ, RZ, 0x6100 ;  /* 0x00006100ff037424 */ /* 0x004fc800078e00ff */
[----:B------:R3:W-:Y:S08]  /*80f0*/  SYNCS.ARRIVE.TRANS64 RZ, [R0+URZ+0x36418], R3 ;  /* 0x0364180300ff79a7 */ /* 0x0007f0000800003f */
[----:B------:R-:W-:Y:S05]  /*8100*/  @!P1 BRA `(.L_x_1264) ;  /* 0x0000000000049947 */ /* 0x000fea0003800000 */
[----:B------:R-:W-:Y:S01]  /*8110*/  BPT.TRAP 0x1 ;  /* 0x000000040000795c */ /* 0x000fe20000300000 */
.L_x_1264:
[----:B------:R-:W-:Y:S01]  /*8120*/  VIADD R28, R28, 0x40 ;  /* 0x000000401c1c7836 */ /* 0x000fe20000000000 */
[----:B------:R-:W-:Y:S01]  /*8130*/  ULDC.64 UR8, c[0x0][0x700] ;  /* 0x0001c00000087ab9 */ /* 0x000fe20000000a00 */
[----:B------:R-:W-:Y:S01]  /*8140*/  R2UR UR40, R0 ;  /* 0x00000000002872ca */ /* 0x000fe200000e0000 */
[----:B------:R-:W-:Y:S01]  /*8150*/  IMAD.U32 R12, RZ, RZ, UR8 ;  /* 0x00000008ff0c7e24 */ /* 0x000fe2000f8e00ff */
[----:B------:R-:W-:Y:S01]  /*8160*/  UMOV UR32, 0x0 ;  /* 0x0000000000207882 */ /* 0x000fe20000000000 */
[----:B------:R-:W-:Y:S01]  /*8170*/  IADD3 R2, P1, R28, UR22, RZ ;  /* 0x000000161c027c10 */ /* 0x000fe2000ff3e0ff */
[----:B------:R-:W-:Y:S01]  /*8180*/  IMAD.U32 R13, RZ, RZ, UR9 ;  /* 0x00000009ff0d7e24 */ /* 0x000fe2000f8e00ff */
[----:B------:R-:W-:Y:S01]  /*8190*/  SHF.R.S32.HI R14, RZ, 0x1f, R28 ;  /* 0x0000001fff0e7819 */ /* 0x000fe2000001141c */
[----:B------:R-:W-:Y:S01]  /*81a0*/  UMOV UR33, 0x14f00000 ;  /* 0x14f0000000217882 */ /* 0x000fe20000000000 */
[----:B--23--:R-:W-:Y:S01]  /*81b0*/  LEA R3, P2, R2, R12, 0x2 ;  /* 0x0000000c02037211 */ /* 0x00cfe200078410ff */
[----:B------:R-:W-:Y:S01]  /*81c0*/  UMOV UR18, URZ ;  /* 0x0000003f00127c82 */ /* 0x000fe20008000000 */
[----:B------:R-:W-:Y:S01]  /*81d0*/  R2UR UR19, R28 ;  /* 0x000000001c1372ca */ /* 0x000fe200000e0000 */
[----:B------:R-:W-:Y:S01]  /*81e0*/  UMOV UR20, UR28 ;  /* 0x0000001c00147c82 */ /* 0x000fe20008000000 */
[----:B------:R-:W-:Y:S01]  /*81f0*/  R2UR UR42, R3 ;  /* 0x00000000032a72ca */ /* 0x000fe200000e0000 */
[----:B------:R-:W-:Y:S01]  /*8200*/  IMAD.X R3, R14, 0x1, R8, P1 ;  /* 0x000000010e037824 */ /* 0x000fe200008e0608 */
[----:B------:R-:W-:Y:S01]  /*8210*/  UIADD3 UR17, UR40, 0x36418, URZ ;  /* 0x0003641828117890 */ /* 0x000fe2000fffe03f */
[----:B------:R-:W-:Y:S01]  /*8220*/  SHF.L.U32 R29, RZ, 0x1f, RZ ;  /* 0x0000001fff1d7819 */ /* 0x000fe200000006ff */
[----:B------:R-:W-:-:S02]  /*8230*/  UIADD3 UR16, UR40, 0x24000, URZ ;  /* 0x0002400028107890 */ /* 0x000fc4000fffe03f */
[----:B------:R-:W-:Y:S01]  /*8240*/  LEA.HI.X R3, R2, R13, R3, 0x2, P2 ;  /* 0x0000000d02037211 */ /* 0x000fe200010f1403 */
[----:B------:R-:W-:Y:S01]  /*8250*/  UIADD3 UR8, UR40, 0x26000, URZ ;  /* 0x0002600028087890 */ /* 0x000fe2000fffe03f */
[----:B------:R-:W-:Y:S01]  /*8260*/  IADD3 R2, P1, R10, 0xf0, RZ ;  /* 0x000000f00a027810 */ /* 0x000fe20007f3e0ff */
[----:B------:R-:W-:Y:S01]  /*8270*/  UIADD3 UR24, UR40, 0x28000, URZ ;  /* 0x0002800028187890 */ /* 0x000fe2000fffe03f */
[----:B------:R-:W-:Y:S01]  /*8280*/  R2UR UR43, R3 ;  /* 0x00000000032b72ca */ /* 0x000fe200000e0000 */
[----:B------:R-:W-:Y:S01]  /*8290*/  UIADD3 UR40, UR40, 0x30100, URZ ;  /* 0x0003010028287890 */ /* 0x000fe2000fffe03f */
[----:B------:R-:W-:Y:S01]  /*82a0*/  R2UR UR30, R2 ;  /* 0x00000000021e72ca */ /* 0x000fe200000e0000 */
[----:B------:R-:W-:Y:S01]  /*82b0*/  IMAD.X R3, RZ, RZ, R11, P1 ;  /* 0x000000ffff037224 */ /* 0x000fe200008e060b */
[----:B------:R-:W-:Y:S01]  /*82c0*/  UMOV UR21, UR29 ;  /* 0x0000001d00157c82 */ /* 0x000fe20008000000 */
[----:B------:R-:W-:Y:S01]  /*82d0*/  UMOV UR10, 0x40 ;  /* 0x00000040000a7882 */ /* 0x000fe20000000000 */
[----:B------:R-:W-:Y:S01]  /*82e0*/  UMOV UR12, UR28 ;  /* 0x0000001c000c7c82 */ /* 0x000fe20008000000 */
[----:B------:R-:W-:Y:S01]  /*82f0*/  UMOV UR13, UR29 ;  /* 0x0000001d000d7c82 */ /* 0x000fe20008000000 */
[----:B------:R-:W-:Y:S01]  /*8300*/  R2UR UR31, R3 ;  /* 0x00000000031f72ca */ /* 0x000fe200000e0000 */
[----:B------:R-:W-:Y:S01]  /*8310*/  UMOV UR9, UR17 ;  /* 0x0000001100097c82 */ /* 0x000fe20008000000 */
[----:B------:R-:W-:Y:S01]  /*8320*/  UMOV UR11, UR19 ;  /* 0x00000013000b7c82 */ /* 0x000fe20008000000 */
[----:B------:R-:W-:Y:S01]  /*8330*/  UMOV UR26, 0x80 ;  /* 0x00000080001a7882 */ /* 0x000fe20000000000 */
[----:B------:R-:W-:Y:S01]  /*8340*/  UMOV UR25, UR17 ;  /* 0x0000001100197c82 */ /* 0x000fe20008000000 */
[----:B------:R-:W-:Y:S01]  /*8350*/  UMOV UR27, UR19 ;  /* 0x00000013001b7c82 */ /* 0x000fe20008000000 */
[----:B------:R-:W-:Y:S01]  /*8360*/  UMOV UR41, UR17 ;  /* 0x0000001100297c82 */ /* 0x000fe20008000000 */
[----:B------:R-:W-:-:S06]  /*8370*/  UMOV UR7, 0x10 ;  /* 0x0000001000077882 */ /* 0x000fcc0000000000 */
[----:B------:R2:W-:Y:S01]  /*8380*/  UTMALDG.4D [UR16], [UR30], desc[UR32] ;  /* 0x000020101e0075b4 */ /* 0x0005e20008019000 */
[----:B------:R2:W-:Y:S01]  /*8390*/  UTMALDG.4D [UR8], [UR30], desc[UR32] ;  /* 0x000020081e0075b4 */ /* 0x0005e20008019000 */
[----:B------:R2:W-:Y:S01]  /*83a0*/  UTMALDG.4D [UR24], [UR30], desc[UR32] ;  /* 0x000020181e0075b4 */ /* 0x0005e20008019000 */
[----:B------:R2:W-:Y:S01]  /*83b0*/  UBLKCP.S.G [UR40], [UR42], UR7 ;  /* 0x000000282a0073ba */ /* 0x0005e20008000207 */
[----:B------:R-:W3:Y:S02]  /*83c0*/  SYNCS.PHASECHK.TRANS64.TRYWAIT P1, [R0+URZ+0x36438], R29 ;  /* 0x0364381d000075a7 */ /* 0x000ee4000802017f */
[----:B--23--:R-:W-:Y:S05]  /*83d0*/  @!P1 BRA `(.L_x_1265) ;  /* 0x0000001400049947 */ /* 0x00cfea0003800000 */
.L_x_1287:
[----:B------:R-:W-:Y:S05]  /*83e0*/  @P0 BRA `(.L_x_1266) ;  /* 0x0000000000140947 */ /* 0x000fea0003800000 */
[----:B------:R-:W-:Y:S01]  /*83f0*/  ISETP.NE.AND P1, PT, R20, RZ, PT ;  /* 0x000000ff1400720c */ /* 0x000fe20003f25270 */
[----:B--2---:R-:W-:-:S04]  /*8400*/  IMAD.MOV.U32 R29, RZ, RZ, 0x6100 ;  /* 0x00006100ff1d7424 */ /* 0x004fc800078e00ff */
[----:B------:R3:W-:Y:S08]  /*8410*/  SYNCS.ARRIVE.TRANS64 RZ, [R0+URZ+0x36430], R29 ;  /* 0x0364301d00ff79a7 */ /* 0x0007f0000800003f */
[----:B------:R-:W-:Y:S05]  /*8420*/  @!P1 BRA `(.L_x_1266) ;  /* 0x0000000000049947 */ /* 0x000fea0003800000 */
[----:B------:R-:W-:Y:S01]  /*8430*/  BPT.TRAP 0x1 ;  /* 0x000000040000795c */ /* 0x000fe20000300000 */
.L_x_1266:
[C---:B------:R-:W-:Y:S01]  /*8440*/  R2UR UR27, R28.reuse ;  /* 0x000000001c1b72ca */ /* 0x040fe200000e0000 */
[----:B------:R-:W-:Y:S01]  /*8450*/  UMOV UR32, 0x0 ;  /* 0x0000000000207882 */ /* 0x000fe20000000000 */
[----:B------:R-:W-:Y:S01]  /*8460*/  IADD3 R28, P1, R28, UR14, RZ ;  /* 0x0000000e1c1c7c10 */ /* 0x000fe2000ff3e0ff */
        /* <DEDUP_REMOVED lines=32> */
[----:B------:R-:W5:Y:S02]  /*8670*/  SYNCS.PHASECHK.TRANS64.TRYWAIT P1, [R0+URZ+0x36420], R5 ;  /* 0x03642005000075a7 */ /* 0x000f64000802017f */
[----:B----45:R-:W-:Y:S05]  /*8680*/  @!P1 BRA `(.L_x_1267) ;  /* 0x00000010006c9947 */ /* 0x030fea0003800000 */
.L_x_1289:
[----:B------:R-:W-:Y:S05]  /*8690*/  @P0 BRA `(.L_x_1268) ;  /* 0x0000000000140947 */ /* 0x000fea0003800000 */
[----:B------:R-:W-:Y:S01]  /*86a0*/  ISETP.NE.AND P1, PT, R20, RZ, PT ;  /* 0x000000ff1400720c */ /* 0x000fe20003f25270 */
[----:B----4-:R-:W-:-:S04]  /*86b0*/  IMAD.MOV.U32 R5, RZ, RZ, 0x6100 ;  /* 0x00006100ff057424 */ /* 0x010fc800078e00ff */
[----:B------:R5:W-:Y:S08]  /*86c0*/  SYNCS.ARRIVE.TRANS64 RZ, [R0+URZ+0x36410], R5 ;  /* 0x0364100500ff79a7 */ /* 0x000bf0000800003f */
[----:B------:R-:W-:Y:S05]  /*86d0*/  @!P1 BRA `(.L_x_1268) ;  /* 0x0000000000049947 */ /* 0x000fea0003800000 */
[----:B------:R-:W-:Y:S01]  /*86e0*/  BPT.TRAP 0x1 ;  /* 0x000000040000795c */ /* 0x000fe20000300000 */
.L_x_1268:
        /* <DEDUP_REMOVED lines=14> */
[----:B------:R-:W-:Y:S01]  /*87d0*/  UMOV UR13, UR29 ;  /* 0x0000001d000d7c82 */ /* 0x000fe20008000000 */
[----:B------:R-:W-:-:S02]  /*87e0*/  UMOV UR26, 0x80 ;  /* 0x00000080001a7882 */ /* 0x000fc40000000000 */
[----:B------:R-:W-:Y:S02]  /*87f0*/  USHF.L.U32 UR19, UR7, 0x6, URZ ;  /* 0x0000000607137899 */ /* 0x000fe4000800063f */
[----:B------:R-:W-:Y:S01]  /*8800*/  UIADD3 UR17, UR40, 0x36410, URZ ;  /* 0x0003641028117890 */ /* 0x000fe2000fffe03f */
[----:B------:R-:W-:Y:S01]  /*8810*/  IMAD.U32 R21, RZ, RZ, UR7 ;  /* 0x00000007ff157e24 */ /* 0x000fe2000f8e00ff */
[----:B------:R-:W-:Y:S02]  /*8820*/  UIADD3 UR9, UP0, UR19, UR22, URZ ;  /* 0x0000001613097290 */ /* 0x000fe4000ff1e03f */
[----:B------:R-:W-:Y:S02]  /*8830*/  UIADD3 UR16, UR40, 0x1e000, URZ ;  /* 0x0001e00028107890 */ /* 0x000fe4000fffe03f */
[----:B------:R-:W-:Y:S02]  /*8840*/  ULEA.HI.X.SX32 UR8, UR19, UR8, 0x1, UP0 ;  /* 0x0000000813087291 */ /* 0x000fe400080f0e3f */
[----:B----45:R-:W-:Y:S01]  /*8850*/  IMAD.U32 R5, RZ, RZ, UR9 ;  /* 0x00000009ff057e24 */ /* 0x030fe2000f8e00ff */
[----:B------:R-:W-:Y:S01]  /*8860*/  UIADD3 UR24, UR40, 0x22000, URZ ;  /* 0x0002200028187890 */ /* 0x000fe2000fffe03f */
[----:B------:R-:W-:Y:S01]  /*8870*/  UMOV UR11, UR19 ;  /* 0x00000013000b7c82 */ /* 0x000fe20008000000 */
[----:B------:R-:W-:-:S02]  /*8880*/  UMOV UR25, UR17 ;  /* 0x0000001100197c82 */ /* 0x000fc40008000000 */
[----:B------:R-:W-:Y:S01]  /*8890*/  LEA R4, P1, R5, R12, 0x2 ;  /* 0x0000000c05047211 */ /* 0x000fe200078210ff */
[----:B------:R-:W-:Y:S01]  /*88a0*/  IMAD.U32 R5, RZ, RZ, UR8 ;  /* 0x00000008ff057e24 */ /* 0x000fe2000f8e00ff */
[----:B------:R-:W-:Y:S01]  /*88b0*/  UIADD3 UR8, UR40, 0x20000, URZ ;  /* 0x0002000028087890 */ /* 0x000fe2000fffe03f */
[----:B------:R4:W-:Y:S01]  /*88c0*/  UTMALDG.4D [UR16], [UR30], desc[UR32] ;  /* 0x000020101e0075b4 */ /* 0x0009e20008019000 */
[----:B------:R-:W-:Y:S01]  /*88d0*/  R2UR UR42, R4 ;  /* 0x00000000042a72ca */ /* 0x000fe200000e0000 */
[----:B------:R-:W-:Y:S01]  /*88e0*/  IMAD.U32 R4, RZ, RZ, UR9 ;  /* 0x00000009ff047e24 */ /* 0x000fe2000f8e00ff */
[----:B------:R-:W-:Y:S01]  /*88f0*/  UIADD3 UR40, UR40, 0x30000, URZ ;  /* 0x0003000028287890 */ /* 0x000fe2000fffe03f */
[----:B------:R-:W-:Y:S01]  /*8900*/  UMOV UR9, UR17 ;  /* 0x0000001100097c82 */ /* 0x000fe20008000000 */
[----:B------:R-:W-:Y:S02]  /*8910*/  UMOV UR27, UR19 ;  /* 0x00000013001b7c82 */ /* 0x000fe40008000000 */
[----:B------:R-:W-:Y:S01]  /*8920*/  LEA.HI.X R4, R4, R13, R5, 0x2, P1 ;  /* 0x0000000d04047211 */ /* 0x000fe200008f1405 */
[----:B------:R-:W-:Y:S01]  /*8930*/  UMOV UR41, UR17 ;  /* 0x0000001100297c82 */ /* 0x000fe20008000000 */
[----:B------:R-:W-:Y:S01]  /*8940*/  ISETP.NE.AND P1, PT, R22, RZ, PT ;  /* 0x000000ff1600720c */ /* 0x000fe20003f25270 */
[----:B------:R4:W-:Y:S01]  /*8950*/  UTMALDG.4D [UR8], [UR30], desc[UR32] ;  /* 0x000020081e0075b4 */ /* 0x0009e20008019000 */
[----:B------:R-:W-:Y:S01]  /*8960*/  R2UR UR43, R4 ;  /* 0x00000000042b72ca */ /* 0x000fe200000e0000 */
[----:B------:R-:W-:Y:S01]  /*8970*/  UMOV UR34, 0x10 ;  /* 0x0000001000227882 */ /* 0x000fe20000000000 */
[----:B------:R4:W-:Y:S11]  /*8980*/  UTMALDG.4D [UR24], [UR30], desc[UR32] ;  /* 0x000020181e0075b4 */ /* 0x0009f60008019000 */
[----:B------:R4:W-:Y:S02]  /*8990*/  UBLKCP.S.G [UR40], [UR42], UR34 ;  /* 0x000000282a0073ba */ /* 0x0009e40008000222 */
[----:B----4-:R-:W-:Y:S05]  /*89a0*/  @P1 BRA `(.L_x_1269) ;  /* 0xfffffff000dc1947 */ /* 0x010fea000383ffff */
.L_x_1260:
[----:B------:R-:W-:Y:S01]  /*89b0*/  ISETP.NE.AND P1, PT, R19, RZ, PT ;  /* 0x000000ff1300720c */ /* 0x000fe20003f25270 */
[----:B------:R-:W-:Y:S02]  /*89c0*/  IMAD.MOV.U32 R5, RZ, RZ, 0x1 ;  /* 0x00000001ff057424 */ /* 0x000fe400078e00ff */
[----:B------:R-:W-:-:S10]  /*89d0*/  IMAD.MOV.U32 R4, RZ, RZ, R15 ;  /* 0x000000ffff047224 */ /* 0x000fd400078e000f */
[----:B------:R-:W-:Y:S05]  /*89e0*/  @!P1 BRA `(.L_x_1259) ;  /* 0x0000000400889947 */ /* 0x000fea0003800000 */
[----:B------:R-:W4:Y:S02]  /*89f0*/  SYNCS.PHASECHK.TRANS64.TRYWAIT P1, [R0+URZ+0x36438], R6 ;  /* 0x03643806000075a7 */ /* 0x000f24000802017f */
[----:B----4-:R-:W-:Y:S05]  /*8a00*/  @!P1 BRA `(.L_x_1270) ;  /* 0x0000000c00a49947 */ /* 0x010fea0003800000 */
.L_x_1290:
[----:B------:R-:W-:Y:S05]  /*8a10*/  @P0 BRA `(.L_x_1271) ;  /* 0x0000000000140947 */ /* 0x000fea0003800000 */
[----:B------:R-:W-:Y:S01]  /*8a20*/  ISETP.NE.AND P1, PT, R20, RZ, PT ;  /* 0x000000ff1400720c */ /* 0x000fe20003f25270 */
[----:B------:R-:W-:-:S04]  /*8a30*/  IMAD.MOV.U32 R5, RZ, RZ, 0x6100 ;  /* 0x00006100ff057424 */ /* 0x000fc800078e00ff */
[----:B------:R5:W-:Y:S08]  /*8a40*/  SYNCS.ARRIVE.TRANS64 RZ, [R0+URZ+0x36430], R5 ;  /* 0x0364300500ff79a7 */ /* 0x000bf0000800003f */
[----:B------:R-:W-:Y:S05]  /*8a50*/  @!P1 BRA `(.L_x_1271) ;  /* 0x0000000000049947 */ /* 0x000fea0003800000 */
[----:B------:R-:W-:Y:S01]  /*8a60*/  BPT.TRAP 0x1 ;  /* 0x000000040000795c */ /* 0x000fe20000300000 */
.L_x_1271:
[----:B-----5:R-:W5:Y:S01]  /*8a70*/  LDC.64 R4, c[0x0][0x728] ;  /* 0x0001ca00ff047b82 */ /* 0x020f620000000a00 */
[----:B------:R-:W-:Y:S01]  /*8a80*/  IMAD.SHL.U32 R16, R21, 0x40, RZ ;  /* 0x0000004015107824 */ /* 0x000fe200078e00ff */
[----:B------:R-:W-:Y:S01]  /*8a90*/  R2UR UR24, R0 ;  /* 0x00000000001872ca */ /* 0x000fe200000e0000 */
[----:B------:R-:W-:Y:S01]  /*8aa0*/  UMOV UR32, 0x0 ;  /* 0x0000000000207882 */ /* 0x000fe20000000000 */
[----:B------:R-:W-:Y:S01]  /*8ab0*/  UMOV UR33, 0x14f00000 ;  /* 0x14f0000000217882 */ /* 0x000fe20000000000 */
[----:B------:R-:W-:Y:S01]  /*8ac0*/  UMOV UR18, URZ ;  /* 0x0000003f00127c82 */ /* 0x000fe20008000000 */
[C---:B-1--4-:R-:W-:Y:S01]  /*8ad0*/  IADD3 R6, P1, R16.reuse, UR14, RZ ;  /* 0x0000000e10067c10 */ /* 0x052fe2000ff3e0ff */
        /* <DEDUP_REMOVED lines=13> */
[C---:B-----5:R-:W-:Y:S01]  /*8bb0*/  LEA R4, P2, R6.reuse, R4, 0x2 ;  /* 0x0000000406047211 */ /* 0x060fe200078410ff */
        /* <DEDUP_REMOVED lines=19> */
[----:B-1--4-:R-:W-:Y:S05]  /*8cf0*/  @!P1 BRA `(.L_x_1272) ;  /* 0x0000000800fc9947 */ /* 0x012fea0003800000 */
.L_x_1291:
[----:B-1----:R-:W-:Y:S01]  /*8d00*/  IMAD.MOV.U32 R5, RZ, RZ, RZ ;  /* 0x000000ffff057224 */ /* 0x002fe200078e00ff */
[----:B------:R-:W-:Y:S06]  /*8d10*/  @P0 BRA `(.L_x_1273) ;  /* 0x0000000000140947 */ /* 0x000fec0003800000 */
[----:B------:R-:W-:Y:S01]  /*8d20*/  ISETP.NE.AND P1, PT, R20, RZ, PT ;  /* 0x000000ff1400720c */ /* 0x000fe20003f25270 */
[----:B------:R-:W-:-:S04]  /*8d30*/  IMAD.MOV.U32 R17, RZ, RZ, 0x6100 ;  /* 0x00006100ff117424 */ /* 0x000fc800078e00ff */
[----:B------:R1:W-:Y:S08]  /*8d40*/  SYNCS.ARRIVE.TRANS64 RZ, [R0+URZ+0x36418], R17 ;  /* 0x0364181100ff79a7 */ /* 0x0003f0000800003f */
[----:B------:R-:W-:Y:S05]  /*8d50*/  @!P1 BRA `(.L_x_1273) ;  /* 0x0000000000049947 */ /* 0x000fea0003800000 */
[----:B------:R-:W-:Y:S01]  /*8d60*/  BPT.TRAP 0x1 ;  /* 0x000000040000795c */ /* 0x000fe20000300000 */
.L_x_1273:
        /* <DEDUP_REMOVED lines=8> */
[----:B------:R-:W-:Y:S01]  /*8df0*/  R2UR UR31, R3 ;  /* 0x00000000031f72ca */ /* 0x000fe200000e0000 */
[----:B------:R-:W-:Y:S01]  /*8e00*/  UMOV UR21, UR29 ;  /* 0x0000001d00157c82 */ /* 0x000fe20008000000 */
[----:B------:R-:W-:Y:S01]  /*8e10*/  UMOV UR10, 0x40 ;  /* 0x00000040000a7882 */ /* 0x000fe20000000000 */
[----:B------:R-:W-:Y:S01]  /*8e20*/  UMOV UR12, UR28 ;  /* 0x0000001c000c7c82 */ /* 0x000fe20008000000 */
[----:B------:R-:W-:Y:S01]  /*8e30*/  UMOV UR13, UR29 ;  /* 0x0000001d000d7c82 */ /* 0x000fe20008000000 */
[----:B------:R-:W-:Y:S01]  /*8e40*/  UIADD3 UR19, UR19, 0x40, URZ ;  /* 0x0000004013137890 */ /* 0x000fe2000fffe03f */
[----:B------:R-:W-:Y:S01]  /*8e50*/  IMAD.MOV.U32 R4, RZ, RZ, R15 ;  /* 0x000000ffff047224 */ /* 0x000fe200078e000f */
[----:B------:R-:W-:Y:S01]  /*8e60*/  UMOV UR26, 0x80 ;  /* 0x00000080001a7882 */ /* 0x000fe20000000000 */
[----:B------:R-:W-:Y:S01]  /*8e70*/  IMAD.MOV.U32 R18, RZ, RZ, 0x2 ;  /* 0x00000002ff127424 */ /* 0x000fe200078e00ff */
[----:B------:R-:W-:-:S02]  /*8e80*/  UIADD3 UR8, UP0, UR19, UR22, URZ ;  /* 0x0000001613087290 */ /* 0x000fc4000ff1e03f */
[----:B------:R-:W-:Y:S02]  /*8e90*/  UIADD3 UR16, UR40, 0x24000, URZ ;  /* 0x0002400028107890 */ /* 0x000fe4000fffe03f */
[----:B------:R-:W-:Y:S02]  /*8ea0*/  ULEA.HI.X.SX32 UR7, UR19, UR7, 0x1, UP0 ;  /* 0x0000000713077291 */ /* 0x000fe400080f0e3f */
[----:B-1----:R-:W-:Y:S01]  /*8eb0*/  IMAD.U32 R17, RZ, RZ, UR8 ;  /* 0x00000008ff117e24 */ /* 0x002fe2000f8e00ff */
[----:B------:R-:W-:Y:S01]  /*8ec0*/  UIADD3 UR17, UR40, 0x36418, URZ ;  /* 0x0003641828117890 */ /* 0x000fe2000fffe03f */
[----:B------:R-:W-:Y:S01]  /*8ed0*/  IMAD.U32 R2, RZ, RZ, UR8 ;  /* 0x00000008ff027e24 */ /* 0x000fe2000f8e00ff */
[----:B------:R-:W-:Y:S01]  /*8ee0*/  UIADD3 UR8, UR40, 0x26000, URZ ;  /* 0x0002600028087890 */ /* 0x000fe2000fffe03f */
[----:B------:R-:W-:Y:S01]  /*8ef0*/  IMAD.U32 R3, RZ, RZ, UR7 ;  /* 0x00000007ff037e24 */ /* 0x000fe2000f8e00ff */
[----:B------:R-:W-:Y:S01]  /*8f00*/  LEA R12, P1, R17, R12, 0x2 ;  /* 0x0000000c110c7211 */ /* 0x000fe200078210ff */
[----:B------:R-:W-:-:S02]  /*8f10*/  UIADD3 UR24, UR40, 0x28000, URZ ;  /* 0x0002800028187890 */ /* 0x000fc4000fffe03f */
[----:B------:R-:W-:Y:S01]  /*8f20*/  UIADD3 UR40, UR40, 0x30100, URZ ;  /* 0x0003010028287890 */ /* 0x000fe2000fffe03f */
[----:B------:R-:W-:Y:S01]  /*8f30*/  LEA.HI.X R13, R2, R13, R3, 0x2, P1 ;  /* 0x0000000d020d7211 */ /* 0x000fe200008f1403 */
[----:B------:R-:W-:Y:S01]  /*8f40*/  UMOV UR9, UR17 ;  /* 0x0000001100097c82 */ /* 0x000fe20008000000 */
[----:B------:R-:W-:Y:S01]  /*8f50*/  R2UR UR42, R12 ;  /* 0x000000000c2a72ca */ /* 0x000fe200000e0000 */
[----:B------:R-:W-:Y:S01]  /*8f60*/  UMOV UR11, UR19 ;  /* 0x00000013000b7c82 */ /* 0x000fe20008000000 */
[----:B------:R-:W-:Y:S01]  /*8f70*/  R2UR UR43, R13 ;  /* 0x000000000d2b72ca */ /* 0x000fe200000e0000 */
[----:B------:R4:W-:Y:S01]  /*8f80*/  UTMALDG.4D [UR16], [UR30], desc[UR32] ;  /* 0x000020101e0075b4 */ /* 0x0009e20008019000 */
[----:B------:R-:W-:Y:S01]  /*8f90*/  UMOV UR25, UR17 ;  /* 0x0000001100197c82 */ /* 0x000fe20008000000 */
[----:B------:R-:W-:Y:S01]  /*8fa0*/  UMOV UR27, UR19 ;  /* 0x00000013001b7c82 */ /* 0x000fe20008000000 */
[----:B------:R-:W-:Y:S01]  /*8fb0*/  UMOV UR41, UR17 ;  /* 0x0000001100297c82 */ /* 0x000fe20008000000 */
[----:B------:R-:W-:Y:S01]  /*8fc0*/  UMOV UR7, 0x10 ;  /* 0x0000001000077882 */ /* 0x000fe20000000000 */
[----:B------:R4:W-:Y:S01]  /*8fd0*/  UTMALDG.4D [UR8], [UR30], desc[UR32] ;  /* 0x000020081e0075b4 */ /* 0x0009e20008019000 */
[----:B------:R4:W-:Y:S06]  /*8fe0*/  UTMALDG.4D [UR24], [UR30], desc[UR32] ;  /* 0x000020181e0075b4 */ /* 0x0009ec0008019000 */
[----:B------:R4:W-:Y:S02]  /*8ff0*/  UBLKCP.S.G [UR40], [UR42], UR7 ;  /* 0x000000282a0073ba */ /* 0x0009e40008000207 */
[----:B----4-:R-:W-:Y:S01]  /*9000*/  NOP ;  /* 0x0000000000007918 */ /* 0x010fe20000000000 */
.L_x_1259:
[----:B------:R-:W-:-:S04]  /*9010*/  SHF.L.U32 R3, R5, 0x1f, RZ ;  /* 0x0000001f05037819 */ /* 0x000fc800000006ff */
[----:B------:R-:W4:Y:S02]  /*9020*/  SYNCS.PHASECHK.TRANS64.TRYWAIT P1, [R0+URZ+0x36438], R3 ;  /* 0x03643803000075a7 */ /* 0x000f24000802017f */
[----:B----4-:R-:W-:Y:S05]  /*9030*/  @!P1 BRA `(.L_x_1274) ;  /* 0x0000000800409947 */ /* 0x010fea0003800000 */
.L_x_1292:
[----:B------:R-:W-:Y:S05]  /*9040*/  @P0 BRA `(.L_x_1275) ;  /* 0x0000000000180947 */ /* 0x000fea0003800000 */
[----:B------:R-:W5:Y:S01]  /*9050*/  S2R R2, SR_TID.X ;  /* 0x0000000000027919 */ /* 0x000f620000002100 */
[----:B----4-:R-:W-:-:S04]  /*9060*/  IMAD.MOV.U32 R3, RZ, RZ, 0x6100 ;  /* 0x00006100ff037424 */ /* 0x010fc800078e00ff */
[----:B------:R4:W-:Y:S01]  /*9070*/  SYNCS.ARRIVE.TRANS64 RZ, [R0+URZ+0x36430], R3 ;  /* 0x0364300300ff79a7 */ /* 0x0009e2000800003f */
[----:B-----5:R-:W-:-:S13]  /*9080*/  LOP3.LUT P0, RZ, R2, 0x1f, RZ, 0xc0, !PT ;  /* 0x0000001f02ff7812 */ /* 0x020fda000780c0ff */
[----:B----4-:R-:W-:Y:S05]  /*9090*/  @!P0 BRA `(.L_x_1275) ;  /* 0x0000000000048947 */ /* 0x010fea0003800000 */
[----:B------:R-:W-:Y:S01]  /*90a0*/  BPT.TRAP 0x1 ;  /* 0x000000040000795c */ /* 0x000fe20000300000 */
.L_x_1275:
[----:B------:R-:W-:Y:S01]  /*90b0*/  R2UR UR19, R4 ;  /* 0x00000000041372ca */ /* 0x000fe200000e0000 */
[----:B------:R-:W-:Y:S01]  /*90c0*/  ULDC.64 UR30, c[0x0][0x728] ;  /* 0x0001ca00001e7ab9 */ /* 0x000fe20000000a00 */
[----:B------:R-:W-:Y:S01]  /*90d0*/  R2UR UR7, R9 ;  /* 0x00000000090772ca */ /* 0x000fe200000e0000 */
[----:B------:R-:W-:Y:S01]  /*90e0*/  UMOV UR40, 0x0 ;  /* 0x0000000000287882 */ /* 0x000fe20000000000 */
[----:B------:R-:W-:Y:S01]  /*90f0*/  IADD3 R10, P0, R10, 0x1f0, RZ ;  /* 0x000001f00a0a7810 */ /* 0x000fe20007f1e0ff */
[----:B------:R-:W-:Y:S01]  /*9100*/  UMOV UR41, 0x14f00000 ;  /* 0x14f0000000297882 */ /* 0x000fe20000000000 */
[----:B------:R-:W-:Y:S01]  /*9110*/  R2UR UR24, R0 ;  /* 0x00000000001872ca */ /* 0x000fe200000e0000 */
[----:B------:R-:W-:Y:S01]  /*9120*/  UMOV UR18, URZ ;  /* 0x0000003f00127c82 */ /* 0x000fe20008000000 */
[----:B------:R-:W-:Y:S01]  /*9130*/  R2UR UR32, R10 ;  /* 0x000000000a2072ca */ /* 0x000fe200000e0000 */
[----:B------:R-:W-:Y:S01]  /*9140*/  IMAD.X R11, RZ, RZ, R11, P0 ;  /* 0x000000ffff0b7224 */ /* 0x000fe200000e060b */
[----:B------:R-:W-:Y:S01]  /*9150*/  UMOV UR20, UR28 ;  /* 0x0000001c00147c82 */ /* 0x000fe20008000000 */
[----:B------:R-:W-:Y:S01]  /*9160*/  UMOV UR21, UR29 ;  /* 0x0000001d00157c82 */ /* 0x000fe20008000000 */
[----:B------:R-:W-:Y:S01]  /*9170*/  UMOV UR10, 0x40 ;  /* 0x00000040000a7882 */ /* 0x000fe20000000000 */
[----:B------:R-:W-:Y:S01]  /*9180*/  USHF.L.U32 UR19, UR19, 0x6, URZ ;  /* 0x0000000613137899 */ /* 0x000fe2000800063f */
[----:B------:R-:W-:Y:S01]  /*9190*/  R2UR UR33, R11 ;  /* 0x000000000b2172ca */ /* 0x000fe200000e0000 */
[----:B------:R-:W-:Y:S01]  /*91a0*/  UMOV UR12, UR28 ;  /* 0x0000001c000c7c82 */ /* 0x000fe20008000000 */
[----:B------:R-:W-:Y:S01]  /*91b0*/  UMOV UR13, UR29 ;  /* 0x0000001d000d7c82 */ /* 0x000fe20008000000 */
[----:B------:R-:W-:Y:S01]  /*91c0*/  UIADD3 UR8, UP0, UR19, UR14, URZ ;  /* 0x0000000e13087290 */ /* 0x000fe2000ff1e03f */
[C---:B------:R-:W-:Y:S01]  /*91d0*/  ISETP.NE.AND P0, PT, R18.reuse, 0x2, PT ;  /* 0x000000021200780c */ /* 0x040fe20003f05270 */
[----:B------:R-:W-:Y:S01]  /*91e0*/  UIADD3 UR17, UR24, 0x36430, URZ ;  /* 0x0003643018117890 */ /* 0x000fe2000fffe03f */
[----:B------:R-:W-:Y:S01]  /*91f0*/  LOP3.LUT R5, R5, 0x1, RZ, 0x3c, !PT ;  /* 0x0000000105057812 */ /* 0x000fe200078e3cff */
[----:B------:R-:W-:Y:S01]  /*9200*/  ULEA.HI.X.SX32 UR7, UR19, UR7, 0x1, UP0 ;  /* 0x0000000713077291 */ /* 0x000fe200080f0e3f */
[----:B-1234-:R-:W-:Y:S01]  /*9210*/  SEL R0, RZ, 0x1, P0 ;  /* 0x00000001ff007807 */ /* 0x01efe20000000000 */
[----:B------:R-:W-:Y:S01]  /*9220*/  ULEA UR30, UP0, UR8, UR30, 0x2 ;  /* 0x0000001e081e7291 */ /* 0x000fe2000f80103f */
[----:B------:R-:W-:Y:S01]  /*9230*/  SEL R18, R18, RZ, P0 ;  /* 0x000000ff12127207 */ /* 0x000fe20000000000 */
[----:B------:R-:W-:Y:S01]  /*9240*/  UIADD3 UR16, UR24, 0x2a000, URZ ;  /* 0x0002a00018107890 */ /* 0x000fe2000fffe03f */
[----:B------:R-:W-:Y:S01]  /*9250*/  LOP3.LUT R7, R7, R0, RZ, 0x3c, !PT ;  /* 0x0000000007077212 */ /* 0x000fe200078e3cff */
[----:B------:R-:W-:-:S02]  /*9260*/  ULEA.HI.X UR31, UR8, UR31, UR7, 0x2, UP0 ;  /* 0x0000001f081f7291 */ /* 0x000fc400080f1407 */
[----:B------:R-:W-:Y:S02]  /*9270*/  UIADD3 UR42, UR24, 0x30200, URZ ;  /* 0x00030200182a7890 */ /* 0x000fe4000fffe03f */
[----:B------:R-:W-:Y:S02]  /*9280*/  UIADD3 UR8, UR24, 0x2c000, URZ ;  /* 0x0002c00018087890 */ /* 0x000fe4000fffe03f */
[----:B------:R-:W-:Y:S01]  /*9290*/  UIADD3 UR24, UR24, 0x2e000, URZ ;  /* 0x0002e00018187890 */ /* 0x000fe2000fffe03f */
[----:B------:R1:W-:Y:S01]  /*92a0*/  UTMALDG.4D [UR16], [UR32], desc[UR40] ;  /* 0x00002810200075b4 */ /* 0x0003e20008019000 */
[----:B------:R-:W-:Y:S01]  /*92b0*/  UMOV UR9, UR17 ;  /* 0x0000001100097c82 */ /* 0x000fe20008000000 */
[----:B------:R-:W-:Y:S01]  /*92c0*/  UMOV UR11, UR19 ;  /* 0x00000013000b7c82 */ /* 0x000fe20008000000 */
[----:B------:R-:W-:Y:S01]  /*92d0*/  UMOV UR26, 0x80 ;  /* 0x00000080001a7882 */ /* 0x000fe20000000000 */
[----:B------:R-:W-:Y:S01]  /*92e0*/  UMOV UR25, UR17 ;  /* 0x0000001100197c82 */ /* 0x000fe20008000000 */
[----:B------:R-:W-:Y:S01]  /*92f0*/  UMOV UR27, UR19 ;  /* 0x00000013001b7c82 */ /* 0x000fe20008000000 */
[----:B------:R-:W-:Y:S01]  /*9300*/  UMOV UR43, UR17 ;  /* 0x00000011002b7c82 */ /* 0x000fe20008000000 */
[----:B------:R-:W-:Y:S01]  /*9310*/  UMOV UR7, 0x10 ;  /* 0x0000001000077882 */ /* 0x000fe20000000000 */
[----:B------:R1:W-:Y:S01]  /*9320*/  UTMALDG.4D [UR8], [UR32], desc[UR40] ;  /* 0x00002808200075b4 */ /* 0x0003e20008019000 */
[----:B------:R1:W-:Y:S01]  /*9330*/  UTMALDG.4D [UR24], [UR32], desc[UR40] ;  /* 0x00002818200075b4 */ /* 0x0003e20008019000 */
[----:B------:R1:W-:Y:S02]  /*9340*/  UBLKCP.S.G [UR42], [UR30], UR7 ;  /* 0x0000002a1e0073ba */ /* 0x0003e40008000207 */
[----:B-1----:R-:W-:Y:S01]  /*9350*/  NOP ;  /* 0x0000000000007918 */ /* 0x002fe20000000000 */
.L_x_1256:
[----:B------:R-:W-:Y:S05]  /*9360*/  BSYNC B1 ;  /* 0x0000000000017941 */ /* 0x000fea0003800000 */
.L_x_1254:
[----:B------:R-:W-:-:S03]  /*9370*/  UMOV UR7, 0xffffffff ;  /* 0xffffffff00077882 */ /* 0x000fc60000000000 */
[----:B------:R-:W-:Y:S05]  /*9380*/  BRA.DIV UR7, `(.L_x_1276) ;  /* 0x0000000607807947 */ /* 0x000fea000b800000 */
[----:B------:R-:W-:-:S13]  /*9390*/  ELECT P6, URZ, PT ;  /* 0x00000000003f782f */ /* 0x000fda00038c0000 */
.L_x_1295:
[----:B------:R-:W-:Y:S05]  /*93a0*/  @!P6 BRA `(.L_x_1219) ;  /* 0x000000000074e947 */ /* 0x000fea0003800000 */
[----:B------:R-:W-:-:S06]  /*93b0*/  ULOP3.LUT UR7, UR38, 0x2, URZ, 0xfc, !UPT ;  /* 0x0000000226077892 */ /* 0x000fcc000f8efc3f */
[----:B------:R-:W-:-:S05]  /*93c0*/  IMAD.U32 R0, RZ, RZ, UR7 ;  /* 0x00000007ff007e24 */ /* 0x000fca000f8e00ff */
[----:B------:R-:W-:-:S13]  /*93d0*/  ISETP.NE.AND P2, PT, R0, 0x3, PT ;  /* 0x000000030000780c */ /* 0x000fda0003f45270 */
[----:B------:R-:W-:Y:S05]  /*93e0*/  @!P2 BRA `(.L_x_1277) ;  /* 0x000000000004a947 */ /* 0x000fea0003800000 */
[----:B------:R-:W-:Y:S01]  /*93f0*/  BPT.TRAP 0x1 ;  /* 0x000000040000795c */ /* 0x000fe20000300000 */
.L_x_1277:
[----:B------:R-:W1:Y:S01]  /*9400*/  S2R R3, SR_CgaCtaId ;  /* 0x0000000000037919 */ /* 0x000e620000008800 */
[----:B------:R-:W-:Y:S02]  /*9410*/  MOV R0, 0x400 ;  /* 0x0000040000007802 */ /* 0x000fe40000000f00 */
[----:B------:R-:W-:Y:S02]  /*9420*/  SHF.L.U32 R2, R7, 0x1f, RZ ;  /* 0x0000001f07027819 */ /* 0x000fe400000006ff */
[----:B-1----:R-:W-:-:S05]  /*9430*/  LEA R4, R3, R0, 0x18 ;  /* 0x0000000003047211 */ /* 0x002fca00078ec0ff */
        /* <DEDUP_REMOVED lines=11> */
.L_x_1296:
[----:B------:R-:W2:Y:S02]  /*94f0*/  SYNCS.PHASECHK.TRANS64.TRYWAIT P0, [R3+URZ], R0 ;  /* 0x00000000030075a7 */ /* 0x000ea4000800017f */
[----:B--2---:R-:W-:Y:S05]  /*9500*/  @!P0 BRA `(.L_x_1279) ;  /* 0x0000000400548947 */ /* 0x004fea0003800000 */
.L_x_1297:
[----:B------:R-:W-:Y:S05]  /*9510*/  @!P2 BRA `(.L_x_1280) ;  /* 0x000000000004a947 */ /* 0x000fea0003800000 */
[----:B------:R-:W-:Y:S01]  /*9520*/  BPT.TRAP 0x1 ;  /* 0x000000040000795c */ /* 0x000fe20000300000 */
.L_x_1280:
[----:B------:R-:W-:-:S07]  /*9530*/  SHF.L.U32 R5, R5, 0x1f, RZ ;  /* 0x0000001f05057819 */ /* 0x000fce00000006ff */
.L_x_1281:
[----:B---3--:R3:W4:Y:S02]  /*9540*/  SYNCS.PHASECHK.TRANS64.TRYWAIT P0, [R4+URZ+0x36438], R5 ;  /* 0x03643805040075a7 */ /* 0x008724000800017f */
[----:B----4-:R-:W-:Y:S05]  /*9550*/  @!P0 NANOSLEEP.SYNCS 0x989680 ;  /* 0x009896800000895d */ /* 0x010fea0003900000 */
[----:B------:R-:W4:Y:S02]  /*9560*/  @!P0 SYNCS.PHASECHK.TRANS64 P0, [R4+URZ+0x36438], R5 ;  /* 0x03643805040085a7 */ /* 0x000f24000800007f */
[----:B----4-:R-:W-:Y:S05]  /*9570*/  @!P0 BRA `(.L_x_1281) ;  /* 0xfffffffc00f08947 */ /* 0x010fea000383ffff */
.L_x_1219:
[----:B------:R-:W-:Y:S05]  /*9580*/  BSYNC B0 ;  /* 0x0000000000007941 */ /* 0x000fea0003800000 */
.L_x_1217:
[----:B------:R-:W-:Y:S05]  /*9590*/  EXIT ;  /* 0x000000000000794d */ /* 0x000fea0003800000 */
.L_x_1164:
[----:B------:R-:W-:Y:S02]  /*95a0*/  IMAD.MOV.U32 R12, RZ, RZ, RZ ;  /* 0x000000ffff0c7224 */ /* 0x000fe400078e00ff */
[----:B------:R-:W-:Y:S02]  /*95b0*/  IMAD.MOV.U32 R11, RZ, RZ, 0x1f ;  /* 0x0000001fff0b7424 */ /* 0x000fe400078e00ff */
[----:B------:R-:W-:-:S07]  /*95c0*/  IMAD.MOV.U32 R15, RZ, RZ, -0x1 ;  /* 0xffffffffff0f7424 */ /* 0x000fce00078e00ff */
[----:B------:R-:W-:Y:S05]  /*95d0*/  WARPSYNC.COLLECTIVE R15, `(.L_x_1282) ;  /* 0x000000000f087348 */ /* 0x000fea0003c00000 */
[----:B------:R1:W2:Y:S02]  /*95e0*/  SHFL.IDX P6, R14, R13, R12, R11 ;  /* 0x0000000c0d0e7389 */ /* 0x0002a400000c000b */
[----:B-12---:R-:W-:Y:S01]  /*95f0*/  ENDCOLLECTIVE ;  /* 0x000000000000791b */ /* 0x006fe20003800000 */
.L_x_1282:
[----:B------:R-:W-:Y:S05]  /*9600*/  BRA `(.L_x_1283) ;  /* 0xffffff7800b47947 */ /* 0x000fea000383ffff */
.L_x_1166:
[----:B--2---:R2:W3:Y:S02]  /*9610*/  SYNCS.PHASECHK.TRANS64.TRYWAIT P0, [R153+URZ+0x36400], R10 ;  /* 0x0364000a990075a7 */ /* 0x0044e4000800017f */
[----:B---3--:R-:W-:Y:S05]  /*9620*/  @!P0 NANOSLEEP.SYNCS 0x989680 ;  /* 0x009896800000895d */ /* 0x008fea0003900000 */
[----:B------:R-:W3:Y:S02]  /*9630*/  @!P0 SYNCS.PHASECHK.TRANS64 P0, [R153+URZ+0x36400], R10 ;  /* 0x0364000a990085a7 */ /* 0x000ee4000800007f */
[----:B---3--:R-:W-:Y:S05]  /*9640*/  @!P0 BRA `(.L_x_1166) ;  /* 0xfffffffc00f08947 */ /* 0x008fea000383ffff */
[----:B------:R-:W-:Y:S05]  /*9650*/  BRA `(.L_x_1165) ;  /* 0xffffff7800ec7947 */ /* 0x000fea000383ffff */
.L_x_1170:
[----:B--2---:R2:W3:Y:S02]  /*9660*/  SYNCS.PHASECHK.TRANS64.TRYWAIT P1, [R4+URZ+0x36410], R17 ;  /* 0x03641011040075a7 */ /* 0x0044e4000802017f */
[----:B---3--:R-:W-:Y:S05]  /*9670*/  @!P1 NANOSLEEP.SYNCS 0x989680 ;  /* 0x009896800000995d */ /* 0x008fea0003900000 */
[----:B------:R-:W3:Y:S02]  /*9680*/  @!P1 SYNCS.PHASECHK.TRANS64 P1, [R4+URZ+0x36410], R17 ;  /* 0x03641011040095a7 */ /* 0x000ee4000802007f */
[----:B---3--:R-:W-:Y:S05]  /*9690*/  @!P1 BRA `(.L_x_1170) ;  /* 0xfffffffc00f09947 */ /* 0x008fea000383ffff */
[----:B------:R-:W-:Y:S05]  /*96a0*/  BRA `(.L_x_1169) ;  /* 0xffffff8000bc7947 */ /* 0x000fea000383ffff */
.L_x_1174:
[----:B------:R1:W1:Y:S02]  /*96b0*/  SYNCS.PHASECHK.TRANS64.TRYWAIT P1, [R153+URZ+0x36430], R16 ;  /* 0x03643010990075a7 */ /* 0x000264000802017f */
[----:B-1----:R-:W-:Y:S05]  /*96c0*/  @!P1 NANOSLEEP.SYNCS 0x989680 ;  /* 0x009896800000995d */ /* 0x002fea0003900000 */
[----:B------:R-:W1:Y:S02]  /*96d0*/  @!P1 SYNCS.PHASECHK.TRANS64 P1, [R153+URZ+0x36430], R16 ;  /* 0x03643010990095a7 */ /* 0x000e64000802007f */
[----:B-1----:R-:W-:Y:S05]  /*96e0*/  @!P1 BRA `(.L_x_1174) ;  /* 0xfffffffc00f09947 */ /* 0x002fea000383ffff */
[----:B------:R-:W-:Y:S05]  /*96f0*/  BRA `(.L_x_1173) ;  /* 0xffffff8800607947 */ /* 0x000fea000383ffff */
.L_x_1257:
[----:B-1----:R1:W2:Y:S02]  /*9700*/  SYNCS.PHASECHK.TRANS64.TRYWAIT P1, [R0+URZ+0x36420], R6 ;  /* 0x03642006000075a7 */ /* 0x0022a4000802017f */
[----:B--2---:R-:W-:Y:S05]  /*9710*/  @!P1 NANOSLEEP.SYNCS 0x989680 ;  /* 0x009896800000995d */ /* 0x004fea0003900000 */
[----:B------:R-:W2:Y:S02]  /*9720*/  @!P1 SYNCS.PHASECHK.TRANS64 P1, [R0+URZ+0x36420], R6 ;  /* 0x03642006000095a7 */ /* 0x000ea4000802007f */
[----:B--2---:R-:W-:Y:S05]  /*9730*/  @!P1 BRA `(.L_x_1257) ;  /* 0xfffffffc00f09947 */ /* 0x004fea000383ffff */
[----:B------:R-:W-:Y:S05]  /*9740*/  BRA `(.L_x_1284) ;  /* 0xffffffdc00847947 */ /* 0x000fea000383ffff */
.L_x_1261:
[----:B-1----:R1:W2:Y:S02]  /*9750*/  SYNCS.PHASECHK.TRANS64.TRYWAIT P1, [R0+URZ+0x36438], R6 ;  /* 0x03643806000075a7 */ /* 0x0022a4000802017f */
[----:B--2---:R-:W-:Y:S05]  /*9760*/  @!P1 NANOSLEEP.SYNCS 0x989680 ;  /* 0x009896800000995d */ /* 0x004fea0003900000 */
[----:B------:R-:W2:Y:S02]  /*9770*/  @!P1 SYNCS.PHASECHK.TRANS64 P1, [R0+URZ+0x36438], R6 ;  /* 0x03643806000095a7 */ /* 0x000ea4000802007f */
[----:B--2---:R-:W-:Y:S05]  /*9780*/  @!P1 BRA `(.L_x_1261) ;  /* 0xfffffffc00f09947 */ /* 0x004fea000383ffff */
[----:B------:R-:W-:Y:S05]  /*9790*/  BRA `(.L_x_1285) ;  /* 0xffffffe400707947 */ /* 0x000fea000383ffff */
.L_x_1263:
[----:B--2---:R2:W3:Y:S02]  /*97a0*/  SYNCS.PHASECHK.TRANS64.TRYWAIT P1, [R0+URZ+0x36428], R3 ;  /* 0x03642803000075a7 */ /* 0x0044e4000802017f */
[----:B---3--:R-:W-:Y:S05]  /*97b0*/  @!P1 NANOSLEEP.SYNCS 0x989680 ;  /* 0x009896800000995d */ /* 0x008fea0003900000 */
[----:B------:R-:W3:Y:S02]  /*97c0*/  @!P1 SYNCS.PHASECHK.TRANS64 P1, [R0+URZ+0x36428], R3 ;  /* 0x03642803000095a7 */ /* 0x000ee4000802007f */
[----:B---3--:R-:W-:Y:S05]  /*97d0*/  @!P1 BRA `(.L_x_1263) ;  /* 0xfffffffc00f09947 */ /* 0x008fea000383ffff */
[----:B------:R-:W-:Y:S05]  /*97e0*/  BRA `(.L_x_1286) ;  /* 0xffffffe800347947 */ /* 0x000fea000383ffff */
.L_x_1265:
[----:B--2---:R2:W3:Y:S02]  /*97f0*/  SYNCS.PHASECHK.TRANS64.TRYWAIT P1, [R0+URZ+0x36438], R29 ;  /* 0x0364381d000075a7 */ /* 0x0044e4000802017f */
[----:B---3--:R-:W-:Y:S05]  /*9800*/  @!P1 NANOSLEEP.SYNCS 0x989680 ;  /* 0x009896800000995d */ /* 0x008fea0003900000 */
[----:B------:R-:W3:Y:S02]  /*9810*/  @!P1 SYNCS.PHASECHK.TRANS64 P1, [R0+URZ+0x36438], R29 ;  /* 0x0364381d000095a7 */ /* 0x000ee4000802007f */
[----:B---3--:R-:W-:Y:S05]  /*9820*/  @!P1 BRA `(.L_x_1265) ;  /* 0xfffffffc00f09947 */ /* 0x008fea000383ffff */
[----:B------:R-:W-:Y:S05]  /*9830*/  BRA `(.L_x_1287) ;  /* 0xffffffe800e87947 */ /* 0x000fea000383ffff */
.L_x_1267:
[----:B------:R-:W-:-:S07]  /*9840*/  SHF.L.U32 R5, R7, 0x1f, RZ ;  /* 0x0000001f07057819 */ /* 0x000fce00000006ff */
.L_x_1288:
[----:B----4-:R4:W5:Y:S02]  /*9850*/  SYNCS.PHASECHK.TRANS64.TRYWAIT P1, [R0+URZ+0x36420], R5 ;  /* 0x03642005000075a7 */ /* 0x010964000802017f */
[----:B-----5:R-:W-:Y:S05]  /*9860*/  @!P1 NANOSLEEP.SYNCS 0x989680 ;  /* 0x009896800000995d */ /* 0x020fea0003900000 */
[----:B------:R-:W5:Y:S02]  /*9870*/  @!P1 SYNCS.PHASECHK.TRANS64 P1, [R0+URZ+0x36420], R5 ;  /* 0x03642005000095a7 */ /* 0x000f64000802007f */
[----:B-----5:R-:W-:Y:S05]  /*9880*/  @!P1 BRA `(.L_x_1288) ;  /* 0xfffffffc00f09947 */ /* 0x020fea000383ffff */
[----:B------:R-:W-:Y:S05]  /*9890*/  BRA `(.L_x_1289) ;  /* 0xffffffec007c7947 */ /* 0x000fea000383ffff */
.L_x_1270:
[----:B----4-:R4:W5:Y:S02]  /*98a0*/  SYNCS.PHASECHK.TRANS64.TRYWAIT P1, [R0+URZ+0x36438], R6 ;  /* 0x03643806000075a7 */ /* 0x010964000802017f */
[----:B-----5:R-:W-:Y:S05]  /*98b0*/  @!P1 NANOSLEEP.SYNCS 0x989680 ;  /* 0x009896800000995d */ /* 0x020fea0003900000 */
[----:B------:R-:W5:Y:S02]  /*98c0*/  @!P1 SYNCS.PHASECHK.TRANS64 P1, [R0+URZ+0x36438], R6 ;  /* 0x03643806000095a7 */ /* 0x000f64000802007f */
[----:B-----5:R-:W-:Y:S05]  /*98d0*/  @!P1 BRA `(.L_x_1270) ;  /* 0xfffffffc00f09947 */ /* 0x020fea000383ffff */
[----:B------:R-:W-:Y:S05]  /*98e0*/  BRA `(.L_x_1290) ;  /* 0xfffffff000487947 */ /* 0x000fea000383ffff */
.L_x_1272:
[----:B-1----:R1:W4:Y:S02]  /*98f0*/  SYNCS.PHASECHK.TRANS64.TRYWAIT P1, [R0+URZ+0x36428], R5 ;  /* 0x03642805000075a7 */ /* 0x002324000802017f */
[----:B----4-:R-:W-:Y:S05]  /*9900*/  @!P1 NANOSLEEP.SYNCS 0x989680 ;  /* 0x009896800000995d */ /* 0x010fea0003900000 */
[----:B------:R-:W4:Y:S02]  /*9910*/  @!P1 SYNCS.PHASECHK.TRANS64 P1, [R0+URZ+0x36428], R5 ;  /* 0x03642805000095a7 */ /* 0x000f24000802007f */
[----:B----4-:R-:W-:Y:S05]  /*9920*/  @!P1 BRA `(.L_x_1272) ;  /* 0xfffffffc00f09947 */ /* 0x010fea000383ffff */
[----:B------:R-:W-:Y:S05]  /*9930*/  BRA `(.L_x_1291) ;  /* 0xfffffff000f07947 */ /* 0x000fea000383ffff */
.L_x_1274:
[----:B----4-:R4:W5:Y:S02]  /*9940*/  SYNCS.PHASECHK.TRANS64.TRYWAIT P1, [R0+URZ+0x36438], R3 ;  /* 0x03643803000075a7 */ /* 0x010964000802017f */
[----:B-----5:R-:W-:Y:S05]  /*9950*/  @!P1 NANOSLEEP.SYNCS 0x989680 ;  /* 0x009896800000995d */ /* 0x020fea0003900000 */
[----:B------:R-:W5:Y:S02]  /*9960*/  @!P1 SYNCS.PHASECHK.TRANS64 P1, [R0+URZ+0x36438], R3 ;  /* 0x03643803000095a7 */ /* 0x000f64000802007f */
[----:B-----5:R-:W-:Y:S05]  /*9970*/  @!P1 BRA `(.L_x_1274) ;  /* 0xfffffffc00f09947 */ /* 0x020fea000383ffff */
[----:B------:R-:W-:Y:S05]  /*9980*/  BRA `(.L_x_1292) ;  /* 0xfffffff400ac7947 */ /* 0x000fea000383ffff */
.L_x_1276:
[----:B------:R-:W-:Y:S01]  /*9990*/  BSSY B1, `(.L_x_1293) ;  /* 0x0000006000017945 */ /* 0x000fe20003800000 */
[----:B------:R-:W-:-:S07]  /*99a0*/  IMAD.MOV.U32 R15, RZ, RZ, -0x1 ;  /* 0xffffffffff0f7424 */ /* 0x000fce00078e00ff */
[----:B------:R-:W-:Y:S05]  /*99b0*/  WARPSYNC.COLLECTIVE R15, `(.L_x_1294) ;  /* 0x000000000f0c7348 */ /* 0x000fea0003c00000 */
[----:B------:R-:W-:Y:S02]  /*99c0*/  ELECT P6, UR62, PT ;  /* 0x00000000003e782f */ /* 0x000fe400038c0000 */
[----:B------:R-:W-:Y:S01]  /*99d0*/  MOV R14, UR62 ;  /* 0x0000003e000e7c02 */ /* 0x000fe20008000f00 */
[----:B------:R-:W-:Y:S10]  /*99e0*/  ENDCOLLECTIVE ;  /* 0x000000000000791b */ /* 0x000ff40003800000 */
.L_x_1294:
[----:B------:R-:W-:Y:S05]  /*99f0*/  BSYNC B1 ;  /* 0x0000000000017941 */ /* 0x000fea0003800000 */
.L_x_1293:
[----:B------:R-:W-:Y:S05]  /*9a00*/  BRA `(.L_x_1295) ;  /* 0xfffffff800647947 */ /* 0x000fea000383ffff */
.L_x_1278:
[----:B-1----:R1:W2:Y:S02]  /*9a10*/  SYNCS.PHASECHK.TRANS64.TRYWAIT P0, [R9+URZ], R2 ;  /* 0x00000002090075a7 */ /* 0x0022a4000800017f */
[----:B--2---:R-:W-:Y:S05]  /*9a20*/  @!P0 NANOSLEEP.SYNCS 0x989680 ;  /* 0x009896800000895d */ /* 0x004fea0003900000 */
[----:B------:R-:W2:Y:S02]  /*9a30*/  @!P0 SYNCS.PHASECHK.TRANS64 P0, [R9+URZ], R2 ;  /* 0x00000002090085a7 */ /* 0x000ea4000800007f */
[----:B--2---:R-:W-:Y:S05]  /*9a40*/  @!P0 BRA `(.L_x_1278) ;  /* 0xfffffffc00f08947 */ /* 0x004fea000383ffff */
[----:B------:R-:W-:Y:S05]  /*9a50*/  BRA `(.L_x_1296) ;  /* 0xfffffff800a47947 */ /* 0x000fea000383ffff */
.L_x_1279:
[----:B--2---:R2:W3:Y:S02]  /*9a60*/  SYNCS.PHASECHK.TRANS64.TRYWAIT P0, [R3+URZ], R0 ;  /* 0x00000000030075a7 */ /* 0x0044e4000800017f */
[----:B---3--:R-:W-:Y:S05]  /*9a70*/  @!P0 NANOSLEEP.SYNCS 0x989680 ;  /* 0x009896800000895d */ /* 0x008fea0003900000 */
[----:B------:R-:W3:Y:S02]  /*9a80*/  @!P0 SYNCS.PHASECHK.TRANS64 P0, [R3+URZ], R0 ;  /* 0x00000000030085a7 */ /* 0x000ee4000800007f */
[----:B---3--:R-:W-:Y:S05]  /*9a90*/  @!P0 BRA `(.L_x_1279) ;  /* 0xfffffffc00f08947 */ /* 0x008fea000383ffff */
[----:B------:R-:W-:Y:S05]  /*9aa0*/  BRA `(.L_x_1297) ;  /* 0xfffffff800987947 */ /* 0x000fea000383ffff */
.L_x_1298:
        /* <DEDUP_REMOVED lines=13> */
.L_x_3863:


//--------------------- .text._ZN7cutlass13device_kernelIN5flash11enable_sm90INS1_16FlashAttnBwdSm90INS1_25CollectiveMainloopBwdSm90ILi2ELi1ELi1EN4cute5tupleIJNS5_1CILi1EEES8_S8_EEENS6_IJNS7_ILi64EEENS7_ILi96EEENS7_ILi192EEEEEENS_6half_tEfNS_4arch4Sm90ELb0ELb1ELb0ELb0ELb1ELb0ELb1ELb0ELi3ELi1ELi1ELi1ELb0EEENS1_21CollectiveEpilogueBwdISD_SE_SG_Li384ELb0ELb1ELi3EEENS1_19SingleTileSchedulerILb0ELb0ELb0ELi96EEEEEEEEEvNT_6ParamsE --------------------------
	.section	.text._ZN7cutlass13device_kernelIN5flash11enable_sm90INS1_16FlashAttnBwdSm90INS1_25CollectiveMainloopBwdSm90ILi2ELi1ELi1EN4cute5tupleIJNS5_1CILi1EEES8_S8_EEENS6_IJNS7_ILi64EEENS7_ILi96EEENS7_ILi192EEEEEENS_6half_tEfNS_4arch4Sm90ELb0ELb1ELb0ELb0ELb1ELb0ELb1ELb0ELi3ELi1ELi1ELi1ELb0EEENS1_21CollectiveEpilogueBwdISD_SE_SG_Li384ELb0ELb1ELi3EEENS1_19SingleTileSchedulerILb0ELb0ELb0ELi96EEEEEEEEEvNT_6ParamsE,"ax",@progbits
	.align	128
.text._ZN7cutlass13device_kernelIN5flash11enable_sm90INS1_16FlashAttnBwdSm90INS1_25CollectiveMainloopBwdSm90ILi2ELi1ELi1EN4cute5tupleIJNS5_1CILi1EEES8_S8_EEENS6_IJNS7_ILi64EEENS7_ILi96EEENS7_ILi192EEEEEENS_6half_tEfNS_4arch4Sm90ELb0ELb1ELb0ELb0ELb1ELb0ELb1ELb0ELi3ELi1ELi1ELi1ELb0EEENS1_21CollectiveEpilogueBwdISD_SE_SG_Li384ELb0ELb1ELi3EEENS1_19SingleTileSchedulerILb0ELb0ELb0ELi96EEEEEEEEEvNT_6ParamsE:
        .type           _ZN7cutlass13device_kernelIN5flash11enable_sm90INS1_16FlashAttnBwdSm90INS1_25CollectiveMainloopBwdSm90ILi2ELi1ELi1EN4cute5tupleIJNS5_1CILi1EEES8_S8_EEENS6_IJNS7_ILi64EEENS7_ILi96EEENS7_ILi192EEEEEENS_6half_tEfNS_4arch4Sm90ELb0ELb1ELb0ELb0ELb1ELb0ELb1ELb0ELi3ELi1ELi1ELi1ELb0EEENS1_21CollectiveEpilogueBwdISD_SE_SG_Li384ELb0ELb1ELi3EEENS1_19SingleTileSchedulerILb0ELb0ELb0ELi96EEEEEEEEEvNT_6ParamsE,@function
        .size           _ZN7cutlass13device_kernelIN5flash11enable_sm90INS1_16FlashAttnBwdSm90INS1_25CollectiveMainloopBwdSm90ILi2ELi1ELi1EN4cute5tupleIJNS5_1CILi1EEES8_S8_EEENS6_IJNS7_ILi64EEENS7_ILi96EEENS7_ILi192EEEEEENS_6half_tEfNS_4arch4Sm90ELb0ELb1ELb0ELb0ELb1ELb0ELb1ELb0ELi3ELi1ELi1ELi1ELb0EEENS1_21CollectiveEpilogueBwdISD_SE_SG_Li384ELb0ELb1ELi3EEENS1_19SingleTileSchedulerILb0ELb0ELb0ELi96EEEEEEEEEvNT_6ParamsE,(.L_x_3864 - _ZN7cutlass13device_kernelIN5flash11enable_sm90INS1_16FlashAttnBwdSm90INS1_25CollectiveMainloopBwdSm90ILi2ELi1ELi1EN4cute5tupleIJNS5_1CILi1EEES8_S8_EEENS6_IJNS7_ILi64EEENS7_ILi96EEENS7_ILi192EEEEEENS_6half_tEfNS_4arch4Sm90ELb0ELb1ELb0ELb0ELb1ELb0ELb1ELb0ELi3ELi1ELi1ELi1ELb0EEENS1_21CollectiveEpilogueBwdISD_SE_SG_Li384ELb0ELb1ELi3EEENS1_19SingleTileSchedulerILb0ELb0ELb0ELi96EEEEEEEEEvNT_6ParamsE)
        .other          _ZN7cutlass13device_kernelIN5flash11enable_sm90INS1_16FlashAttnBwdSm90INS1_25CollectiveMainloopBwdSm90ILi2ELi1ELi1EN4cute5tupleIJNS5_1CILi1EEES8_S8_EEENS6_IJNS7_ILi64EEENS7_ILi96EEENS7_ILi192EEEEEENS_6half_tEfNS_4arch4Sm90ELb0ELb1ELb0ELb0ELb1ELb0ELb1ELb0ELi3ELi1ELi1ELi1ELb0EEENS1_21CollectiveEpilogueBwdISD_SE_SG_Li384ELb0ELb1ELi3EEENS1_19SingleTileSchedulerILb0ELb0ELb0ELi96EEEEEEEEEvNT_6ParamsE,@"STO_CUDA_ENTRY STV_DEFAULT"
_ZN7cutlass13device_kernelIN5flash11enable_sm90INS1_16FlashAttnBwdSm90INS1_25CollectiveMainloopBwdSm90ILi2ELi1ELi1EN4cute5tupleIJNS5_1CILi1EEES8_S8_EEENS6_IJNS7_ILi64EEENS7_ILi96EEENS7_ILi192EEEEEENS_6half_tEfNS_4arch4Sm90ELb0ELb1ELb0ELb0ELb1ELb0ELb1ELb0ELi3ELi1ELi1ELi1ELb0EEENS1_21CollectiveEpilogueBwdISD_SE_SG_Li384ELb0ELb1ELi3EEENS1_19SingleTileSchedulerILb0ELb0ELb0ELi96EEEEEEEEEvNT_6ParamsE:
        /* <DEDUP_REMOVED lines=29> */
.L_x_1300:
[----:B------:R-:W-:Y:S05]  /*01d0*/  BSYNC B0 ;  /* 0x0000000000007941 */ /* 0x000fea0003800000 */
.L_x_1299:
        /* <DEDUP_REMOVED lines=35> */
[----:B------:R3:W1:Y:S02]  /*0410*/  SYNCS.EXCH.64 URZ, [UR8+0x36428], UR4 ;  /* 0x03642804083f75b2 */ /* 0x0006640008000100 */
[----:B---3--:R-:W-:Y:S01]  /*0420*/  NOP ;  /* 0x0000000000007918 */ /* 0x008fe20000000000 */
.L_x_1301:
        /* <DEDUP_REMOVED lines=20> */
.L_x_1302:
[----:B------:R-:W-:Y:S01]  /*0570*/  PLOP3.LUT P0, PT, PT, PT, UP0, 0x80, 0x0 ;  /* 0x000000000000781c */ /* 0x000fe20003f0f008 */
[----:B------:R-:W-:Y:S01]  /*0580*/  NOP ;  /* 0x0000000000007918 */ /* 0x000fe20000000000 */
[----:B------:R-:W-:Y:S01]  /*0590*/  ULDC.64 UR46, c[0x0][0x208] ;  /* 0x00008200002e7ab9 */ /* 0x000fe20000000a00 */
[----:B-12-4-:R-:W-:Y:S10]  /*05a0*/  BAR.SYNC.DEFER_BLOCKING 0x0 ;  /* 0x0000000000007b1d */ /* 0x016ff40000010000 */
[----:B------:R-:W-:Y:S05]  /*05b0*/  @!P0 BRA `(.L_x_1303) ;  /* 0x0000005800488947 */ /* 0x000fea0003800000 */
.L_x_1304:
        /* <DEDUP_REMOVED lines=85> */
.L_x_1305:
        /* <DEDUP_REMOVED lines=36> */
.L_x_1308:
        /* <DEDUP_REMOVED lines=15> */
.L_x_1307:
        /* <DEDUP_REMOVED lines=20> */
.L_x_1310:
        /* <DEDUP_REMOVED lines=15> */
.L_x_1309:
        /* <DEDUP_REMOVED lines=8> */
.L_x_1459:
        /* <DEDUP_REMOVED lines=19> */
.L_x_1312:
        /* <DEDUP_REMOVED lines=109> */
.L_x_1332:
[----:B------:R-:W-:Y:S01]  /*18f0*/  ISETP.NE.AND P0, PT, R15, 0x3, PT ;  /* 0x000000030f00780c */ /* 0x000fe20003f05270 */
[----:B------:R-:W-:-:S12]  /*1900*/  YIELD ;  /* 0x0000000000007946 */ /* 0x000fd80003800000 */
[----:B------:R-:W-:Y:S05]  /*1910*/  @!P0 BRA `(.L_x_1314) ;  /* 0x0000000000048947 */ /* 0x000fea0003800000 */
[----:B------:R-:W-:Y:S01]  /*1920*/  BPT.TRAP 0x1 ;  /* 0x000000040000795c */ /* 0x000fe20000300000 */
.L_x_1314:
[----:B------:R-:W-:Y:S02]  /*1930*/  LEA R4, R3, UR37, 0x3 ;  /* 0x0000002503047c11 */ /* 0x000fe4000f8e18ff */
[----:B------:R-:W-:-:S04]  /*1940*/  SHF.L.U32 R17, R8, 0x1f, RZ ;  /* 0x0000001f08117819 */ /* 0x000fc800000006ff */
[----:B------:R1:W2:Y:S01]  /*1950*/  SYNCS.PHASECHK.TRANS64.TRYWAIT P1, [R4+URZ+0x36410], R17 ;  /* 0x03641011040075a7 */ /* 0x0002a2000802017f */
[----:B------:R-:W-:Y:S05]  /*1960*/  @!P0 BRA `(.L_x_1315) ;  /* 0x0000000000048947 */ /* 0x000fea0003800000 */
[----:B------:R-:W-:Y:S01]  /*1970*/  BPT.TRAP 0x1 ;  /* 0x000000040000795c */ /* 0x000fe20000300000 */
.L_x_1315:
[----:B--2---:R-:W-:Y:S05]  /*1980*/  @P1 BRA `(.L_x_1316) ;  /* 0x0000000000081947 */ /* 0x004fea0003800000 */
[----:B------:R-:W2:Y:S02]  /*1990*/  SYNCS.PHASECHK.TRANS64.TRYWAIT P1, [R4+URZ+0x36410], R17 ;  /* 0x03641011040075a7 */ /* 0x000ea4000802017f */
[----:B--2---:R-:W-:Y:S05]  /*19a0*/  @!P1 BRA `(.L_x_1317) ;  /* 0x0000008800e09947 */ /* 0x004fea0003800000 */
.L_x_1316:
        /* <DEDUP_REMOVED lines=15> */
[----:B------:R-:W-:Y:S02]  /*1aa0*/  USHF.R.U32.HI UR6, URZ, 0x4, UR4 ;  /* 0x000000043f067899 */ /* 0x000fe40008011604 */
[----:B------:R-:W-:Y:S02]  /*1ab0*/  UIMAD UR8, UR8, 0x600, UR5 ;  /* 0x00000600080878a4 */ /* 0x000fe4000f8e0205 */
[----:B------:R-:W-:Y:S02]  /*1ac0*/  ULOP3.LUT UR6, UR6, 0x3fff, URZ, 0xc0, !UPT ;  /* 0x00003fff06067892 */ /* 0x000fe4000f8ec03f */
[----:B------:R-:W-:-:S02]  /*1ad0*/  UIADD3 UR12, UR8, 0x2, URZ ;  /* 0x00000002080c7890 */ /* 0x000fc4000fffe03f */
[----:B------:R-:W-:-:S04]  /*1ae0*/  ULOP3.LUT UR6, UR6, 0x10000, URZ, 0xfc, !UPT ;  /* 0x0001000006067892 */ /* 0x000fc8000f8efc3f */
[----:B------:R-:W-:-:S03]  /*1af0*/  UIADD3 UR14, UR6, 0x2, URZ ;  /* 0x00000002060e7890 */ /* 0x000fc6000fffe03f */
[----:B------:R-:W-:Y:S02]  /*1b00*/  UMOV UR10, UR6 ;  /* 0x00000006000a7c82 */ /* 0x000fe40008000000 */
[----:B------:R-:W-:Y:S01]  /*1b10*/  HGMMA.64x32x16.F32 R136, gdesc[UR8], RZ, !UPT, gsb0 ;  /* 0x00600000088879f0 */ /* 0x000fe2000c0008ff */
        /* <DEDUP_REMOVED lines=66> */
[----:B------:R-:W-:Y:S01]  /*1f40*/  UIADD3 UR8, UR8, 0x406, URZ ;  /* 0x0000040608087890 */ /* 0x000fe2000fffe03f */
        /* <DEDUP_REMOVED lines=11> */
.L_x_1318:
[----:B---3--:R-:W-:-:S04]  /*2000*/  SHF.L.U32 R16, R5, 0x1f, RZ ;  /* 0x0000001f05107819 */ /* 0x008fc800000006ff */
[----:B------:R3:W1:Y:S01]  /*2010*/  SYNCS.PHASECHK.TRANS64.TRYWAIT P1, [UR37+0x36430], R16 ;  /* 0x03643010ff0075a7 */ /* 0x0006620008020165 */
[----:B------:R-:W-:Y:S05]  /*2020*/  @!P0 BRA `(.L_x_1319) ;  /* 0x0000000000048947 */ /* 0x000fea0003800000 */
[----:B------:R-:W-:Y:S01]  /*2030*/  BPT.TRAP 0x1 ;  /* 0x000000040000795c */ /* 0x000fe20000300000 */
.L_x_1319:
[----:B-1----:R-:W-:Y:S05]  /*2040*/  @P1 BRA `(.L_x_1320) ;  /* 0x0000000000081947 */ /* 0x002fea0003800000 */
[----:B------:R-:W1:Y:S02]  /*2050*/  SYNCS.PHASECHK.TRANS64.TRYWAIT P1, [UR37+0x36430], R16 ;  /* 0x03643010ff0075a7 */ /* 0x000e640008020165 */
[----:B-1----:R-:W-:Y:S05]  /*2060*/  @!P1 BRA `(.L_x_1321) ;  /* 0x0000008400449947 */ /* 0x002fea0003800000 */
.L_x_1320:
        /* <DEDUP_REMOVED lines=114> */
.L_x_1324:
[----:B------:R-:W-:-:S06]  /*2790*/  UISETP.NE.AND UP0, UPT, UR44, 0x1, UPT ;  /* 0x000000012c00788c */ /* 0x000fcc000bf05270 */
[----:B------:R-:W-:-:S05]  /*27a0*/  PLOP3.LUT P1, PT, PT, PT, UP0, 0x80, 0x0 ;  /* 0x000000000000781c */ /* 0x000fca0003f2f008 */
[----:B------:R-:W-:-:S08]  /*27b0*/  @UP0 ULDC UR5, c[0x0][0x754] ;  /* 0x0001d50000050ab9 */ /* 0x000fd00000000800 */
[----:B------:R-:W-:Y:S01]  /*27c0*/  @P1 IMAD.HI.U32 R16, R23, UR5, RZ ;  /* 0x0000000517101c27 */ /* 0x000fe2000f8e00ff */
[----:B------:R-:W-:-:S04]  /*27d0*/  @UP0 ULDC UR5, c[0x0][0x758] ;  /* 0x0001d60000050ab9 */ /* 0x000fc80000000800 */
[----:B------:R-:W-:-:S07]  /*27e0*/  @P1 SHF.R.U32.HI R23, RZ, UR5, R16 ;  /* 0x00000005ff171c19 */ /* 0x000fce0008011610 */
.L_x_1325:
[----:B------:R-:W-:Y:S05]  /*27f0*/  BSYNC B0 ;  /* 0x0000000000007941 */ /* 0x000fea0003800000 */
.L_x_1323:
[----:B------:R-:W-:Y:S01]  /*2800*/  IMAD R23, R23, UR44, R12 ;  /* 0x0000002c17177c24 */ /* 0x000fe2000f8e020c */
[----:B------:R-:W-:-:S04]  /*2810*/  IADD3 R16, R19, UR4, R6 ;  /* 0x0000000413107c10 */ /* 0x000fc8000fffe006 */
[----:B------:R-:W-:Y:S02]  /*2820*/  VIADDMNMX R17, R23, UR44, R17, PT ;  /* 0x0000002c17117c46 */ /* 0x000fe4000b800111 */
[----:B------:R-:W-:-:S07]  /*2830*/  VIMNMX R16, R16, R23, !PT ;  /* 0x0000001710107248 */ /* 0x000fce0007fe0100 */
.L_x_1322:
        /* <DEDUP_REMOVED lines=58> */
.L_x_1328:
[----:B------:R-:W-:-:S06]  /*2be0*/  UISETP.NE.AND UP0, UPT, UR44, 0x1, UPT ;  /* 0x000000012c00788c */ /* 0x000fcc000bf05270 */
[----:B------:R-:W-:-:S05]  /*2bf0*/  PLOP3.LUT P6, PT, PT, PT, UP0, 0x80, 0x0 ;  /* 0x000000000000781c */ /* 0x000fca0003fcf008 */
[----:B------:R-:W-:-:S08]  /*2c00*/  @UP0 ULDC UR4, c[0x0][0x754] ;  /* 0x0001d50000040ab9 */ /* 0x000fd00000000800 */
[----:B------:R-:W-:Y:S01]  /*2c10*/  @P6 IMAD.HI.U32 R16, R17, UR4, RZ ;  /* 0x0000000411106c27 */ /* 0x000fe2000f8e00ff */
[----:B------:R-:W-:Y:S01]  /*2c20*/  PLOP3.LUT P6, PT, PT, PT, UP0, 0x80, 0x0 ;  /* 0x000000000000781c */ /* 0x000fe20003fcf008 */
[----:B------:R-:W-:-:S12]  /*2c30*/  @UP0 ULDC UR4, c[0x0][0x758] ;  /* 0x0001d60000040ab9 */ /* 0x000fd80000000800 */
[----:B------:R-:W-:-:S07]  /*2c40*/  @P6 SHF.R.U32.HI R17, RZ, UR4, R16 ;  /* 0x00000004ff116c19 */ /* 0x000fce0008011610 */
.L_x_1329:
[----:B------:R-:W-:Y:S05]  /*2c50*/  BSYNC B0 ;  /* 0x0000000000007941 */ /* 0x000fea0003800000 */
.L_x_1327:
[----:B------:R-:W-:-:S05]  /*2c60*/  IMAD R17, R17, UR44, R12 ;  /* 0x0000002c11117c24 */ /* 0x000fca000f8e020c */
[----:B------:R-:W-:Y:S02]  /*2c70*/  VIMNMX R18, R18, R17, !PT ;  /* 0x0000001112127248 */ /* 0x000fe40007fe0100 */
[----:B------:R-:W-:-:S07]  /*2c80*/  VIADDMNMX R20, R17, UR44, R20, PT ;  /* 0x0000002c11147c46 */ /* 0x000fce000b800114 */
.L_x_1326:
        /* <DEDUP_REMOVED lines=14> */
[--C-:B------:R-:W-:Y:S01]  /*2d70*/  FFMA.FTZ R137, R16, UR45, -R21.reuse ;  /* 0x0000002d10897c23 */ /* 0x100fe20008010815 */
        /* <DEDUP_REMOVED lines=199> */
.L_x_1330:
        /* <DEDUP_REMOVED lines=59> */
.L_x_1331:
        /* <DEDUP_REMOVED lines=63> */
.L_x_1306:
        /* <DEDUP_REMOVED lines=25> */
.L_x_1334:
        /* <DEDUP_REMOVED lines=20> */
.L_x_1335:
        /* <DEDUP_REMOVED lines=18> */
.L_x_1336:
        /* <DEDUP_REMOVED lines=18> */
.L_x_1337:
        /* <DEDUP_REMOVED lines=137> */
.L_x_1339:
[----:B------:R-:W-:Y:S05]  /*4f30*/  BSYNC B0 ;  /* 0x0000000000007941 */ /* 0x000fea0003800000 */
.L_x_1338:
[----:B------:R-:W-:-:S04]  /*4f40*/  DEPBAR.LE SB0, 0x0 ;  /* 0x000080000000791a */ /* 0x000fc80000000000 */
[----:B------:R-:W-:Y:S05]  /*4f50*/  EXIT ;  /* 0x000000000000794d */ /* 0x000fea0003800000 */
.L_x_1333:
[----:B------:R-:W1:Y:S01]  /*4f60*/  S2R R0, SR_TID.X ;  /* 0x0000000000007919 */ /* 0x000e620000002100 */
[----:B------:R-:W2:Y:S01]  /*4f70*/  S2UR UR9, SR_CTAID.Y ;  /* 0x00000000000979c3 */ /* 0x000ea20000002600 */
[----:B------:R-:W-:Y:S01]  /*4f80*/  BSSY B0, `(.L_x_1340) ;  /* 0x0000032000007945 */ /* 0x000fe20003800000 */
[----:B------:R-:W3:Y:S06]  /*4f90*/  S2R R11, SR_CTAID.X ;  /* 0x00000000000b7919 */ /* 0x000eec0000002500 */
        /* <DEDUP_REMOVED lines=48> */
.L_x_1341:
[----:B------:R-:W-:Y:S05]  /*52a0*/  BSYNC B0 ;  /* 0x0000000000007941 */ /* 0x000fea0003800000 */
.L_x_1340:
        /* <DEDUP_REMOVED lines=16> */
.L_x_1343:
[----:B------:R-:W-:Y:S05]  /*53b0*/  BSYNC B0 ;  /* 0x0000000000007941 */ /* 0x000fea0003800000 */
.L_x_1342:
        /* <DEDUP_REMOVED lines=16> */
.L_x_1345:
[----:B------:R-:W-:Y:S05]  /*54c0*/  BSYNC B0 ;  /* 0x0000000000007941 */ /* 0x000fea0003800000 */
.L_x_1344:
        /* <DEDUP_REMOVED lines=17> */
.L_x_1347:
[----:B------:R-:W-:Y:S05]  /*55e0*/  BSYNC B0 ;  /* 0x0000000000007941 */ /* 0x000fea0003800000 */
.L_x_1346:
        /* <DEDUP_REMOVED lines=17> */
.L_x_1349:
[----:B------:R-:W-:Y:S05]  /*5700*/  BSYNC B0 ;  /* 0x0000000000007941 */ /* 0x000fea0003800000 */
.L_x_1348:
        /* <DEDUP_REMOVED lines=29> */
.L_x_1351:
[----:B------:R-:W-:Y:S05]  /*58e0*/  BSYNC B0 ;  /* 0x0000000000007941 */ /* 0x000fea0003800000 */
.L_x_1350:
        /* <DEDUP_REMOVED lines=13> */
.L_x_1353:
[----:B------:R-:W-:Y:S05]  /*59c0*/  BSYNC B0 ;  /* 0x0000000000007941 */ /* 0x000fea0003800000 */
.L_x_1352:
        /* <DEDUP_REMOVED lines=15> */
.L_x_1355:
[----:B------:R-:W-:Y:S05]  /*5ac0*/  BSYNC B0 ;  /* 0x0000000000007941 */ /* 0x000fea0003800000 */
.L_x_1354:
        /* <DEDUP_REMOVED lines=15> */
.L_x_1357:
[----:B------:R-:W-:Y:S05]  /*5bc0*/  BSYNC B0 ;  /* 0x0000000000007941 */ /* 0x000fea0003800000 */
.L_x_1356:
        /* <DEDUP_REMOVED lines=15> */
.L_x_1359:
[----:B------:R-:W-:Y:S05]  /*5cc0*/  BSYNC B0 ;  /* 0x0000000000007941 */ /* 0x000fea0003800000 */
.L_x_1358:
        /* <DEDUP_REMOVED lines=15> */
.L_x_1361:
[----:B------:R-:W-:Y:S05]  /*5dc0*/  BSYNC B0 ;  /* 0x0000000000007941 */ /* 0x000fea0003800000 */
.L_x_1360:
        /* <DEDUP_REMOVED lines=15> */
.L_x_1363:
[----:B------:R-:W-:Y:S05]  /*5ec0*/  BSYNC B0 ;  /* 0x0000000000007941 */ /* 0x000fea0003800000 */
.L_x_1362:
[----:B------:R-:W-:Y:S05]  /*5ed0*/  EXIT ;  /* 0x000000000000794d */ /* 0x000fea0003800000 */
.L_x_1303:
        /* <DEDUP_REMOVED lines=14> */
[----:B------:R-:W-:Y:S02]  /*5fc0*/  ULDC UR4, c[0x0][0x280] ;  /* 0x0000a00000047ab9 */ /* 0x000fe40000000800 */
[----:B------:R-:W-:-:S04]  /*5fd0*/  UIADD3 UR5, UR4, 0x3f, URZ ;  /* 0x0000003f04057890 */ /* 0x000fc8000fffe03f */
[----:B------:R-:W-:Y:S01]  /*5fe0*/  USHF.R.S32.HI UR6, URZ, 0x1f, UR5 ;  /* 0x0000001f3f067899 */ /* 0x000fe20008011405 */
[----:B------:R-:W2:Y:S03]  /*5ff0*/  S2UR UR17, SR_CTAID.Y ;  /* 0x00000000001179c3 */ /* 0x000ea60000002600 */
[----:B------:R-:W-:-:S04]  /*6000*/  ULEA.HI UR5, UR6, UR5, URZ, 0x6 ;  /* 0x0000000506057291 */ /* 0x000fc8000f8f303f */
[----:B------:R-:W-:Y:S01]  /*6010*/  USHF.R.S32.HI UR5, URZ, 0x6, UR5 ;  /* 0x000000063f057899 */ /* 0x000fe20008011405 */
[----:B-1----:R-:W-:Y:S01]  /*6020*/  ISETP.LE.AND P0, PT, RZ, UR23, PT ;  /* 0x00000017ff007c0c */ /* 0x002fe2000bf03270 */
[----:B--2---:R-:W-:-:S12]  /*6030*/  USHF.R.S32.HI UR18, URZ, 0x1f, UR17 ;  /* 0x0000001f3f127899 */ /* 0x004fd80008011411 */
[----:B------:R-:W-:Y:S05]  /*6040*/  @!P0 BRA `(.L_x_1367) ;  /* 0x00000000002c8947 */ /* 0x000fea0003800000 */
        /* <DEDUP_REMOVED lines=9> */
[----:B------:R-:W-:Y:S01]  /*60e0*/  USEL UR11, UR5, UR7, UP0 ;  /* 0x00000007050b7287 */ /* 0x000fe20008000000 */
[----:B------:R-:W-:Y:S11]  /*60f0*/  BRA `(.L_x_1368) ;  /* 0x0000000000047947 */ /* 0x000ff60003800000 */
.L_x_1367:
[----:B------:R-:W-:-:S05]  /*6100*/  UMOV UR11, UR5 ;  /* 0x00000005000b7c82 */ /* 0x000fca0008000000 */
.L_x_1368:
[----:B------:R-:W-:Y:S01]  /*6110*/  UIMAD UR4, UR23, 0x60, UR4 ;  /* 0x00000060170478a4 */ /* 0x000fe2000f8e0204 */
[----:B------:R-:W-:Y:S01]  /*6120*/  ULDC UR6, c[0x0][0x290] ;  /* 0x0000a40000067ab9 */ /* 0x000fe20000000800 */
[----:B------:R-:W-:Y:S01]  /*6130*/  ULDC UR7, c[0x0][0x74c] ;  /* 0x0001d30000077ab9 */ /* 0x000fe20000000800 */
[----:B------:R-:W-:Y:S01]  /*6140*/  ULDC.64 UR8, c[0x0][0x2d8] ;  /* 0x0000b60000087ab9 */ /* 0x000fe20000000a00 */
[----:B------:R-:W-:Y:S02]  /*6150*/  UIADD3 UR6, -UR7, UR4, -UR6 ;  /* 0x0000000407067290 */ /* 0x000fe4000fffe906 */
[----:B------:R-:W-:Y:S02]  /*6160*/  UIMAD UR4, UR18, UR8, URZ ;  /* 0x00000008120472a4 */ /* 0x000fe4000f8e023f */
[----:B------:R-:W-:Y:S02]  /*6170*/  USHF.R.S32.HI UR7, URZ, 0x1f, UR6 ;  /* 0x0000001f3f077899 */ /* 0x000fe40008011406 */
[----:B------:R-:W-:-:S02]  /*6180*/  UIMAD UR4, UR17, UR9, UR4 ;  /* 0x00000009110472a4 */ /* 0x000fc4000f8e0204 */
[----:B------:R-:W-:Y:S02]  /*6190*/  ULEA.HI UR10, UR7, UR6, URZ, 0x6 ;  /* 0x00000006070a7291 */ /* 0x000fe4000f8f303f */
[----:B------:R-:W-:Y:S02]  /*61a0*/  UIMAD.WIDE.U32 UR6, UR17, UR8, URZ ;  /* 0x00000008110672a5 */ /* 0x000fe4000f8e003f */
[----:B------:R-:W-:Y:S02]  /*61b0*/  USHF.R.S32.HI UR10, URZ, 0x6, UR10 ;  /* 0x000000063f0a7899 */ /* 0x000fe4000801140a */
[----:B------:R-:W-:Y:S02]  /*61c0*/  USHF.R.S32.HI UR9, URZ, 0x1f, UR16 ;  /* 0x0000001f3f097899 */ /* 0x000fe40008011410 */
[----:B------:R-:W-:Y:S01]  /*61d0*/  UISETP.LT.AND UP0, UPT, URZ, UR10, UPT ;  /* 0x0000000a3f00728c */ /* 0x000fe2000bf01270 */
[----:B------:R-:W-:Y:S01]  /*61e0*/  ULDC.64 UR12, c[0x0][0x2e0] ;  /* 0x0000b800000c7ab9 */ /* 0x000fe20000000a00 */
[----:B------:R-:W-:-:S02]  /*61f0*/  ULDC UR15, c[0x0][0x288] ;  /* 0x0000a200000f7ab9 */ /* 0x000fc40000000800 */
[----:B------:R-:W-:Y:S02]  /*6200*/  USEL UR8, URZ, UR10, !UP0 ;  /* 0x0000000a3f087287 */ /* 0x000fe4000c000000 */
[----:B------:R-:W-:Y:S02]  /*6210*/  UIMAD UR9, UR9, UR12, URZ ;  /* 0x0000000c090972a4 */ /* 0x000fe4000f8e023f */
[----:B------:R-:W-:Y:S02]  /*6220*/  UISETP.GT.AND UP0, UPT, UR11, UR8, UPT ;  /* 0x000000080b00728c */ /* 0x000fe4000bf04270 */
[----:B------:R-:W-:Y:S02]  /*6230*/  UIMAD UR10, UR16, UR15, URZ ;  /* 0x0000000f100a72a4 */ /* 0x000fe4000f8e023f */
[----:B------:R-:W-:Y:S02]  /*6240*/  UIMAD UR14, UR16, UR13, UR9 ;  /* 0x0000000d100e72a4 */ /* 0x000fe4000f8e0209 */
[----:B------:R-:W-:Y:S01]  /*6250*/  PLOP3.LUT P1, PT, PT, PT, UP0, 0x80, 0x0 ;  /* 0x000000000000781c */ /* 0x000fe20003f2f008 */
[----:B------:R-:W-:-:S02]  /*6260*/  UIADD3 UR7, UR7, UR4, URZ ;  /* 0x0000000407077290 */ /* 0x000fc4000fffe03f */
[----:B------:R-:W-:Y:S02]  /*6270*/  UIADD3 UR9, UP1, UR10, UR17, URZ ;  /* 0x000000110a097290 */ /* 0x000fe4000ff3e03f */
[----:B------:R-:W-:Y:S01]  /*6280*/  UIMAD.WIDE.U32 UR6, UR16, UR12, UR6 ;  /* 0x0000000c100672a5 */ /* 0x000fe2000f8e0006 */
[----:B------:R-:W-:Y:S01]  /*6290*/  ELECT P0, URZ, PT ;  /* 0x00000000003f782f */ /* 0x000fe20003800000 */
[----:B------:R-:W-:-:S06]  /*62a0*/  ULEA.HI.X.SX32 UR10, UR10, UR18, 0x1, UP1 ;  /* 0x000000120a0a7291 */ /* 0x000fcc00088f0e3f */
[----:B------:R-:W-:Y:S06]  /*62b0*/  @!P1 BRA `(.L_x_1369) ;  /* 0x0000001400509947 */ /* 0x000fec0003800000 */
[----:B------:R-:W1:Y:S01]  /*62c0*/  S2R R0, SR_TID.X ;  /* 0x0000000000007919 */ /* 0x000e620000002100 */
[----:B------:R-:W-:Y:S02]  /*62d0*/  UIADD3 UR4, -UR8, UR11, URZ ;  /* 0x0000000b08047290 */ /* 0x000fe4000fffe13f */
[----:B------:R-:W-:Y:S02]  /*62e0*/  UIADD3 UR14, UR7, UR14, URZ ;  /* 0x0000000e070e7290 */ /* 0x000fe4000fffe03f */
[----:B------:R-:W-:-:S04]  /*62f0*/  ULOP3.LUT UR4, UR4, 0x1, URZ, 0xc0, !UPT ;  /* 0x0000000104047892 */ /* 0x000fc8000f8ec03f */
[----:B------:R-:W-:-:S03]  /*6300*/  UISETP.NE.U32.AND UP0, UPT, UR4, 0x1, UPT ;  /* 0x000000010400788c */ /* 0x000fc6000bf05070 */
[----:B------:R-:W-:Y:S02]  /*6310*/  ULDC UR4, c[0x0][0x760] ;  /* 0x0001d80000047ab9 */ /* 0x000fe40000000800 */
[----:B------:R-:W-:Y:S01]  /*6320*/  UIMAD UR15, UR15, UR4, URZ ;  /* 0x000000040f0f72a4 */ /* 0x000fe2000f8e023f */
[----:B------:R-:W-:Y:S02]  /*6330*/  PLOP3.LUT P1, PT, PT, PT, UP0, 0x80, 0x0 ;  /* 0x000000000000781c */ /* 0x000fe40003f2f008 */
[----:B-1----:R-:W-:-:S11]  /*6340*/  LOP3.LUT R9, R0, 0x1f, RZ, 0xc0, !PT ;  /* 0x0000001f00097812 */ /* 0x002fd600078ec0ff */
[----:B------:R-:W-:Y:S05]  /*6350*/  @P1 BRA `(.L_x_1370) ;  /* 0x0000000400d01947 */ /* 0x000fea0003800000 */
        /* <DEDUP_REMOVED lines=8> */
[----:B------:R-:W-:-:S04]  /*63e0*/  IMAD.U32 R2, RZ, RZ, UR13 ;  /* 0x0000000dff027e24 */ /* 0x000fc8000f8e00ff */
[----:B------:R-:W-:Y:S01]  /*63f0*/  IMAD.U32 R3, RZ, RZ, UR4 ;  /* 0x00000004ff037e24 */ /* 0x000fe2000f8e00ff */
[----:B------:R-:W-:Y:S06]  /*6400*/  @P2 BRA `(.L_x_1372) ;  /* 0x0000000000142947 */ /* 0x000fec0003800000 */
.L_x_1373:
[----:B------:R-:W2:Y:S04]  /*6410*/  LDG.E.STRONG.GPU R0, desc[UR46][R2.64] ;  /* 0x0000002e02007981 */ /* 0x000ea8000c1ef900 */
[----:B--2---:R-:W-:Y:S01]  /*6420*/  CCTL.IVALL ;  /* 0x00000000ff00798f */ /* 0x004fe20002000000 */
[----:B------:R-:W-:Y:S05]  /*6430*/  YIELD ;  /* 0x0000000000007946 */ /* 0x000fea0003800000 */
[----:B------:R-:W-:-:S13]  /*6440*/  ISETP.NE.AND P1, PT, R0, UR23, PT ;  /* 0x0000001700007c0c */ /* 0x000fda000bf25270 */
[----:B------:R-:W-:Y:S05]  /*6450*/  @P1 BRA `(.L_x_1373) ;  /* 0xfffffffc00ec1947 */ /* 0x000fea000383ffff */
.L_x_1372:
[----:B------:R-:W-:Y:S05]  /*6460*/  BSYNC B1 ;  /* 0x0000000000017941 */ /* 0x000fea0003800000 */
.L_x_1371:
[----:B------:R-:W-:-:S03]  /*6470*/  UMOV UR4, 0xffffffff ;  /* 0xffffffff00047882 */ /* 0x000fc60000000000 */
[----:B------:R-:W-:Y:S05]  /*6480*/  BRA.DIV UR4, `(.L_x_1374) ;  /* 0x0000004204507947 */ /* 0x000fea000b800000 */
[----:B------:R-:W-:Y:S01]  /*6490*/  NOP ;  /* 0x0000000000007918 */ /* 0x000fe20000000000 */
.L_x_1462:
        /* <DEDUP_REMOVED lines=22> */
.L_x_1376:
[----:B------:R-:W-:Y:S05]  /*6600*/  BSYNC B1 ;  /* 0x0000000000017941 */ /* 0x000fea0003800000 */
.L_x_1375:
        /* <DEDUP_REMOVED lines=19> */
.L_x_1378:
[----:B------:R-:W-:Y:S05]  /*6740*/  BSYNC B1 ;  /* 0x0000000000017941 */ /* 0x000fea0003800000 */
.L_x_1377:
        /* <DEDUP_REMOVED lines=20> */
.L_x_1380:
[----:B------:R-:W-:Y:S05]  /*6890*/  BSYNC B1 ;  /* 0x0000000000017941 */ /* 0x000fea0003800000 */
.L_x_1379:
[----:B------:R-:W-:Y:S06]  /*68a0*/  BAR.ARV 0xa, 0xa0 ;  /* 0x0282800000007b1d */ /* 0x000fec0000002000 */
[----:B------:R-:W-:Y:S04]  /*68b0*/  BSSY B1, `(.L_x_1381) ;  /* 0x0000003000017945 */ /* 0x000fe80003800000 */
[----:B------:R-:W-:Y:S05]  /*68c0*/  @!P0 BRA `(.L_x_1382) ;  /* 0x0000000000048947 */ /* 0x000fea0003800000 */
[----:B------:R-:W-:-:S04]  /*68d0*/  DEPBAR.LE SB0, 0x1 ;  /* 0x000080400000791a */ /* 0x000fc80000000000 */
.L_x_1382:
[----:B------:R-:W-:Y:S05]  /*68e0*/  BSYNC B1 ;  /* 0x0000000000017941 */ /* 0x000fea0003800000 */
.L_x_1381:
[----:B------:R-:W-:Y:S06]  /*68f0*/  BAR.ARV 0xb, 0xa0 ;  /* 0x02c2800000007b1d */ /* 0x000fec0000002000 */
[----:B------:R-:W-:Y:S04]  /*6900*/  BSSY B1, `(.L_x_1383) ;  /* 0x0000003000017945 */ /* 0x000fe80003800000 */
[----:B------:R-:W-:Y:S05]  /*6910*/  @!P0 BRA `(.L_x_1384) ;  /* 0x0000000000048947 */ /* 0x000fea0003800000 */
[----:B------:R-:W-:-:S04]  /*6920*/  DEPBAR.LE SB0, 0x0 ;  /* 0x000080000000791a */ /* 0x000fc80000000000 */
.L_x_1384:
[----:B------:R-:W-:Y:S05]  /*6930*/  BSYNC B1 ;  /* 0x0000000000017941 */ /* 0x000fea0003800000 */
.L_x_1383:
        /* <DEDUP_REMOVED lines=19> */
.L_x_1386:
[----:B------:R-:W-:Y:S05]  /*6a70*/  BSYNC B1 ;  /* 0x0000000000017941 */ /* 0x000fea0003800000 */
.L_x_1385:
[----:B------:R-:W-:Y:S01]  /*6a80*/  UIADD3 UR18, UR8, 0x1, URZ ;  /* 0x0000000108127890 */ /* 0x000fe2000fffe03f */
[----:B------:R-:W-:Y:S11]  /*6a90*/  BRA `(.L_x_1387) ;  /* 0x0000000000047947 */ /* 0x000ff60003800000 */
.L_x_1370:
[----:B------:R-:W-:-:S05]  /*6aa0*/  UMOV UR18, UR8 ;  /* 0x0000000800127c82 */ /* 0x000fca0008000000 */
.L_x_1387:
[----:B------:R-:W-:-:S03]  /*6ab0*/  UIADD3 UR4, UR8, 0x1, URZ ;  /* 0x0000000108047890 */ /* 0x000fc6000fffe03f */
[----:B------:R-:W-:Y:S01]  /*6ac0*/  UMOV UR8, UR18 ;  /* 0x0000001200087c82 */ /* 0x000fe20008000000 */
[----:B------:R-:W-:-:S06]  /*6ad0*/  UISETP.NE.AND UP0, UPT, UR11, UR4, UPT ;  /* 0x000000040b00728c */ /* 0x000fcc000bf05270 */
[----:B------:R-:W-:-:S13]  /*6ae0*/  PLOP3.LUT P1, PT, PT, PT, UP0, 0x80, 0x0 ;  /* 0x000000000000781c */ /* 0x000fda0003f2f008 */
[----:B------:R-:W-:Y:S05]  /*6af0*/  @!P1 BRA `(.L_x_1369) ;  /* 0x0000000c00409947 */ /* 0x000fea0003800000 */
[----:B------:R-:W-:Y:S01]  /*6b00*/  ULDC.64 UR20, c[0x0][0x2c0] ;  /* 0x0000b00000147ab9 */ /* 0x000fe20000000a00 */
[----:B------:R-:W-:Y:S01]  /*6b10*/  UMOV UR4, URZ ;  /* 0x0000003f00047c82 */ /* 0x000fe20008000000 */
[----:B------:R-:W-:Y:S01]  /*6b20*/  ULEA UR20, UP0, UR6, UR20, 0x2 ;  /* 0x0000001406147291 */ /* 0x000fe2000f80103f */
[----:B------:R-:W-:-:S03]  /*6b30*/  UMOV UR8, UR18 ;  /* 0x0000001200087c82 */ /* 0x000fc60008000000 */
[----:B------:R-:W-:Y:S02]  /*6b40*/  ULEA.HI.X UR21, UR6, UR21, UR14, 0x2, UP0 ;  /* 0x0000001506157291 */ /* 0x000fe400080f140e */
[----:B------:R-:W-:-:S04]  /*6b50*/  UIADD3 UR20, UP0, UR20, 0x4000, URZ ;  /* 0x0000400014147890 */ /* 0x000fc8000ff1e03f */
[----:B------:R-:W-:-:S12]  /*6b60*/  UIADD3.X UR21, URZ, UR21, URZ, UP0, !UPT ;  /* 0x000000153f157290 */ /* 0x000fd800087fe43f */
.L_x_1420:
        /* <DEDUP_REMOVED lines=11> */
.L_x_1390:
[----:B------:R-:W2:Y:S04]  /*6c20*/  LDG.E.STRONG.GPU R0, desc[UR46][R2.64] ;  /* 0x0000002e02007981 */ /* 0x000ea8000c1ef900 */
[----:B--2---:R-:W-:Y:S01]  /*6c30*/  CCTL.IVALL ;  /* 0x00000000ff00798f */ /* 0x004fe20002000000 */
[----:B------:R-:W-:Y:S05]  /*6c40*/  YIELD ;  /* 0x0000000000007946 */ /* 0x000fea0003800000 */
[----:B------:R-:W-:-:S13]  /*6c50*/  ISETP.NE.AND P1, PT, R0, UR23, PT ;  /* 0x0000001700007c0c */ /* 0x000fda000bf25270 */
[----:B------:R-:W-:Y:S05]  /*6c60*/  @P1 BRA `(.L_x_1390) ;  /* 0xfffffffc00ec1947 */ /* 0x000fea000383ffff */
.L_x_1389:
[----:B------:R-:W-:Y:S05]  /*6c70*/  BSYNC B1 ;  /* 0x0000000000017941 */ /* 0x000fea0003800000 */
.L_x_1388:
[----:B------:R-:W-:-:S03]  /*6c80*/  UMOV UR16, 0xffffffff ;  /* 0xffffffff00107882 */ /* 0x000fc60000000000 */
[----:B------:R-:W-:Y:S05]  /*6c90*/  BRA.DIV UR16, `(.L_x_1391) ;  /* 0x0000003a10687947 */ /* 0x000fea000b800000 */
[----:B------:R-:W-:Y:S01]  /*6ca0*/  NOP ;  /* 0x0000000000007918 */ /* 0x000fe20000000000 */
.L_x_1465:
        /* <DEDUP_REMOVED lines=19> */
.L_x_1393:
[----:B------:R-:W-:Y:S05]  /*6de0*/  BSYNC B1 ;  /* 0x0000000000017941 */ /* 0x000fea0003800000 */
.L_x_1392:
[----:B------:R-:W-:Y:S01]  /*6df0*/  UIMAD UR16, UR18, 0x3000, UR4 ;  /* 0x00003000121078a4 */ /* 0x000fe2000f8e0204 */
        /* <DEDUP_REMOVED lines=13> */
.L_x_1395:
[----:B------:R-:W-:Y:S05]  /*6ed0*/  BSYNC B1 ;  /* 0x0000000000017941 */ /* 0x000fea0003800000 */
.L_x_1394:
        /* <DEDUP_REMOVED lines=15> */
.L_x_1397:
[----:B------:R-:W-:Y:S05]  /*6fd0*/  BSYNC B1 ;  /* 0x0000000000017941 */ /* 0x000fea0003800000 */
.L_x_1396:
[----:B------:R-:W-:Y:S06]  /*6fe0*/  BAR.ARV 0xa, 0xa0 ;  /* 0x0282800000007b1d */ /* 0x000fec0000002000 */
[----:B------:R-:W-:Y:S04]  /*6ff0*/  BSSY B1, `(.L_x_1398) ;  /* 0x0000003000017945 */ /* 0x000fe80003800000 */
[----:B------:R-:W-:Y:S05]  /*7000*/  @!P0 BRA `(.L_x_1399) ;  /* 0x0000000000048947 */ /* 0x000fea0003800000 */
[----:B------:R-:W-:-:S04]  /*7010*/  DEPBAR.LE SB0, 0x1 ;  /* 0x000080400000791a */ /* 0x000fc80000000000 */
.L_x_1399:
[----:B------:R-:W-:Y:S05]  /*7020*/  BSYNC B1 ;  /* 0x0000000000017941 */ /* 0x000fea0003800000 */
.L_x_1398:
[----:B------:R-:W-:Y:S06]  /*7030*/  BAR.ARV 0xb, 0xa0 ;  /* 0x02c2800000007b1d */ /* 0x000fec0000002000 */
[----:B------:R-:W-:Y:S04]  /*7040*/  BSSY B1, `(.L_x_1400) ;  /* 0x0000003000017945 */ /* 0x000fe80003800000 */
[----:B------:R-:W-:Y:S05]  /*7050*/  @!P0 BRA `(.L_x_1401) ;  /* 0x0000000000048947 */ /* 0x000fea0003800000 */
[----:B------:R-:W-:-:S04]  /*7060*/  DEPBAR.LE SB0, 0x0 ;  /* 0x000080000000791a */ /* 0x000fc80000000000 */
.L_x_1401:
[----:B------:R-:W-:Y:S05]  /*7070*/  BSYNC B1 ;  /* 0x0000000000017941 */ /* 0x000fea0003800000 */
.L_x_1400:
        /* <DEDUP_REMOVED lines=19> */
.L_x_1403:
[----:B------:R-:W-:Y:S05]  /*71b0*/  BSYNC B1 ;  /* 0x0000000000017941 */ /* 0x000fea0003800000 */
.L_x_1402:
        /* <DEDUP_REMOVED lines=9> */
.L_x_1406:
[----:B------:R-:W2:Y:S04]  /*7250*/  LDG.E.STRONG.GPU R0, desc[UR46][R2.64] ;  /* 0x0000002e02007981 */ /* 0x000ea8000c1ef900 */
[----:B--2---:R-:W-:Y:S01]  /*7260*/  CCTL.IVALL ;  /* 0x00000000ff00798f */ /* 0x004fe20002000000 */
[----:B------:R-:W-:Y:S05]  /*7270*/  YIELD ;  /* 0x0000000000007946 */ /* 0x000fea0003800000 */
[----:B------:R-:W-:-:S13]  /*7280*/  ISETP.NE.AND P1, PT, R0, UR23, PT ;  /* 0x0000001700007c0c */ /* 0x000fda000bf25270 */
[----:B------:R-:W-:Y:S05]  /*7290*/  @P1 BRA `(.L_x_1406) ;  /* 0xfffffffc00ec1947 */ /* 0x000fea000383ffff */
.L_x_1405:
[----:B------:R-:W-:Y:S05]  /*72a0*/  BSYNC B1 ;  /* 0x0000000000017941 */ /* 0x000fea0003800000 */
.L_x_1404:
[----:B------:R-:W-:-:S03]  /*72b0*/  UMOV UR12, 0xffffffff ;  /* 0xffffffff000c7882 */ /* 0x000fc60000000000 */
[----:B------:R-:W-:Y:S05]  /*72c0*/  BRA.DIV UR12, `(.L_x_1407) ;  /* 0x000000320cf87947 */ /* 0x000fea000b800000 */
[----:B------:R-:W-:Y:S01]  /*72d0*/  NOP ;  /* 0x0000000000007918 */ /* 0x000fe20000000000 */
.L_x_1468:
        /* <DEDUP_REMOVED lines=15> */
.L_x_1409:
[----:B------:R-:W-:Y:S05]  /*73d0*/  BSYNC B1 ;  /* 0x0000000000017941 */ /* 0x000fea0003800000 */
.L_x_1408:
        /* <DEDUP_REMOVED lines=14> */
.L_x_1411:
[----:B------:R-:W-:Y:S05]  /*74c0*/  BSYNC B1 ;  /* 0x0000000000017941 */ /* 0x000fea0003800000 */
.L_x_1410:
        /* <DEDUP_REMOVED lines=15> */
.L_x_1413:
[----:B------:R-:W-:Y:S05]  /*75c0*/  BSYNC B1 ;  /* 0x0000000000017941 */ /* 0x000fea0003800000 */
.L_x_1412:
[----:B------:R-:W-:Y:S06]  /*75d0*/  BAR.ARV 0xa, 0xa0 ;  /* 0x0282800000007b1d */ /* 0x000fec0000002000 */
[----:B------:R-:W-:Y:S04]  /*75e0*/  BSSY B1, `(.L_x_1414) ;  /* 0x0000003000017945 */ /* 0x000fe80003800000 */
[----:B------:R-:W-:Y:S05]  /*75f0*/  @!P0 BRA `(.L_x_1415) ;  /* 0x0000000000048947 */ /* 0x000fea0003800000 */
[----:B------:R-:W-:-:S04]  /*7600*/  DEPBAR.LE SB0, 0x1 ;  /* 0x000080400000791a */ /* 0x000fc80000000000 */
.L_x_1415:
[----:B------:R-:W-:Y:S05]  /*7610*/  BSYNC B1 ;  /* 0x0000000000017941 */ /* 0x000fea0003800000 */
.L_x_1414:
[----:B------:R-:W-:Y:S06]  /*7620*/  BAR.ARV 0xb, 0xa0 ;  /* 0x02c2800000007b1d */ /* 0x000fec0000002000 */
[----:B------:R-:W-:Y:S04]  /*7630*/  BSSY B1, `(.L_x_1416) ;  /* 0x0000003000017945 */ /* 0x000fe80003800000 */
[----:B------:R-:W-:Y:S05]  /*7640*/  @!P0 BRA `(.L_x_1417) ;  /* 0x0000000000048947 */ /* 0x000fea0003800000 */
[----:B------:R-:W-:-:S04]  /*7650*/  DEPBAR.LE SB0, 0x0 ;  /* 0x000080000000791a */ /* 0x000fc80000000000 */
.L_x_1417:
[----:B------:R-:W-:Y:S05]  /*7660*/  BSYNC B1 ;  /* 0x0000000000017941 */ /* 0x000fea0003800000 */
.L_x_1416:
        /* <DEDUP_REMOVED lines=19> */
.L_x_1419:
[----:B------:R-:W-:Y:S05]  /*77a0*/  BSYNC B1 ;  /* 0x0000000000017941 */ /* 0x000fea0003800000 */
.L_x_1418:
[----:B------:R-:W-:Y:S02]  /*77b0*/  UIADD3 UR8, UR8, 0x2, URZ ;  /* 0x0000000208087890 */ /* 0x000fe4000fffe03f */
[----:B------:R-:W-:Y:S02]  /*77c0*/  UIADD3 UR4, UR4, 0x6000, URZ ;  /* 0x0000600004047890 */ /* 0x000fe4000fffe03f */
[----:B------:R-:W-:-:S06]  /*77d0*/  UISETP.GE.AND UP0, UPT, UR8, UR11, UPT ;  /* 0x0000000b0800728c */ /* 0x000fcc000bf06270 */
[----:B------:R-:W-:-:S13]  /*77e0*/  PLOP3.LUT P1, PT, PT, PT, UP0, 0x80, 0x0 ;  /* 0x000000000000781c */ /* 0x000fda0003f2f008 */
[----:B------:R-:W-:Y:S05]  /*77f0*/  @!P1 BRA `(.L_x_1420) ;  /* 0xfffffff000dc9947 */ /* 0x000fea000383ffff */
.L_x_1369:
[----:B------:R-:W-:-:S06]  /*7800*/  UISETP.GT.AND UP0, UPT, UR5, UR8, UPT ;  /* 0x000000080500728c */ /* 0x000fcc000bf04270 */
[----:B------:R-:W-:-:S13]  /*7810*/  PLOP3.LUT P0, PT, PT, PT, UP0, 0x80, 0x0 ;  /* 0x000000000000781c */ /* 0x000fda0003f0f008 */
[----:B------:R-:W-:Y:S05]  /*7820*/  @!P0 BRA `(.L_x_1366) ;  /* 0x0000002c00088947 */ /* 0x000fea0003800000 */
[----:B------:R-:W2:Y:S01]  /*7830*/  S2R R0, SR_TID.X ;  /* 0x0000000000007919 */ /* 0x000ea20000002100 */
[----:B------:R-:W-:Y:S01]  /*7840*/  UIADD3 UR4, UR5, -UR8, URZ ;  /* 0x8000000805047290 */ /* 0x000fe2000fffe03f */
[----:B------:R-:W-:Y:S01]  /*7850*/  ULDC UR16, c[0x0][0x288] ;  /* 0x0000a20000107ab9 */ /* 0x000fe20000000800 */
[----:B------:R-:W-:Y:S02]  /*7860*/  ULDC UR17, c[0x0][0x760] ;  /* 0x0001d80000117ab9 */ /* 0x000fe40000000800 */
[----:B------:R-:W-:Y:S02]  /*7870*/  ULOP3.LUT UR4, UR4, 0x1, URZ, 0xc0, !UPT ;  /* 0x0000000104047892 */ /* 0x000fe4000f8ec03f */
[----:B------:R-:W-:Y:S02]  /*7880*/  UIMAD UR18, UR16, UR17, URZ ;  /* 0x00000011101272a4 */ /* 0x000fe4000f8e023f */
[----:B------:R-:W-:-:S06]  /*7890*/  UISETP.NE.U32.AND UP0, UPT, UR4, 0x1, UPT ;  /* 0x000000010400788c */ /* 0x000fcc000bf05070 */
[----:B------:R-:W-:Y:S02]  /*78a0*/  PLOP3.LUT P0, PT, PT, PT, UP0, 0x80, 0x0 ;  /* 0x000000000000781c */ /* 0x000fe40003f0f008 */
[----:B--2---:R-:W-:-:S11]  /*78b0*/  LOP3.LUT R0, R0, 0x1f, RZ, 0xc0, !PT ;  /* 0x0000001f00007812 */ /* 0x004fd600078ec0ff */
[----:B------:R-:W-:Y:S05]  /*78c0*/  @P0 BRA `(.L_x_1421) ;  /* 0x0000000000780947 */ /* 0x000fea0003800000 */
[----:B------:R-:W-:Y:S01]  /*78d0*/  UIMAD UR4, UR18, UR8, URZ ;  /* 0x00000008120472a4 */ /* 0x000fe2000f8e023f */
[----:B------:R-:W-:Y:S01]  /*78e0*/  ISETP.NE.AND P0, PT, R0, RZ, PT ;  /* 0x000000ff0000720c */ /* 0x000fe20003f05270 */
[----:B------:R-:W-:Y:S01]  /*78f0*/  ULDC.64 UR12, c[0x0][0x768] ;  /* 0x0001da00000c7ab9 */ /* 0x000fe20000000a00 */
[----:B------:R-:W-:Y:S01]  /*7900*/  BSSY B1, `(.L_x_1422) ;  /* 0x0000019000017945 */ /* 0x000fe20003800000 */
[----:B------:R-:W-:-:S04]  /*7910*/  UIADD3 UR6, UP0, UR4, UR9, URZ ;  /* 0x0000000904067290 */ /* 0x000fc8000ff1e03f */
[----:B------:R-:W-:Y:S02]  /*7920*/  ULEA.HI.X.SX32 UR7, UR4, UR10, 0x1, UP0 ;  /* 0x0000000a04077291 */ /* 0x000fe400080f0e3f */
[----:B------:R-:W-:Y:S02]  /*7930*/  ULEA UR11, UP0, UR6, UR12, 0x2 ;  /* 0x0000000c060b7291 */ /* 0x000fe4000f80103f */
[----:B------:R-:W-:Y:S02]  /*7940*/  UIADD3 UR4, UR8, 0x1, URZ ;  /* 0x0000000108047890 */ /* 0x000fe4000fffe03f */
[----:B------:R-:W-:Y:S01]  /*7950*/  ULEA.HI.X UR7, UR6, UR13, UR7, 0x2, UP0 ;  /* 0x0000000d06077291 */ /* 0x000fe200080f1407 */
[----:B------:R-:W-:Y:S01]  /*7960*/  NOP ;  /* 0x0000000000007918 */ /* 0x000fe20000000000 */
[----:B------:R-:W-:Y:S10]  /*7970*/  @P0 BRA `(.L_x_1423) ;  /* 0x0000000000440947 */ /* 0x000ff40003800000 */
        /* <DEDUP_REMOVED lines=9> */
[----:B-1----:R-:W1:Y:S01]  /*7a10*/  S2R R2, SR_LANEID ;  /* 0x0000000000027919 */ /* 0x002e620000000000 */
[----:B------:R-:W-:Y:S01]  /*7a20*/  VOTEU.ANY UR6, UPT, PT ;  /* 0x0000000000067886 */ /* 0x000fe200038e0100 */
[----:B------:R-:W-:Y:S01]  /*7a30*/  IMAD.U32 R3, RZ, RZ, UR7 ;  /* 0x00000007ff037e24 */ /* 0x000fe2000f8e00ff */
[----:B------:R-:W-:-:S02]  /*7a40*/  UFLO.U32 UR12, UR6 ;  /* 0x00000006000c72bd */ /* 0x000fc400080e0000 */
[----:B------:R-:W2:Y:S04]  /*7a50*/  POPC R5, UR6 ;  /* 0x0000000600057d09 */ /* 0x000ea80008000000 */
[----:B-1----:R-:W-:Y:S01]  /*7a60*/  ISETP.EQ.U32.AND P0, PT, R2, UR12, PT ;  /* 0x0000000c02007c0c */ /* 0x002fe2000bf02070 */
[----:B------:R-:W-:-:S12]  /*7a70*/  IMAD.U32 R2, RZ, RZ, UR11 ;  /* 0x0000000bff027e24 */ /* 0x000fd8000f8e00ff */
[----:B--2---:R2:W-:Y:S02]  /*7a80*/  @P0 REDG.E.ADD.S32.STRONG.GPU desc[UR46][R2.64], R5 ;  /* 0x000000050200098e */ /* 0x0045e4000c10e3ae */
.L_x_1423:
[----:B------:R-:W-:Y:S05]  /*7a90*/  BSYNC B1 ;  /* 0x0000000000017941 */ /* 0x000fea0003800000 */
.L_x_1422:
[----:B------:R-:W-:Y:S05]  /*7aa0*/  BRA `(.L_x_1424) ;  /* 0x0000000000047947 */ /* 0x000fea0003800000 */
.L_x_1421:
[----:B------:R-:W-:-:S05]  /*7ab0*/  UMOV UR4, UR8 ;  /* 0x0000000800047c82 */ /* 0x000fca0008000000 */
.L_x_1424:
[----:B------:R-:W-:-:S04]  /*7ac0*/  UIADD3 UR6, UR8, 0x1, URZ ;  /* 0x0000000108067890 */ /* 0x000fc8000fffe03f */
[----:B------:R-:W-:-:S06]  /*7ad0*/  UISETP.NE.AND UP0, UPT, UR5, UR6, UPT ;  /* 0x000000060500728c */ /* 0x000fcc000bf05270 */
[----:B------:R-:W-:-:S13]  /*7ae0*/  PLOP3.LUT P0, PT, PT, PT, UP0, 0x80, 0x0 ;  /* 0x000000000000781c */ /* 0x000fda0003f0f008 */
[----:B------:R-:W-:Y:S05]  /*7af0*/  @!P0 BRA `(.L_x_1366) ;  /* 0x0000002800548947 */ /* 0x000fea0003800000 */
[----:B------:R-:W-:Y:S01]  /*7b00*/  UIADD3 UR6, UR4, 0x1, URZ ;  /* 0x0000000104067890 */ /* 0x000fe2000fffe03f */
[----:B------:R-:W-:Y:S01]  /*7b10*/  ISETP.NE.AND P1, PT, R0, RZ, PT ;  /* 0x000000ff0000720c */ /* 0x000fe20003f25270 */
[----:B------:R-:W-:Y:S02]  /*7b20*/  UIMAD UR7, UR4, UR16, URZ ;  /* 0x00000010040772a4 */ /* 0x000fe4000f8e023f */
[----:B------:R-:W-:Y:S02]  /*7b30*/  UIADD3 UR11, -UR5, UR4, URZ ;  /* 0x00000004050b7290 */ /* 0x000fe4000fffe13f */
[----:B------:R-:W-:Y:S02]  /*7b40*/  UIMAD UR6, UR18, UR6, URZ ;  /* 0x00000006120672a4 */ /* 0x000fe4000f8e023f */
[----:B------:R-:W-:Y:S01]  /*7b50*/  UIMAD UR7, UR7, UR17, URZ ;  /* 0x00000011070772a4 */ /* 0x000fe2000f8e023f */
[----:B------:R-:W-:-:S11]  /*7b60*/  ULDC.64 UR20, c[0x0][0x768] ;  /* 0x0001da0000147ab9 */ /* 0x000fd60000000a00 */
.L_x_1429:
[----:B------:R-:W-:Y:S01]  /*7b70*/  UIADD3 UR12, UP0, UR7, UR9, URZ ;  /* 0x00000009070c7290 */ /* 0x000fe2000ff1e03f */
[----:B------:R-:W-:-:S03]  /*7b80*/  NOP ;  /* 0x0000000000007918 */ /* 0x000fc60000000000 */
[----:B------:R-:W-:Y:S01]  /*7b90*/  ULEA.HI.X.SX32 UR13, UR7, UR10, 0x1, UP0 ;  /* 0x0000000a070d7291 */ /* 0x000fe200080f0e3f */
[----:B------:R-:W-:Y:S01]  /*7ba0*/  BSSY B1, `(.L_x_1425) ;  /* 0x0000015000017945 */ /* 0x000fe20003800000 */
[----:B------:R-:W-:-:S04]  /*7bb0*/  ULEA UR15, UP0, UR12, UR20, 0x2 ;  /* 0x000000140c0f7291 */ /* 0x000fc8000f80103f */
[----:B------:R-:W-:Y:S01]  /*7bc0*/  ULEA.HI.X UR13, UR12, UR21, UR13, 0x2, UP0 ;  /* 0x000000150c0d7291 */ /* 0x000fe200080f140d */
[----:B---34-:R-:W-:Y:S11]  /*7bd0*/  @P1 BRA `(.L_x_1426) ;  /* 0x0000000000441947 */ /* 0x018ff60003800000 */
[----:B------:R-:W-:Y:S01]  /*7be0*/  @!PT LDS RZ, [RZ] ;  /* 0x00000000fffff984 */ /* 0x000fe20000000800 */
[----:B------:R-:W-:Y:S01]  /*7bf0*/  @!PT LDS RZ, [RZ] ;  /* 0x00000000fffff984 */ /* 0x000fe20000000800 */
[----:B------:R-:W-:Y:S01]  /*7c00*/  @!PT LDS RZ, [RZ] ;  /* 0x00000000fffff984 */ /* 0x000fe20000000800 */
[----:B------:R-:W-:Y:S01]  /*7c10*/  @!PT LDS RZ, [RZ] ;  /* 0x00000000fffff984 */ /* 0x000fe20000000800 */
[----:B------:R3:W-:Y:S06]  /*7c20*/  MEMBAR.ALL.CTA ;  /* 0x0000000000007992 */ /* 0x0007ec0000008000 */
[----:B---3--:R-:W-:Y:S06]  /*7c30*/  MEMBAR.ALL.GPU ;  /* 0x0000000000007992 */ /* 0x008fec000000a000 */
[----:B------:R-:W-:-:S00]  /*7c40*/  ERRBAR ;  /* 0x00000000000079ab */ /* 0x000fc00000000000 */
[----:B------:R-:W-:Y:S06]  /*7c50*/  CGAERRBAR ;  /* 0x00000000000075ab */ /* 0x000fec0000000000 */
[----:B012345:R-:W-:Y:S01]  /*7c60*/  CCTL.IVALL ;  /* 0x00000000ff00798f */ /* 0x03ffe20002000000 */
[----:B------:R-:W3:Y:S01]  /*7c70*/  S2R R0, SR_LANEID ;  /* 0x0000000000007919 */ /* 0x000ee20000000000 */
[----:B------:R-:W-:Y:S01]  /*7c80*/  VOTEU.ANY UR12, UPT, PT ;  /* 0x00000000000c7886 */ /* 0x000fe200038e0100 */
[----:B-12---:R-:W-:Y:S01]  /*7c90*/  IMAD.U32 R2, RZ, RZ, UR15 ;  /* 0x0000000fff027e24 */ /* 0x006fe2000f8e00ff */
[----:B------:R-:W-:-:S02]  /*7ca0*/  UFLO.U32 UR14, UR12 ;  /* 0x0000000c000e72bd */ /* 0x000fc400080e0000 */
[----:B------:R-:W1:Y:S01]  /*7cb0*/  POPC R5, UR12 ;  /* 0x0000000c00057d09 */ /* 0x000e620008000000 */
[----:B------:R-:W-:-:S03]  /*7cc0*/  IMAD.U32 R3, RZ, RZ, UR13 ;  /* 0x0000000dff037e24 */ /* 0x000fc6000f8e00ff */
[----:B---3--:R-:W-:-:S13]  /*7cd0*/  ISETP.EQ.U32.AND P0, PT, R0, UR14, PT ;  /* 0x0000000e00007c0c */ /* 0x008fda000bf02070 */
[----:B-1----:R3:W-:Y:S02]  /*7ce0*/  @P0 REDG.E.ADD.S32.STRONG.GPU desc[UR46][R2.64], R5 ;  /* 0x000000050200098e */ /* 0x0027e4000c10e3ae */
.L_x_1426:
[----:B------:R-:W-:Y:S05]  /*7cf0*/  BSYNC B1 ;  /* 0x0000000000017941 */ /* 0x000fea0003800000 */
.L_x_1425:
[----:B------:R-:W-:Y:S01]  /*7d00*/  UIADD3 UR12, UP0, UR6, UR9, URZ ;  /* 0x00000009060c7290 */ /* 0x000fe2000ff1e03f */
[----:B------:R-:W-:-:S03]  /*7d10*/  NOP ;  /* 0x0000000000007918 */ /* 0x000fc60000000000 */
[----:B------:R-:W-:Y:S01]  /*7d20*/  ULEA.HI.X.SX32 UR13, UR6, UR10, 0x1, UP0 ;  /* 0x0000000a060d7291 */ /* 0x000fe200080f0e3f */
[----:B------:R-:W-:Y:S01]  /*7d30*/  BSSY B1, `(.L_x_1427) ;  /* 0x0000015000017945 */ /* 0x000fe20003800000 */
[----:B------:R-:W-:-:S04]  /*7d40*/  ULEA UR15, UP0, UR12, UR20, 0x2 ;  /* 0x000000140c0f7291 */ /* 0x000fc8000f80103f */
[----:B------:R-:W-:Y:S01]  /*7d50*/  ULEA.HI.X UR13, UR12, UR21, UR13, 0x2, UP0 ;  /* 0x000000150c0d7291 */ /* 0x000fe200080f140d */
[----:B------:R-:W-:Y:S11]  /*7d60*/  @P1 BRA `(.L_x_1428) ;  /* 0x0000000000441947 */ /* 0x000ff60003800000 */
[----:B------:R-:W-:Y:S01]  /*7d70*/  @!PT LDS RZ, [RZ] ;  /* 0x00000000fffff984 */ /* 0x000fe20000000800 */
[----:B------:R-:W-:Y:S01]  /*7d80*/  @!PT LDS RZ, [RZ] ;  /* 0x00000000fffff984 */ /* 0x000fe20000000800 */
[----:B------:R-:W-:Y:S01]  /*7d90*/  @!PT LDS RZ, [RZ] ;  /* 0x00000000fffff984 */ /* 0x000fe20000000800 */
[----:B------:R-:W-:Y:S01]  /*7da0*/  @!PT LDS RZ, [RZ] ;  /* 0x00000000fffff984 */ /* 0x000fe20000000800 */
[----:B------:R4:W-:Y:S06]  /*7db0*/  MEMBAR.ALL.CTA ;  /* 0x0000000000007992 */ /* 0x0009ec0000008000 */
[----:B----4-:R-:W-:Y:S06]  /*7dc0*/  MEMBAR.ALL.GPU ;  /* 0x0000000000007992 */ /* 0x010fec000000a000 */
[----:B------:R-:W-:-:S00]  /*7dd0*/  ERRBAR ;  /* 0x00000000000079ab */ /* 0x000fc00000000000 */
[----:B------:R-:W-:Y:S06]  /*7de0*/  CGAERRBAR ;  /* 0x00000000000075ab */ /* 0x000fec0000000000 */
[----:B012345:R-:W-:Y:S01]  /*7df0*/  CCTL.IVALL ;  /* 0x00000000ff00798f */ /* 0x03ffe20002000000 */
[----:B------:R-:W4:Y:S01]  /*7e00*/  S2R R0, SR_LANEID ;  /* 0x0000000000007919 */ /* 0x000f220000000000 */
[----:B------:R-:W-:Y:S01]  /*7e10*/  VOTEU.ANY UR12, UPT, PT ;  /* 0x00000000000c7886 */ /* 0x000fe200038e0100 */
[----:B-123--:R-:W-:Y:S01]  /*7e20*/  IMAD.U32 R2, RZ, RZ, UR15 ;  /* 0x0000000fff027e24 */ /* 0x00efe2000f8e00ff */
[----:B------:R-:W-:-:S02]  /*7e30*/  UFLO.U32 UR14, UR12 ;  /* 0x0000000c000e72bd */ /* 0x000fc400080e0000 */
[----:B------:R-:W1:Y:S01]  /*7e40*/  POPC R5, UR12 ;  /* 0x0000000c00057d09 */ /* 0x000e620008000000 */
[----:B------:R-:W-:-:S03]  /*7e50*/  IMAD.U32 R3, RZ, RZ, UR13 ;  /* 0x0000000dff037e24 */ /* 0x000fc6000f8e00ff */
[----:B----4-:R-:W-:-:S13]  /*7e60*/  ISETP.EQ.U32.AND P0, PT, R0, UR14, PT ;  /* 0x0000000e00007c0c */ /* 0x010fda000bf02070 */
[----:B-1----:R4:W-:Y:S02]  /*7e70*/  @P0 REDG.E.ADD.S32.STRONG.GPU desc[UR46][R2.64], R5 ;  /* 0x000000050200098e */ /* 0x0029e4000c10e3ae */
.L_x_1428:
[----:B------:R-:W-:Y:S05]  /*7e80*/  BSYNC B1 ;  /* 0x0000000000017941 */ /* 0x000fea0003800000 */
.L_x_1427:
[----:B------:R-:W-:Y:S02]  /*7e90*/  UIADD3 UR11, UR11, 0x2, URZ ;  /* 0x000000020b0b7890 */ /* 0x000fe4000fffe03f */
[----:B------:R-:W-:Y:S02]  /*7ea0*/  ULEA UR6, UR18, UR6, 0x1 ;  /* 0x0000000612067291 */ /* 0x000fe4000f8e083f */
[----:B------:R-:W-:Y:S02]  /*7eb0*/  ULEA UR7, UR18, UR7, 0x1 ;  /* 0x0000000712077291 */ /* 0x000fe4000f8e083f */
[----:B------:R-:W-:-:S13]  /*7ec0*/  ISETP.NE.AND P0, PT, RZ, UR11, PT ;  /* 0x0000000bff007c0c */ /* 0x000fda000bf05270 */
[----:B------:R-:W-:Y:S05]  /*7ed0*/  @!P0 BRA `(.L_x_1366) ;  /* 0x00000024005c8947 */ /* 0x000fea0003800000 */
[----:B------:R-:W-:Y:S05]  /*7ee0*/  BRA `(.L_x_1429) ;  /* 0xfffffffc00207947 */ /* 0x000fea000383ffff */
.L_x_1365:
        /* <DEDUP_REMOVED lines=34> */
.L_x_1431:
        /* <DEDUP_REMOVED lines=50> */
.L_x_1469:
        /* <DEDUP_REMOVED lines=9> */
.L_x_1434:
        /* <DEDUP_REMOVED lines=115> */
.L_x_1445:
[----:B-1----:R-:W-:-:S05]  /*8bf0*/  IMAD.MOV.U32 R6, RZ, RZ, 0x1 ;  /* 0x00000001ff067424 */ /* 0x002fca00078e00ff */
[----:B------:R-:W-:-:S04]  /*8c00*/  SHF.L.U32 R6, R6, 0x1f, RZ ;  /* 0x0000001f06067819 */ /* 0x000fc800000006ff */
[----:B------:R-:W1:Y:S02]  /*8c10*/  SYNCS.PHASECHK.TRANS64.TRYWAIT P1, [R0+URZ+0x36438], R6 ;  /* 0x03643806000075a7 */ /* 0x000e64000802017f */
[----:B-123--:R-:W-:Y:S05]  /*8c20*/  @!P1 BRA `(.L_x_1437) ;  /* 0x0000001800d09947 */ /* 0x00efea0003800000 */
.L_x_1470:
[----:B------:R-:W-:Y:S05]  /*8c30*/  @P0 BRA `(.L_x_1438) ;  /* 0x0000000000140947 */ /* 0x000fea0003800000 */
[----:B------:R-:W-:Y:S01]  /*8c40*/  ISETP.NE.AND P1, PT, R20, RZ, PT ;  /* 0x000000ff1400720c */ /* 0x000fe20003f25270 */
[----:B------:R-:W-:-:S04]  /*8c50*/  IMAD.MOV.U32 R3, RZ, RZ, 0x6100 ;  /* 0x00006100ff037424 */ /* 0x000fc800078e00ff */
[----:B------:R2:W-:Y:S08]  /*8c60*/  SYNCS.ARRIVE.TRANS64 RZ, [R0+URZ+0x36430], R3 ;  /* 0x0364300300ff79a7 */ /* 0x0005f0000800003f */
[----:B------:R-:W-:Y:S05]  /*8c70*/  @!P1 BRA `(.L_x_1438) ;  /* 0x0000000000049947 */ /* 0x000fea0003800000 */
[----:B------:R-:W-:Y:S01]  /*8c80*/  BPT.TRAP 0x1 ;  /* 0x000000040000795c */ /* 0x000fe20000300000 */
.L_x_1438:
        /* <DEDUP_REMOVED lines=48> */
.L_x_1471:
[----:B------:R-:W-:Y:S05]  /*8f90*/  @P0 BRA `(.L_x_1440) ;  /* 0x0000000000140947 */ /* 0x000fea0003800000 */
[----:B------:R-:W-:Y:S01]  /*8fa0*/  ISETP.NE.AND P1, PT, R20, RZ, PT ;  /* 0x000000ff1400720c */ /* 0x000fe20003f25270 */
[----:B--2---:R-:W-:-:S04]  /*8fb0*/  IMAD.MOV.U32 R3, RZ, RZ, 0x6100 ;  /* 0x00006100ff037424 */ /* 0x004fc800078e00ff */
[----:B------:R3:W-:Y:S08]  /*8fc0*/  SYNCS.ARRIVE.TRANS64 RZ, [R0+URZ+0x36418], R3 ;  /* 0x0364180300ff79a7 */ /* 0x0007f0000800003f */
[----:B------:R-:W-:Y:S05]  /*8fd0*/  @!P1 BRA `(.L_x_1440) ;  /* 0x0000000000049947 */ /* 0x000fea0003800000 */
[----:B------:R-:W-:Y:S01]  /*8fe0*/  BPT.TRAP 0x1 ;  /* 0x000000040000795c */ /* 0x000fe20000300000 */
.L_x_1440:
        /* <DEDUP_REMOVED lines=44> */
.L_x_1472:
[----:B------:R-:W-:Y:S05]  /*92b0*/  @P0 BRA `(.L_x_1442) ;  /* 0x0000000000140947 */ /* 0x000fea0003800000 */
[----:B------:R-:W-:Y:S01]  /*92c0*/  ISETP.NE.AND P1, PT, R20, RZ, PT ;  /* 0x000000ff1400720c */ /* 0x000fe20003f25270 */
[----:B--2---:R-:W-:-:S04]  /*92d0*/  IMAD.MOV.U32 R29, RZ, RZ, 0x6100 ;  /* 0x00006100ff1d7424 */ /* 0x004fc800078e00ff */
[----:B------:R3:W-:Y:S08]  /*92e0*/  SYNCS.ARRIVE.TRANS64 RZ, [R0+URZ+0x36430], R29 ;  /* 0x0364301d00ff79a7 */ /* 0x0007f0000800003f */
[----:B------:R-:W-:Y:S05]  /*92f0*/  @!P1 BRA `(.L_x_1442) ;  /* 0x0000000000049947 */ /* 0x000fea0003800000 */
[----:B------:R-:W-:Y:S01]  /*9300*/  BPT.TRAP 0x1 ;  /* 0x000000040000795c */ /* 0x000fe20000300000 */
.L_x_1442:
        /* <DEDUP_REMOVED lines=37> */
.L_x_1474:
[----:B------:R-:W-:Y:S05]  /*9560*/  @P0 BRA `(.L_x_1444) ;  /* 0x0000000000140947 */ /* 0x000fea0003800000 */
[----:B------:R-:W-:Y:S01]  /*9570*/  ISETP.NE.AND P1, PT, R20, RZ, PT ;  /* 0x000000ff1400720c */ /* 0x000fe20003f25270 */
[----:B----4-:R-:W-:-:S04]  /*9580*/  IMAD.MOV.U32 R5, RZ, RZ, 0x6100 ;  /* 0x00006100ff057424 */ /* 0x010fc800078e00ff */
[----:B------:R4:W-:Y:S08]  /*9590*/  SYNCS.ARRIVE.TRANS64 RZ, [R0+URZ+0x36410], R5 ;  /* 0x0364100500ff79a7 */ /* 0x0009f0000800003f */
[----:B------:R-:W-:Y:S05]  /*95a0*/  @!P1 BRA `(.L_x_1444) ;  /* 0x0000000000049947 */ /* 0x000fea0003800000 */
[----:B------:R-:W-:Y:S01]  /*95b0*/  BPT.TRAP 0x1 ;  /* 0x000000040000795c */ /* 0x000fe20000300000 */
.L_x_1444:
        /* <DEDUP_REMOVED lines=22> */
[----:B----4-:R-:W-:Y:S01]  /*9720*/  IMAD.U32 R5, RZ, RZ, UR9 ;  /* 0x00000009ff057e24 */ /* 0x010fe2000f8e00ff */
        /* <DEDUP_REMOVED lines=21> */
.L_x_1436:
[----:B------:R-:W-:Y:S01]  /*9880*/  ISETP.NE.AND P1, PT, R19, RZ, PT ;  /* 0x000000ff1300720c */ /* 0x000fe20003f25270 */
[----:B------:R-:W-:Y:S02]  /*9890*/  IMAD.MOV.U32 R5, RZ, RZ, 0x1 ;  /* 0x00000001ff057424 */ /* 0x000fe400078e00ff */
[----:B------:R-:W-:-:S10]  /*98a0*/  IMAD.MOV.U32 R4, RZ, RZ, R15 ;  /* 0x000000ffff047224 */ /* 0x000fd400078e000f */
[----:B------:R-:W-:Y:S05]  /*98b0*/  @!P1 BRA `(.L_x_1435) ;  /* 0x0000000400889947 */ /* 0x000fea0003800000 */
[----:B------:R-:W4:Y:S02]  /*98c0*/  SYNCS.PHASECHK.TRANS64.TRYWAIT P1, [R0+URZ+0x36438], R6 ;  /* 0x03643806000075a7 */ /* 0x000f24000802017f */
[----:B----4-:R-:W-:Y:S05]  /*98d0*/  @!P1 BRA `(.L_x_1446) ;  /* 0x0000000c00f89947 */ /* 0x010fea0003800000 */
.L_x_1475:
[----:B------:R-:W-:Y:S05]  /*98e0*/  @P0 BRA `(.L_x_1447) ;  /* 0x0000000000140947 */ /* 0x000fea0003800000 */
[----:B------:R-:W-:Y:S01]  /*98f0*/  ISETP.NE.AND P1, PT, R20, RZ, PT ;  /* 0x000000ff1400720c */ /* 0x000fe20003f25270 */
[----:B------:R-:W-:-:S04]  /*9900*/  IMAD.MOV.U32 R5, RZ, RZ, 0x6100 ;  /* 0x00006100ff057424 */ /* 0x000fc800078e00ff */
[----:B------:R1:W-:Y:S08]  /*9910*/  SYNCS.ARRIVE.TRANS64 RZ, [R0+URZ+0x36430], R5 ;  /* 0x0364300500ff79a7 */ /* 0x0003f0000800003f */
[----:B------:R-:W-:Y:S05]  /*9920*/  @!P1 BRA `(.L_x_1447) ;  /* 0x0000000000049947 */ /* 0x000fea0003800000 */
[----:B------:R-:W-:Y:S01]  /*9930*/  BPT.TRAP 0x1 ;  /* 0x000000040000795c */ /* 0x000fe20000300000 */
.L_x_1447:
[----:B-1----:R-:W1:Y:S01]  /*9940*/  LDC.64 R4, c[0x0][0x728] ;  /* 0x0001ca00ff047b82 */ /* 0x002e620000000a00 */
[----:B------:R-:W-:Y:S01]  /*9950*/  IMAD.SHL.U32 R16, R21, 0x40, RZ ;  /* 0x0000004015107824 */ /* 0x000fe200078e00ff */
[----:B------:R-:W-:Y:S01]  /*9960*/  R2UR UR24, R0 ;  /* 0x00000000001872ca */ /* 0x000fe200000e0000 */
[----:B------:R-:W-:Y:S01]  /*9970*/  UMOV UR32, 0x0 ;  /* 0x0000000000207882 */ /* 0x000fe20000000000 */
[----:B------:R-:W-:Y:S01]  /*9980*/  UMOV UR33, 0x14f00000 ;  /* 0x14f0000000217882 */ /* 0x000fe20000000000 */
[----:B------:R-:W-:Y:S01]  /*9990*/  UMOV UR18, URZ ;  /* 0x0000003f00127c82 */ /* 0x000fe20008000000 */
[C---:B----4-:R-:W-:Y:S01]  /*99a0*/  IADD3 R6, P1, R16.reuse, UR14, RZ ;  /* 0x0000000e10067c10 */ /* 0x050fe2000ff3e0ff */
        /* <DEDUP_REMOVED lines=13> */
[C---:B-1----:R-:W-:Y:S01]  /*9a80*/  LEA R4, P2, R6.reuse, R4, 0x2 ;  /* 0x0000000406047211 */ /* 0x042fe200078410ff */
        /* <DEDUP_REMOVED lines=20> */
.L_x_1476:
[----:B-1----:R-:W-:Y:S01]  /*9bd0*/  IMAD.MOV.U32 R5, RZ, RZ, RZ ;  /* 0x000000ffff057224 */ /* 0x002fe200078e00ff */
[----:B------:R-:W-:Y:S06]  /*9be0*/  @P0 BRA `(.L_x_1449) ;  /* 0x0000000000140947 */ /* 0x000fec0003800000 */
[----:B------:R-:W-:Y:S01]  /*9bf0*/  ISETP.NE.AND P1, PT, R20, RZ, PT ;  /* 0x000000ff1400720c */ /* 0x000fe20003f25270 */
[----:B------:R-:W-:-:S04]  /*9c00*/  IMAD.MOV.U32 R17, RZ, RZ, 0x6100 ;  /* 0x00006100ff117424 */ /* 0x000fc800078e00ff */
[----:B------:R1:W-:Y:S08]  /*9c10*/  SYNCS.ARRIVE.TRANS64 RZ, [R0+URZ+0x36418], R17 ;  /* 0x0364181100ff79a7 */ /* 0x0003f0000800003f */
[----:B------:R-:W-:Y:S05]  /*9c20*/  @!P1 BRA `(.L_x_1449) ;  /* 0x0000000000049947 */ /* 0x000fea0003800000 */
[----:B------:R-:W-:Y:S01]  /*9c30*/  BPT.TRAP 0x1 ;  /* 0x000000040000795c */ /* 0x000fe20000300000 */
.L_x_1449:
        /* <DEDUP_REMOVED lines=42> */
.L_x_1435:
[----:B------:R-:W-:-:S04]  /*9ee0*/  SHF.L.U32 R3, R5, 0x1f, RZ ;  /* 0x0000001f05037819 */ /* 0x000fc800000006ff */
[----:B------:R-:W4:Y:S02]  /*9ef0*/  SYNCS.PHASECHK.TRANS64.TRYWAIT P1, [R0+URZ+0x36438], R3 ;  /* 0x03643803000075a7 */ /* 0x000f24000802017f */
[----:B----4-:R-:W-:Y:S05]  /*9f00*/  @!P1 BRA `(.L_x_1450) ;  /* 0x0000000800949947 */ /* 0x010fea0003800000 */
.L_x_1477:
[----:B------:R-:W-:Y:S05]  /*9f10*/  @P0 BRA `(.L_x_1451) ;  /* 0x0000000000180947 */ /* 0x000fea0003800000 */
[----:B------:R-:W5:Y:S01]  /*9f20*/  S2R R2, SR_TID.X ;  /* 0x0000000000027919 */ /* 0x000f620000002100 */
[----:B----4-:R-:W-:-:S04]  /*9f30*/  IMAD.MOV.U32 R3, RZ, RZ, 0x6100 ;  /* 0x00006100ff037424 */ /* 0x010fc800078e00ff */
[----:B------:R4:W-:Y:S01]  /*9f40*/  SYNCS.ARRIVE.TRANS64 RZ, [R0+URZ+0x36430], R3 ;  /* 0x0364300300ff79a7 */ /* 0x0009e2000800003f */
[----:B-----5:R-:W-:-:S13]  /*9f50*/  LOP3.LUT P0, RZ, R2, 0x1f, RZ, 0xc0, !PT ;  /* 0x0000001f02ff7812 */ /* 0x020fda000780c0ff */
[----:B----4-:R-:W-:Y:S05]  /*9f60*/  @!P0 BRA `(.L_x_1451) ;  /* 0x0000000000048947 */ /* 0x010fea0003800000 */
[----:B------:R-:W-:Y:S01]  /*9f70*/  BPT.TRAP 0x1 ;  /* 0x000000040000795c */ /* 0x000fe20000300000 */
.L_x_1451:
        /* <DEDUP_REMOVED lines=43> */
.L_x_1432:
[----:B------:R-:W-:Y:S05]  /*a230*/  BSYNC B1 ;  /* 0x0000000000017941 */ /* 0x000fea0003800000 */
.L_x_1430:
[----:B------:R-:W-:-:S03]  /*a240*/  UMOV UR7, 0xffffffff ;  /* 0xffffffff00077882 */ /* 0x000fc60000000000 */
[----:B------:R-:W-:Y:S05]  /*a250*/  BRA.DIV UR7, `(.L_x_1452) ;  /* 0x0000000607d47947 */ /* 0x000fea000b800000 */
[----:B------:R-:W-:-:S13]  /*a260*/  ELECT P6, URZ, PT ;  /* 0x00000000003f782f */ /* 0x000fda00038c0000 */
.L_x_1480:
[----:B------:R-:W-:Y:S05]  /*a270*/  @!P6 BRA `(.L_x_1366) ;  /* 0x000000000074e947 */ /* 0x000fea0003800000 */
[----:B------:R-:W-:-:S06]  /*a280*/  ULOP3.LUT UR7, UR38, 0x2, URZ, 0xfc, !UPT ;  /* 0x0000000226077892 */ /* 0x000fcc000f8efc3f */
[----:B------:R-:W-:-:S05]  /*a290*/  IMAD.U32 R0, RZ, RZ, UR7 ;  /* 0x00000007ff007e24 */ /* 0x000fca000f8e00ff */
[----:B------:R-:W-:-:S13]  /*a2a0*/  ISETP.NE.AND P2, PT, R0, 0x3, PT ;  /* 0x000000030000780c */ /* 0x000fda0003f45270 */
[----:B------:R-:W-:Y:S05]  /*a2b0*/  @!P2 BRA `(.L_x_1453) ;  /* 0x000000000004a947 */ /* 0x000fea0003800000 */
[----:B------:R-:W-:Y:S01]  /*a2c0*/  BPT.TRAP 0x1 ;  /* 0x000000040000795c */ /* 0x000fe20000300000 */
.L_x_1453:
        /* <DEDUP_REMOVED lines=15> */
.L_x_1481:
[----:B------:R-:W2:Y:S02]  /*a3c0*/  SYNCS.PHASECHK.TRANS64.TRYWAIT P0, [R3+URZ], R0 ;  /* 0x00000000030075a7 */ /* 0x000ea4000800017f */
[----:B--2---:R-:W-:Y:S05]  /*a3d0*/  @!P0 BRA `(.L_x_1455) ;  /* 0x0000000400a88947 */ /* 0x004fea0003800000 */
.L_x_1482:
[----:B------:R-:W-:Y:S05]  /*a3e0*/  @!P2 BRA `(.L_x_1456) ;  /* 0x000000000004a947 */ /* 0x000fea0003800000 */
[----:B------:R-:W-:Y:S01]  /*a3f0*/  BPT.TRAP 0x1 ;  /* 0x000000040000795c */ /* 0x000fe20000300000 */
.L_x_1456:
[----:B------:R-:W-:-:S07]  /*a400*/  SHF.L.U32 R5, R5, 0x1f, RZ ;  /* 0x0000001f05057819 */ /* 0x000fce00000006ff */
.L_x_1457:
[----:B---3--:R3:W4:Y:S02]  /*a410*/  SYNCS.PHASECHK.TRANS64.TRYWAIT P0, [R4+URZ+0x36438], R5 ;  /* 0x03643805040075a7 */ /* 0x008724000800017f */
[----:B----4-:R-:W-:Y:S05]  /*a420*/  @!P0 NANOSLEEP.SYNCS 0x989680 ;  /* 0x009896800000895d */ /* 0x010fea0003900000 */
[----:B------:R-:W4:Y:S02]  /*a430*/  @!P0 SYNCS.PHASECHK.TRANS64 P0, [R4+URZ+0x36438], R5 ;  /* 0x03643805040085a7 */ /* 0x000f24000800007f */
[----:B----4-:R-:W-:Y:S05]  /*a440*/  @!P0 BRA `(.L_x_1457) ;  /* 0xfffffffc00f08947 */ /* 0x010fea000383ffff */
.L_x_1366:
[----:B------:R-:W-:Y:S05]  /*a450*/  BSYNC B0 ;  /* 0x0000000000007941 */ /* 0x000fea0003800000 */
.L_x_1364:
[----:B------:R-:W-:Y:S05]  /*a460*/  EXIT ;  /* 0x000000000000794d */ /* 0x000fea0003800000 */
.L_x_1311:
[----:B------:R-:W-:Y:S02]  /*a470*/  IMAD.MOV.U32 R12, RZ, RZ, RZ ;  /* 0x000000ffff0c7224 */ /* 0x000fe400078e00ff */
[----:B------:R-:W-:Y:S02]  /*a480*/  IMAD.MOV.U32 R11, RZ, RZ, 0x1f ;  /* 0x0000001fff0b7424 */ /* 0x000fe400078e00ff */
[----:B------:R-:W-:-:S07]  /*a490*/  IMAD.MOV.U32 R15, RZ, RZ, -0x1 ;  /* 0xffffffffff0f7424 */ /* 0x000fce00078e00ff */
[----:B------:R-:W-:Y:S05]  /*a4a0*/  WARPSYNC.COLLECTIVE R15, `(.L_x_1458) ;  /* 0x000000000f087348 */ /* 0x000fea0003c00000 */
[----:B------:R1:W2:Y:S02]  /*a4b0*/  SHFL.IDX P6, R14, R13, R12, R11 ;  /* 0x0000000c0d0e7389 */ /* 0x0002a400000c000b */
[----:B-12---:R-:W-:Y:S01]  /*a4c0*/  ENDCOLLECTIVE ;  /* 0x000000000000791b */ /* 0x006fe20003800000 */
.L_x_1458:
[----:B------:R-:W-:Y:S05]  /*a4d0*/  BRA `(.L_x_1459) ;  /* 0xffffff6c00047947 */ /* 0x000fea000383ffff */
.L_x_1313:
[----:B--2---:R2:W3:Y:S02]  /*a4e0*/  SYNCS.PHASECHK.TRANS64.TRYWAIT P0, [R153+URZ+0x36400], R10 ;  /* 0x0364000a990075a7 */ /* 0x0044e4000800017f */
[----:B---3--:R-:W-:Y:S05]  /*a4f0*/  @!P0 NANOSLEEP.SYNCS 0x989680 ;  /* 0x009896800000895d */ /* 0x008fea0003900000 */
[----:B------:R-:W3:Y:S02]  /*a500*/  @!P0 SYNCS.PHASECHK.TRANS64 P0, [R153+URZ+0x36400], R10 ;  /* 0x0364000a990085a7 */ /* 0x000ee4000800007f */
[----:B---3--:R-:W-:Y:S05]  /*a510*/  @!P0 BRA `(.L_x_1313) ;  /* 0xfffffffc00f08947 */ /* 0x008fea000383ffff */
[----:B------:R-:W-:Y:S05]  /*a520*/  BRA `(.L_x_1312) ;  /* 0xffffff6c003c7947 */ /* 0x000fea000383ffff */
.L_x_1317:
[----:B--2---:R2:W3:Y:S02]  /*a530*/  SYNCS.PHASECHK.TRANS64.TRYWAIT P1, [R4+URZ+0x36410], R17 ;  /* 0x03641011040075a7 */ /* 0x0044e4000802017f */
[----:B---3--:R-:W-:Y:S05]  /*a540*/  @!P1 NANOSLEEP.SYNCS 0x989680 ;  /* 0x009896800000995d */ /* 0x008fea0003900000 */
[----:B------:R-:W3:Y:S02]  /*a550*/  @!P1 SYNCS.PHASECHK.TRANS64 P1, [R4+URZ+0x36410], R17 ;  /* 0x03641011040095a7 */ /* 0x000ee4000802007f */
[----:B---3--:R-:W-:Y:S05]  /*a560*/  @!P1 BRA `(.L_x_1317) ;  /* 0xfffffffc00f09947 */ /* 0x008fea000383ffff */
[----:B------:R-:W-:Y:S05]  /*a570*/  BRA `(.L_x_1316) ;  /* 0xffffff74000c7947 */ /* 0x000fea000383ffff */
.L_x_1321:
[----:B------:R1:W1:Y:S02]  /*a580*/  SYNCS.PHASECHK.TRANS64.TRYWAIT P1, [R153+URZ+0x36430], R16 ;  /* 0x03643010990075a7 */ /* 0x000264000802017f */
[----:B-1----:R-:W-:Y:S05]  /*a590*/  @!P1 NANOSLEEP.SYNCS 0x989680 ;  /* 0x009896800000995d */ /* 0x002fea0003900000 */
[----:B------:R-:W1:Y:S02]  /*a5a0*/  @!P1 SYNCS.PHASECHK.TRANS64 P1, [R153+URZ+0x36430], R16 ;  /* 0x03643010990095a7 */ /* 0x000e64000802007f */
[----:B-1----:R-:W-:Y:S05]  /*a5b0*/  @!P1 BRA `(.L_x_1321) ;  /* 0xfffffffc00f09947 */ /* 0x002fea000383ffff */
[----:B------:R-:W-:Y:S05]  /*a5c0*/  BRA `(.L_x_1320) ;  /* 0xffffff7800a87947 */ /* 0x000fea000383ffff */
.L_x_1374:
[----:B------:R-:W-:Y:S01]  /*a5d0*/  BSSY B1, `(.L_x_1460) ;  /* 0x0000005000017945 */ /* 0x000fe20003800000 */
[----:B------:R-:W-:-:S07]  /*a5e0*/  IMAD.MOV.U32 R15, RZ, RZ, -0x1 ;  /* 0xffffffffff0f7424 */ /* 0x000fce00078e00ff */
[----:B------:R-:W-:Y:S05]  /*a5f0*/  WARPSYNC.COLLECTIVE R15, `(.L_x_1461) ;  /* 0x000000000f087348 */ /* 0x000fea0003c00000 */
[----:B------:R-:W-:Y:S01]  /*a600*/  NOP ;  /* 0x0000000000007918 */ /* 0x000fe20000000000 */
[----:B------:R-:W-:Y:S01]  /*a610*/  ENDCOLLECTIVE ;  /* 0x000000000000791b */ /* 0x000fe20003800000 */
.L_x_1461:
[----:B------:R-:W-:Y:S05]  /*a620*/  BSYNC B1 ;  /* 0x0000000000017941 */ /* 0x000fea0003800000 */
.L_x_1460:
[----:B------:R-:W-:Y:S05]  /*a630*/  BRA `(.L_x_1462) ;  /* 0xffffffbc00987947 */ /* 0x000fea000383ffff */
.L_x_1391:
[----:B------:R-:W-:Y:S01]  /*a640*/  BSSY B1, `(.L_x_1463) ;  /* 0x0000005000017945 */ /* 0x000fe20003800000 */
[----:B------:R-:W-:-:S07]  /*a650*/  IMAD.MOV.U32 R15, RZ, RZ, -0x1 ;  /* 0xffffffffff0f7424 */ /* 0x000fce00078e00ff */
[----:B------:R-:W-:Y:S05]  /*a660*/  WARPSYNC.COLLECTIVE R15, `(.L_x_1464) ;  /* 0x000000000f087348 */ /* 0x000fea0003c00000 */
[----:B------:R-:W-:Y:S01]  /*a670*/  NOP ;  /* 0x0000000000007918 */ /* 0x000fe20000000000 */
[----:B------:R-:W-:Y:S01]  /*a680*/  ENDCOLLECTIVE ;  /* 0x000000000000791b */ /* 0x000fe20003800000 */
.L_x_1464:
[----:B------:R-:W-:Y:S05]  /*a690*/  BSYNC B1 ;  /* 0x0000000000017941 */ /* 0x000fea0003800000 */
.L_x_1463:
[----:B------:R-:W-:Y:S05]  /*a6a0*/  BRA `(.L_x_1465) ;  /* 0xffffffc400807947 */ /* 0x000fea000383ffff */
.L_x_1407:
[----:B------:R-:W-:Y:S01]  /*a6b0*/  BSSY B1, `(.L_x_1466) ;  /* 0x0000005000017945 */ /* 0x000fe20003800000 */
[----:B------:R-:W-:-:S07]  /*a6c0*/  IMAD.MOV.U32 R15, RZ, RZ, -0x1 ;  /* 0xffffffffff0f7424 */ /* 0x000fce00078e00ff */
[----:B------:R-:W-:Y:S05]  /*a6d0*/  WARPSYNC.COLLECTIVE R15, `(.L_x_1467) ;  /* 0x000000000f087348 */ /* 0x000fea0003c00000 */
[----:B------:R-:W-:Y:S01]  /*a6e0*/  NOP ;  /* 0x0000000000007918 */ /* 0x000fe20000000000 */
[----:B------:R-:W-:Y:S01]  /*a6f0*/  ENDCOLLECTIVE ;  /* 0x000000000000791b */ /* 0x000fe20003800000 */
.L_x_1467:
[----:B------:R-:W-:Y:S05]  /*a700*/  BSYNC B1 ;  /* 0x0000000000017941 */ /* 0x000fea0003800000 */
.L_x_1466:
[----:B------:R-:W-:Y:S05]  /*a710*/  BRA `(.L_x_1468) ;  /* 0xffffffc800f07947 */ /* 0x000fea000383ffff */
.L_x_1433:
[----:B-1----:R1:W2:Y:S02]  /*a720*/  SYNCS.PHASECHK.TRANS64.TRYWAIT P1, [R0+URZ+0x36420], R6 ;  /* 0x03642006000075a7 */ /* 0x0022a4000802017f */
[----:B--2---:R-:W-:Y:S05]  /*a730*/  @!P1 NANOSLEEP.SYNCS 0x989680 ;  /* 0x009896800000995d */ /* 0x004fea0003900000 */
[----:B------:R-:W2:Y:S02]  /*a740*/  @!P1 SYNCS.PHASECHK.TRANS64 P1, [R0+URZ+0x36420], R6 ;  /* 0x03642006000095a7 */ /* 0x000ea4000802007f */
[----:B--2---:R-:W-:Y:S05]  /*a750*/  @!P1 BRA `(.L_x_1433) ;  /* 0xfffffffc00f09947 */ /* 0x004fea000383ffff */
[----:B------:R-:W-:Y:S05]  /*a760*/  BRA `(.L_x_1469) ;  /* 0xffffffdc00307947 */ /* 0x000fea000383ffff */
.L_x_1437:
[----:B-1----:R1:W2:Y:S02]  /*a770*/  SYNCS.PHASECHK.TRANS64.TRYWAIT P1, [R0+URZ+0x36438], R6 ;  /* 0x03643806000075a7 */ /* 0x0022a4000802017f */
[----:B--2---:R-:W-:Y:S05]  /*a780*/  @!P1 NANOSLEEP.SYNCS 0x989680 ;  /* 0x009896800000995d */ /* 0x004fea0003900000 */
[----:B------:R-:W2:Y:S02]  /*a790*/  @!P1 SYNCS.PHASECHK.TRANS64 P1, [R0+URZ+0x36438], R6 ;  /* 0x03643806000095a7 */ /* 0x000ea4000802007f */
[----:B--2---:R-:W-:Y:S05]  /*a7a0*/  @!P1 BRA `(.L_x_1437) ;  /* 0xfffffffc00f09947 */ /* 0x004fea000383ffff */
[----:B------:R-:W-:Y:S05]  /*a7b0*/  BRA `(.L_x_1470) ;  /* 0xffffffe4001c7947 */ /* 0x000fea000383ffff */
.L_x_1439:
[----:B--2---:R2:W3:Y:S02]  /*a7c0*/  SYNCS.PHASECHK.TRANS64.TRYWAIT P1, [R0+URZ+0x36428], R3 ;  /* 0x03642803000075a7 */ /* 0x0044e4000802017f */
[----:B---3--:R-:W-:Y:S05]  /*a7d0*/  @!P1 NANOSLEEP.SYNCS 0x989680 ;  /* 0x009896800000995d */ /* 0x008fea0003900000 */
[----:B------:R-:W3:Y:S02]  /*a7e0*/  @!P1 SYNCS.PHASECHK.TRANS64 P1, [R0+URZ+0x36428], R3 ;  /* 0x03642803000095a7 */ /* 0x000ee4000802007f */
[----:B---3--:R-:W-:Y:S05]  /*a7f0*/  @!P1 BRA `(.L_x_1439) ;  /* 0xfffffffc00f09947 */ /* 0x008fea000383ffff */
[----:B------:R-:W-:Y:S05]  /*a800*/  BRA `(.L_x_1471) ;  /* 0xffffffe400e07947 */ /* 0x000fea000383ffff */
.L_x_1441:
[----:B--2---:R2:W3:Y:S02]  /*a810*/  SYNCS.PHASECHK.TRANS64.TRYWAIT P1, [R0+URZ+0x36438], R29 ;  /* 0x0364381d000075a7 */ /* 0x0044e4000802017f */
[----:B---3--:R-:W-:Y:S05]  /*a820*/  @!P1 NANOSLEEP.SYNCS 0x989680 ;  /* 0x009896800000995d */ /* 0x008fea0003900000 */
[----:B------:R-:W3:Y:S02]  /*a830*/  @!P1 SYNCS.PHASECHK.TRANS64 P1, [R0+URZ+0x36438], R29 ;  /* 0x0364381d000095a7 */ /* 0x000ee4000802007f */
[----:B---3--:R-:W-:Y:S05]  /*a840*/  @!P1 BRA `(.L_x_1441) ;  /* 0xfffffffc00f09947 */ /* 0x008fea000383ffff */
[----:B------:R-:W-:Y:S05]  /*a850*/  BRA `(.L_x_1472) ;  /* 0xffffffe800947947 */ /* 0x000fea000383ffff */
.L_x_1443:
[----:B------:R-:W-:-:S07]  /*a860*/  SHF.L.U32 R5, R7, 0x1f, RZ ;  /* 0x0000001f07057819 */ /* 0x000fce00000006ff */
.L_x_1473:
[----:B----4-:R4:W1:Y:S02]  /*a870*/  SYNCS.PHASECHK.TRANS64.TRYWAIT P1, [R0+URZ+0x36420], R5 ;  /* 0x03642005000075a7 */ /* 0x010864000802017f */
[----:B-1----:R-:W-:Y:S05]  /*a880*/  @!P1 NANOSLEEP.SYNCS 0x989680 ;  /* 0x009896800000995d */ /* 0x002fea0003900000 */
[----:B------:R-:W1:Y:S02]  /*a890*/  @!P1 SYNCS.PHASECHK.TRANS64 P1, [R0+URZ+0x36420], R5 ;  /* 0x03642005000095a7 */ /* 0x000e64000802007f */
[----:B-1----:R-:W-:Y:S05]  /*a8a0*/  @!P1 BRA `(.L_x_1473) ;  /* 0xfffffffc00f09947 */ /* 0x002fea000383ffff */
[----:B------:R-:W-:Y:S05]  /*a8b0*/  BRA `(.L_x_1474) ;  /* 0xffffffec00287947 */ /* 0x000fea000383ffff */
.L_x_1446:
[----:B----4-:R4:W1:Y:S02]  /*a8c0*/  SYNCS.PHASECHK.TRANS64.TRYWAIT P1, [R0+URZ+0x36438], R6 ;  /* 0x03643806000075a7 */ /* 0x010864000802017f */
[----:B-1----:R-:W-:Y:S05]  /*a8d0*/  @!P1 NANOSLEEP.SYNCS 0x989680 ;  /* 0x009896800000995d */ /* 0x002fea0003900000 */
[----:B------:R-:W1:Y:S02]  /*a8e0*/  @!P1 SYNCS.PHASECHK.TRANS64 P1, [R0+URZ+0x36438], R6 ;  /* 0x03643806000095a7 */ /* 0x000e64000802007f */
[----:B-1----:R-:W-:Y:S05]  /*a8f0*/  @!P1 BRA `(.L_x_1446) ;  /* 0xfffffffc00f09947 */ /* 0x002fea000383ffff */
[----:B------:R-:W-:Y:S05]  /*a900*/  BRA `(.L_x_1475) ;  /* 0xffffffec00f47947 */ /* 0x000fea000383ffff */
.L_x_1448:
[----:B-1----:R1:W4:Y:S02]  /*a910*/  SYNCS.PHASECHK.TRANS64.TRYWAIT P1, [R0+URZ+0x36428], R5 ;  /* 0x03642805000075a7 */ /* 0x002324000802017f */
[----:B----4-:R-:W-:Y:S05]  /*a920*/  @!P1 NANOSLEEP.SYNCS 0x989680 ;  /* 0x009896800000995d */ /* 0x010fea0003900000 */
[----:B------:R-:W4:Y:S02]  /*a930*/  @!P1 SYNCS.PHASECHK.TRANS64 P1, [R0+URZ+0x36428], R5 ;  /* 0x03642805000095a7 */ /* 0x000f24000802007f */
[----:B----4-:R-:W-:Y:S05]  /*a940*/  @!P1 BRA `(.L_x_1448) ;  /* 0xfffffffc00f09947 */ /* 0x010fea000383ffff */
[----:B------:R-:W-:Y:S05]  /*a950*/  BRA `(.L_x_1476) ;  /* 0xfffffff0009c7947 */ /* 0x000fea000383ffff */
.L_x_1450:
[----:B----4-:R4:W1:Y:S02]  /*a960*/  SYNCS.PHASECHK.TRANS64.TRYWAIT P1, [R0+URZ+0x36438], R3 ;  /* 0x03643803000075a7 */ /* 0x010864000802017f */
[----:B-1----:R-:W-:Y:S05]  /*a970*/  @!P1 NANOSLEEP.SYNCS 0x989680 ;  /* 0x009896800000995d */ /* 0x002fea0003900000 */
[----:B------:R-:W1:Y:S02]  /*a980*/  @!P1 SYNCS.PHASECHK.TRANS64 P1, [R0+URZ+0x36438], R3 ;  /* 0x03643803000095a7 */ /* 0x000e64000802007f */
[----:B-1----:R-:W-:Y:S05]  /*a990*/  @!P1 BRA `(.L_x_1450) ;  /* 0xfffffffc00f09947 */ /* 0x002fea000383ffff */
[----:B------:R-:W-:Y:S05]  /*a9a0*/  BRA `(.L_x_1477) ;  /* 0xfffffff400587947 */ /* 0x000fea000383ffff */
.L_x_1452:
[----:B------:R-:W-:Y:S01]  /*a9b0*/  BSSY B1, `(.L_x_1478) ;  /* 0x0000006000017945 */ /* 0x000fe20003800000 */
[----:B------:R-:W-:-:S07]  /*a9c0*/  IMAD.MOV.U32 R15, RZ, RZ, -0x1 ;  /* 0xffffffffff0f7424 */ /* 0x000fce00078e00ff */
[----:B------:R-:W-:Y:S05]  /*a9d0*/  WARPSYNC.COLLECTIVE R15, `(.L_x_1479) ;  /* 0x000000000f0c7348 */ /* 0x000fea0003c00000 */
[----:B------:R-:W-:Y:S02]  /*a9e0*/  ELECT P6, UR62, PT ;  /* 0x00000000003e782f */ /* 0x000fe400038c0000 */
[----:B------:R-:W-:Y:S01]  /*a9f0*/  MOV R14, UR62 ;  /* 0x0000003e000e7c02 */ /* 0x000fe20008000f00 */
[----:B------:R-:W-:Y:S10]  /*aa00*/  ENDCOLLECTIVE ;  /* 0x000000000000791b */ /* 0x000ff40003800000 */
.L_x_1479:
[----:B------:R-:W-:Y:S05]  /*aa10*/  BSYNC B1 ;  /* 0x0000000000017941 */ /* 0x000fea0003800000 */
.L_x_1478:
[----:B------:R-:W-:Y:S05]  /*aa20*/  BRA `(.L_x_1480) ;  /* 0xfffffff800107947 */ /* 0x000fea000383ffff */
.L_x_1454:
[----:B-1----:R1:W2:Y:S02]  /*aa30*/  SYNCS.PHASECHK.TRANS64.TRYWAIT P0, [R9+URZ], R2 ;  /* 0x00000002090075a7 */ /* 0x0022a4000800017f */
[----:B--2---:R-:W-:Y:S05]  /*aa40*/  @!P0 NANOSLEEP.SYNCS 0x989680 ;  /* 0x009896800000895d */ /* 0x004fea0003900000 */
[----:B------:R-:W2:Y:S02]  /*aa50*/  @!P0 SYNCS.PHASECHK.TRANS64 P0, [R9+URZ], R2 ;  /* 0x00000002090085a7 */ /* 0x000ea4000800007f */
[----:B--2---:R-:W-:Y:S05]  /*aa60*/  @!P0 BRA `(.L_x_1454) ;  /* 0xfffffffc00f08947 */ /* 0x004fea000383ffff */
[----:B------:R-:W-:Y:S05]  /*aa70*/  BRA `(.L_x_1481) ;  /* 0xfffffff800507947 */ /* 0x000fea000383ffff */
.L_x_1455:
[----:B--2---:R2:W3:Y:S02]  /*aa80*/  SYNCS.PHASECHK.TRANS64.TRYWAIT P0, [R3+URZ], R0 ;  /* 0x00000000030075a7 */ /* 0x0044e4000800017f */
[----:B---3--:R-:W-:Y:S05]  /*aa90*/  @!P0 NANOSLEEP.SYNCS 0x989680 ;  /* 0x009896800000895d */ /* 0x008fea0003900000 */
[----:B------:R-:W3:Y:S02]  /*aaa0*/  @!P0 SYNCS.PHASECHK.TRANS64 P0, [R3+URZ], R0 ;  /* 0x00000000030085a7 */ /* 0x000ee4000800007f */
[----:B---3--:R-:W-:Y:S05]  /*aab0*/  @!P0 BRA `(.L_x_1455) ;  /* 0xfffffffc00f08947 */ /* 0x008fea000383ffff */
[----:B------:R-:W-:Y:S05]  /*aac0*/  BRA `(.L_x_1482) ;  /* 0xfffffff800447947 */ /* 0x000fea000383ffff */
.L_x_1483:
        /* <DEDUP_REMOVED lines=11> */
.L_x_3864:


//--------------------- .text._ZN7cutlass13device_kernelIN5flash11enable_sm90INS1_16FlashAttnBwdSm90INS1_25CollectiveMainloopBwdSm90ILi2ELi1ELi1EN4cute5tupleIJNS5_1CILi1EEES8_S8_EEENS6_IJNS7_ILi64EEENS7_ILi96EEENS7_ILi192EEEEEENS_6half_tEfNS_4arch4Sm90ELb0ELb1ELb0ELb0ELb0ELb0ELb1ELb0ELi3ELi1ELi1ELi1ELb0EEENS1_24CollectiveEpilogueBwdGQAISD_fSG_Li384ELb0ELb0EEENS1_19SingleTileSchedulerILb0ELb0ELb0ELi96EEEEEEEEEvNT_6ParamsE --------------------------
	.section	.text._ZN7cutlass13device_kernelIN5flash11enable_sm90INS1_16FlashAttnBwdSm90INS1_25CollectiveMainloopBwdSm90ILi2ELi1ELi1EN4cute5tupleIJNS5_1CILi1EEES8_S8_EEENS6_IJNS7_ILi64EEENS7_ILi96EEENS7_ILi192EEEEEENS_6half_tEfNS_4arch4Sm90ELb0ELb1ELb0ELb0ELb0ELb0ELb1ELb0ELi3ELi1ELi1ELi1ELb0EEENS1_24CollectiveEpilogueBwdGQAISD_fSG_Li384ELb0ELb0EEENS1_19SingleTileSchedulerILb0ELb0ELb0ELi96EEEEEEEEEvNT_6ParamsE,"ax",@progbits
	.align	128
.text._ZN7cutlass13device_kernelIN5flash11enable_sm90INS1_16FlashAttnBwdSm90INS1_25CollectiveMainloopBwdSm90ILi2ELi1ELi1EN4cute5tupleIJNS5_1CILi1EEES8_S8_EEENS6_IJNS7_ILi64EEENS7_ILi96EEENS7_ILi192EEEEEENS_6half_tEfNS_4arch4Sm90ELb0ELb1ELb0ELb0ELb0ELb0ELb1ELb0ELi3ELi1ELi1ELi1ELb0EEENS1_24CollectiveEpilogueBwdGQAISD_fSG_Li384ELb0ELb0EEENS1_19SingleTileSchedulerILb0ELb0ELb0ELi96EEEEEEEEEvNT_6ParamsE:
        .type           _ZN7cutlass13device_kernelIN5flash11enable_sm90INS1_16FlashAttnBwdSm90INS1_25CollectiveMainloopBwdSm90ILi2ELi1ELi1EN4cute5tupleIJNS5_1CILi1EEES8_S8_EEENS6_IJNS7_ILi64EEENS7_ILi96EEENS7_ILi192EEEEEENS_6half_tEfNS_4arch4Sm90ELb0ELb1ELb0ELb0ELb0ELb0ELb1ELb0ELi3ELi1ELi1ELi1ELb0EEENS1_24CollectiveEpilogueBwdGQAISD_fSG_Li384ELb0ELb0EEENS1_19SingleTileSchedulerILb0ELb0ELb0ELi96EEEEEEEEEvNT_6ParamsE,@function
        .size           _ZN7cutlass13device_kernelIN5flash11enable_sm90INS1_16FlashAttnBwdSm90INS1_25CollectiveMainloopBwdSm90ILi2ELi1ELi1EN4cute5tupleIJNS5_1CILi1EEES8_S8_EEENS6_IJNS7_ILi64EEENS7_ILi96EEENS7_ILi192EEEEEENS_6half_tEfNS_4arch4Sm90ELb0ELb1ELb0ELb0ELb0ELb0ELb1ELb0ELi3ELi1ELi1ELi1ELb0EEENS1_24CollectiveEpilogueBwdGQAISD_fSG_Li384ELb0ELb0EEENS1_19SingleTileSchedulerILb0ELb0ELb0ELi96EEEEEEEEEvNT_6ParamsE,(.L_x_3865 - _ZN7cutlass13device_kernelIN5flash11enable_sm90INS1_16FlashAttnBwdSm90INS1_25CollectiveMainloopBwdSm90ILi2ELi1ELi1EN4cute5tupleIJNS5_1CILi1EEES8_S8_EEENS6_IJNS7_ILi64EEENS7_ILi96EEENS7_ILi192EEEEEENS_6half_tEfNS_4arch4Sm90ELb0ELb1ELb0ELb0ELb0ELb0ELb1ELb0ELi3ELi1ELi1ELi1ELb0EEENS1_24CollectiveEpilogueBwdGQAISD_fSG_Li384ELb0ELb0EEENS1_19SingleTileSchedulerILb0ELb0ELb0ELi96EEEEEEEEEvNT_6ParamsE)
        .other          _ZN7cutlass13device_kernelIN5flash11enable_sm90INS1_16FlashAttnBwdSm90INS1_25CollectiveMainloopBwdSm90ILi2ELi1ELi1EN4cute5tupleIJNS5_1CILi1EEES8_S8_EEENS6_IJNS7_ILi64EEENS7_ILi96EEENS7_ILi192EEEEEENS_6half_tEfNS_4arch4Sm90ELb0ELb1ELb0ELb0ELb0ELb0ELb1ELb0ELi3ELi1ELi1ELi1ELb0EEENS1_24CollectiveEpilogueBwdGQAISD_fSG_Li384ELb0ELb0EEENS1_19SingleTileSchedulerILb0ELb0ELb0ELi96EEEEEEEEEvNT_6ParamsE,@"STO_CUDA_ENTRY STV_DEFAULT"
_ZN7cutlass13device_kernelIN5flash11enable_sm90INS1_16FlashAttnBwdSm90INS1_25CollectiveMainloopBwdSm90ILi2ELi1ELi1EN4cute5tupleIJNS5_1CILi1EEES8_S8_EEENS6_IJNS7_ILi64EEENS7_ILi96EEENS7_ILi192EEEEEENS_6half_tEfNS_4arch4Sm90ELb0ELb1ELb0ELb0ELb0ELb0ELb1ELb0ELi3ELi1ELi1ELi1ELb0EEENS1_24CollectiveEpilogueBwdGQAISD_fSG_Li384ELb0ELb0EEENS1_19SingleTileSchedulerILb0ELb0ELb0ELi96EEEEEEEEEvNT_6ParamsE:
        /* <DEDUP_REMOVED lines=23> */
.L_x_1485:
[----:B------:R-:W-:Y:S05]  /*0170*/  BSYNC B0 ;  /* 0x0000000000007941 */ /* 0x000fea0003800000 */
.L_x_1484:
        /* <DEDUP_REMOVED lines=37> */
.L_x_1486:
        /* <DEDUP_REMOVED lines=20> */
.L_x_1487:
[----:B------:R-:W-:Y:S01]  /*0510*/  PLOP3.LUT P0, PT, PT, PT, UP0, 0x80, 0x0 ;  /* 0x000000000000781c */ /* 0x000fe20003f0f008 */
[----:B------:R-:W-:Y:S01]  /*0520*/  NOP ;  /* 0x0000000000007918 */ /* 0x000fe20000000000 */
[----:B------:R-:W-:Y:S01]  /*0530*/  BSSY B6, `(.L_x_1488) ;  /* 0x000079f000067945 */ /* 0x000fe20003800000 */
[----:B-12-45:R-:W-:Y:S10]  /*0540*/  BAR.SYNC.DEFER_BLOCKING 0x0 ;  /* 0x0000000000007b1d */ /* 0x036ff40000010000 */
[----:B------:R-:W-:Y:S05]  /*0550*/  @!P0 BRA `(.L_x_1489) ;  /* 0x0000004000d48947 */ /* 0x000fea0003800000 */
.L_x_1490:
        /* <DEDUP_REMOVED lines=85> */
.L_x_1492:
        /* <DEDUP_REMOVED lines=36> */
.L_x_1495:
        /* <DEDUP_REMOVED lines=15> */
.L_x_1494:
        /* <DEDUP_REMOVED lines=20> */
.L_x_1497:
        /* <DEDUP_REMOVED lines=15> */
.L_x_1496:
        /* <DEDUP_REMOVED lines=8> */
.L_x_1588:
        /* <DEDUP_REMOVED lines=19> */
.L_x_1499:
[----:B--2---:R-:W-:Y:S01]  /*11c0*/  SHF.R.S32.HI R10, RZ, 0x1f, R7 ;  /* 0x0000001fff0a7819 */ /* 0x004fe20000011407 */
[----:B------:R-:W-:Y:S01]  /*11d0*/  IMAD.IADD R12, R9, 0x1, -R6 ;  /* 0x00000001090c7824 */ /* 0x000fe200078e0a06 */
[--C-:B------:R-:W-:Y:S01]  /*11e0*/  SHF.R.S32.HI R5, RZ, 0x1, R2.reuse ;  /* 0x00000001ff057819 */ /* 0x100fe20000011402 */
[C---:B------:R-:W-:Y:S01]  /*11f0*/  IMAD.HI R11, R13.reuse, 0x55555556, RZ ;  /* 0x555555560d0b7827 */ /* 0x040fe200078e02ff */
[----:B------:R-:W-:Y:S01]  /*1200*/  LEA.HI R10, R10, R7, RZ, 0x3 ;  /* 0x000000070a0a7211 */ /* 0x000fe200078f18ff */
[----:B------:R-:W-:Y:S01]  /*1210*/  ULDC UR4, c[0x0][0x290] ;  /* 0x0000a40000047ab9 */ /* 0x000fe20000000800 */
[----:B------:R-:W-:Y:S01]  /*1220*/  SHF.R.S32.HI R6, RZ, 0x1f, R2 ;  /* 0x0000001fff067819 */ /* 0x000fe20000011402 */
[--C-:B------:R-:W-:Y:S01]  /*1230*/  IMAD R15, R13, 0x400, R0.reuse ;  /* 0x000004000d0f7824 */ /* 0x100fe200078e0200 */
[----:B------:R-:W-:Y:S01]  /*1240*/  LOP3.LUT R2, R2, 0x7fffffe, RZ, 0xc0, !PT ;  /* 0x07fffffe02027812 */ /* 0x000fe200078ec0ff */
[----:B------:R-:W-:Y:S01]  /*1250*/  IMAD.SHL.U32 R10, R10, 0x20, RZ ;  /* 0x000000200a0a7824 */ /* 0x000fe200078e00ff */
[----:B------:R-:W-:Y:S01]  /*1260*/  SHF.R.S32.HI R3, RZ, 0x1f, R0 ;  /* 0x0000001fff037819 */ /* 0x000fe20000011400 */
[----:B------:R-:W-:Y:S01]  /*1270*/  IMAD.MOV.U32 R16, RZ, RZ, 0x20 ;  /* 0x00000020ff107424 */ /* 0x000fe200078e00ff */
[----:B------:R-:W-:Y:S01]  /*1280*/  LEA.HI R14, R11, R11, RZ, 0x1 ;  /* 0x0000000b0b0e7211 */ /* 0x000fe200078f08ff */
[----:B------:R-:W-:Y:S01]  /*1290*/  IMAD.IADD R9, R7, 0x1, -R2 ;  /* 0x0000000107097824 */ /* 0x000fe200078e0a02 */
[----:B------:R-:W-:Y:S01]  /*12a0*/  LOP3.LUT R10, R10, 0x7fffff00, RZ, 0xc0, !PT ;  /* 0x7fffff000a0a7812 */ /* 0x000fe200078ec0ff */
[----:B------:R-:W-:Y:S01]  /*12b0*/  ULDC UR5, c[0x0][0x280] ;  /* 0x0000a00000057ab9 */ /* 0x000fe20000000800 */
[----:B------:R-:W-:Y:S01]  /*12c0*/  LEA.HI R2, R3, R0, RZ, 0x2 ;  /* 0x0000000003027211 */ /* 0x000fe200078f10ff */
[----:B------:R-:W-:Y:S01]  /*12d0*/  IMAD R14, R14, -0x3, R13 ;  /* 0xfffffffd0e0e7824 */ /* 0x000fe200078e020d */
[----:B------:R-:W-:Y:S01]  /*12e0*/  LEA.HI R6, R6, R5, RZ, 0x2 ;  /* 0x0000000506067211 */ /* 0x000fe200078f10ff */
[----:B------:R-:W-:Y:S01]  /*12f0*/  IMAD R10, R13, 0x800, R10 ;  /* 0x000008000d0a7824 */ /* 0x000fe200078e020a */
[----:B-1----:R-:W-:-:S02]  /*1300*/  LOP3.LUT R13, R2, 0x7ffffffc, RZ, 0xc0, !PT ;  /* 0x7ffffffc020d7812 */ /* 0x002fc400078ec0ff */
[----:B------:R-:W-:Y:S02]  /*1310*/  CS2R R118, SRZ ;  /* 0x0000000000767805 */ /* 0x000fe4000001ff00 */
[----:B------:R-:W-:Y:S01]  /*1320*/  LOP3.LUT R6, R6, 0xfffffffc, RZ, 0xc0, !PT ;  /* 0xfffffffc06067812 */ /* 0x000fe200078ec0ff */
[----:B------:R-:W-:Y:S01]  /*1330*/  IMAD R9, R9, 0x20, R10 ;  /* 0x0000002009097824 */ /* 0x000fe200078e020a */
[----:B------:R-:W-:Y:S01]  /*1340*/  SHF.R.S32.HI R4, RZ, 0x4, R4 ;  /* 0x00000004ff047819 */ /* 0x000fe20000011404 */
[----:B------:R-:W-:Y:S01]  /*1350*/  IMAD.IADD R13, R0, 0x1, -R13 ;  /* 0x00000001000d7824 */ /* 0x000fe200078e0a0d */
[----:B------:R-:W-:Y:S01]  /*1360*/  LEA.HI R3, R3, R0, RZ, 0x5 ;  /* 0x0000000003037211 */ /* 0x000fe200078f28ff */
[----:B------:R-:W-:Y:S01]  /*1370*/  IMAD.IADD R7, R5, 0x1, -R6 ;  /* 0x0000000105077824 */ /* 0x000fe200078e0a06 */
[--C-:B------:R-:W-:Y:S01]  /*1380*/  SHF.R.S32.HI R5, RZ, 0x1f, R2.reuse ;  /* 0x0000001fff057819 */ /* 0x100fe20000011402 */
[----:B------:R-:W-:Y:S01]  /*1390*/  IMAD R10, R14, 0x10, R13 ;  /* 0x000000100e0a7824 */ /* 0x000fe200078e020d */
[----:B------:R-:W-:Y:S01]  /*13a0*/  SHF.R.S32.HI R3, RZ, 0x5, R3 ;  /* 0x00000005ff037819 */ /* 0x000fe20000011403 */
[----:B------:R-:W1:Y:S01]  /*13b0*/  S2R R13, SR_CTAID.X ;  /* 0x00000000000d7919 */ /* 0x000e620000002500 */
[C---:B------:R-:W-:Y:S01]  /*13c0*/  IMAD.SHL.U32 R6, R7.reuse, 0x40, RZ ;  /* 0x0000004007067824 */ /* 0x040fe200078e00ff */
[----:B------:R-:W-:Y:S01]  /*13d0*/  LOP3.LUT P0, RZ, R7, 0x2, RZ, 0xc0, !PT ;  /* 0x0000000207ff7812 */ /* 0x000fe2000780c0ff */
[----:B------:R-:W-:Y:S01]  /*13e0*/  IMAD.SHL.U32 R11, R4, 0x8, RZ ;  /* 0x00000008040b7824 */ /* 0x000fe200078e00ff */
[----:B------:R-:W-:Y:S01]  /*13f0*/  SHF.R.S32.HI R4, RZ, 0x2, R2 ;  /* 0x00000002ff047819 */ /* 0x000fe20000011402 */
[----:B------:R-:W-:Y:S01]  /*1400*/  IMAD R9, R12, 0x200, R9 ;  /* 0x000002000c097824 */ /* 0x000fe200078e0209 */
[----:B------:R-:W-:Y:S01]  /*1410*/  LOP3.LUT R6, R6, 0xc0, RZ, 0xc0, !PT ;  /* 0x000000c006067812 */ /* 0x000fe200078ec0ff */
[----:B------:R-:W-:Y:S01]  /*1420*/  IMAD.SHL.U32 R10, R10, 0x2, RZ ;  /* 0x000000020a0a7824 */ /* 0x000fe200078e00ff */
[----:B------:R-:W-:Y:S01]  /*1430*/  LEA.HI R5, R5, R4, RZ, 0x3 ;  /* 0x0000000405057211 */ /* 0x000fe200078f18ff */
[----:B------:R-:W-:Y:S01]  /*1440*/  IMAD.U32 R14, RZ, RZ, UR38 ;  /* 0x00000026ff0e7e24 */ /* 0x000fe2000f8e00ff */
[----:B------:R-:W-:Y:S01]  /*1450*/  LOP3.LUT R11, R6, 0x8, R11, 0xf8, !PT ;  /* 0x00000008060b7812 */ /* 0x000fe200078ef80b */
[----:B------:R-:W-:Y:S01]  /*1460*/  IMAD.MOV.U32 R7, RZ, RZ, RZ ;  /* 0x000000ffff077224 */ /* 0x000fe200078e00ff */
[----:B------:R-:W-:Y:S01]  /*1470*/  SHF.R.U32.HI R0, RZ, 0x3, R6 ;  /* 0x00000003ff007819 */ /* 0x000fe20000011606 */
[----:B------:R-:W-:Y:S01]  /*1480*/  IMAD.MOV.U32 R2, RZ, RZ, RZ ;  /* 0x000000ffff027224 */ /* 0x000fe200078e00ff */
[----:B------:R-:W-:-:S02]  /*1490*/  LOP3.LUT R5, R5, 0xfffffff8, RZ, 0xc0, !PT ;  /* 0xfffffff805057812 */ /* 0x000fc400078ec0ff */
[----:B------:R-:W-:Y:S02]  /*14a0*/  CS2R R116, SRZ ;  /* 0x0000000000747805 */ /* 0x000fe4000001ff00 */
[----:B------:R-:W-:Y:S02]  /*14b0*/  LOP3.LUT R0, R11, R0, RZ, 0x3c, !PT ;  /* 0x000000000b007212 */ /* 0x000fe400078e3cff */
[----:B------:R-:W-:Y:S02]  /*14c0*/  CS2R R114, SRZ ;  /* 0x0000000000727805 */ /* 0x000fe4000001ff00 */
[----:B------:R-:W-:Y:S01]  /*14d0*/  SEL R16, R16, 0xffffffe0, !P0 ;  /* 0xffffffe010107807 */ /* 0x000fe20004000000 */
[----:B------:R-:W-:Y:S01]  /*14e0*/  IMAD.IADD R6, R4, 0x1, -R5 ;  /* 0x0000000104067824 */ /* 0x000fe200078e0a05 */
[----:B------:R-:W-:Y:S01]  /*14f0*/  CS2R R112, SRZ ;  /* 0x0000000000707805 */ /* 0x000fe2000001ff00 */
[----:B------:R-:W-:Y:S01]  /*1500*/  IMAD.IADD R9, R9, 0x1, R0 ;  /* 0x0000000109097824 */ /* 0x000fe200078e0200 */
[----:B------:R-:W-:Y:S01]  /*1510*/  CS2R R110, SRZ ;  /* 0x00000000006e7805 */ /* 0x000fe2000001ff00 */
[----:B------:R-:W-:Y:S01]  /*1520*/  IMAD.SHL.U32 R0, R15, 0x4, RZ ;  /* 0x000000040f007824 */ /* 0x000fe200078e00ff */
[----:B------:R-:W-:Y:S01]  /*1530*/  CS2R R108, SRZ ;  /* 0x00000000006c7805 */ /* 0x000fe2000001ff00 */
[----:B------:R-:W-:Y:S01]  /*1540*/  IMAD R6, R3, 0x10, R6 ;  /* 0x0000001003067824 */ /* 0x000fe200078e0206 */
[----:B------:R-:W-:Y:S01]  /*1550*/  LEA R9, R9, UR37, 0x1 ;  /* 0x0000002509097c11 */ /* 0x000fe2000f8e08ff */
[----:B------:R-:W-:Y:S01]  /*1560*/  IMAD.MOV.U32 R4, RZ, RZ, RZ ;  /* 0x000000ffff047224 */ /* 0x000fe200078e00ff */
[----:B------:R-:W-:-:S02]  /*1570*/  CS2R R106, SRZ ;  /* 0x00000000006a7805 */ /* 0x000fc4000001ff00 */
[----:B------:R-:W-:Y:S02]  /*1580*/  CS2R R104, SRZ ;  /* 0x0000000000687805 */ /* 0x000fe4000001ff00 */
[----:B------:R-:W-:Y:S02]  /*1590*/  CS2R R102, SRZ ;  /* 0x0000000000667805 */ /* 0x000fe4000001ff00 */
[----:B------:R-:W-:Y:S01]  /*15a0*/  CS2R R100, SRZ ;  /* 0x0000000000647805 */ /* 0x000fe2000001ff00 */
[----:B-1----:R-:W-:Y:S01]  /*15b0*/  IMAD R13, R13, -0x60, RZ ;  /* 0xffffffa00d0d7824 */ /* 0x002fe200078e02ff */
[----:B------:R-:W-:Y:S02]  /*15c0*/  CS2R R98, SRZ ;  /* 0x0000000000627805 */ /* 0x000fe4000001ff00 */
[----:B------:R-:W-:Y:S02]  /*15d0*/  CS2R R96, SRZ ;  /* 0x0000000000607805 */ /* 0x000fe4000001ff00 */
[----:B------:R-:W-:Y:S01]  /*15e0*/  CS2R R94, SRZ ;  /* 0x00000000005e7805 */ /* 0x000fe2000001ff00 */
[C---:B------:R-:W-:Y:S01]  /*15f0*/  IMAD.IADD R11, R13.reuse, 0x1, -R10 ;  /* 0x000000010d0b7824 */ /* 0x040fe200078e0a0a */
[----:B------:R-:W-:-:S02]  /*1600*/  IADD3.X R5, R13, UR4, RZ, PT, !PT ;  /* 0x000000040d057c10 */ /* 0x000fc4000bffe4ff */
[----:B------:R-:W-:Y:S02]  /*1610*/  CS2R R92, SRZ ;  /* 0x00000000005c7805 */ /* 0x000fe4000001ff00 */
[----:B------:R-:W-:Y:S02]  /*1620*/  IADD3 R12, -R10, UR4, R13 ;  /* 0x000000040a0c7c10 */ /* 0x000fe4000fffe10d */
[----:B------:R-:W-:Y:S02]  /*1630*/  CS2R R90, SRZ ;  /* 0x00000000005a7805 */ /* 0x000fe4000001ff00 */
[----:B------:R-:W-:Y:S02]  /*1640*/  IADD3 R5, R5, -UR5, -R10 ;  /* 0x8000000505057c10 */ /* 0x000fe4000fffe80a */
        /* <DEDUP_REMOVED lines=36> */
.L_x_1519:
[----:B------:R-:W-:-:S13]  /*1890*/  ISETP.NE.AND P0, PT, R14, 0x3, PT ;  /* 0x000000030e00780c */ /* 0x000fda0003f05270 */
[----:B------:R-:W-:Y:S05]  /*18a0*/  @!P0 BRA `(.L_x_1501) ;  /* 0x0000000000048947 */ /* 0x000fea0003800000 */
[----:B------:R-:W-:Y:S01]  /*18b0*/  BPT.TRAP 0x1 ;  /* 0x000000040000795c */ /* 0x000fe20000300000 */
.L_x_1501:
[----:B------:R-:W-:Y:S02]  /*18c0*/  LEA R3, R2, UR37, 0x3 ;  /* 0x0000002502037c11 */ /* 0x000fe4000f8e18ff */
[----:B------:R-:W-:-:S04]  /*18d0*/  SHF.L.U32 R16, R7, 0x1f, RZ ;  /* 0x0000001f07107819 */ /* 0x000fc800000006ff */
[----:B------:R1:W2:Y:S01]  /*18e0*/  SYNCS.PHASECHK.TRANS64.TRYWAIT P1, [R3+URZ+0x36410], R16 ;  /* 0x03641010030075a7 */ /* 0x0002a2000802017f */
[----:B------:R-:W-:Y:S05]  /*18f0*/  @!P0 BRA `(.L_x_1502) ;  /* 0x0000000000048947 */ /* 0x000fea0003800000 */
[----:B------:R-:W-:Y:S01]  /*1900*/  BPT.TRAP 0x1 ;  /* 0x000000040000795c */ /* 0x000fe20000300000 */
.L_x_1502:
[----:B--2---:R-:W-:Y:S05]  /*1910*/  @P1 BRA `(.L_x_1503) ;  /* 0x0000000000081947 */ /* 0x004fea0003800000 */
[----:B------:R-:W2:Y:S02]  /*1920*/  SYNCS.PHASECHK.TRANS64.TRYWAIT P1, [R3+URZ+0x36410], R16 ;  /* 0x03641010030075a7 */ /* 0x000ea4000802017f */
[----:B--2---:R-:W-:Y:S05]  /*1930*/  @!P1 BRA `(.L_x_1504) ;  /* 0x0000006400b09947 */ /* 0x004fea0003800000 */
.L_x_1503:
        /* <DEDUP_REMOVED lines=103> */
.L_x_1505:
[----:B-12---:R-:W-:-:S04]  /*1fb0*/  SHF.L.U32 R16, R4, 0x1f, RZ ;  /* 0x0000001f04107819 */ /* 0x006fc800000006ff */
[----:B------:R1:W2:Y:S01]  /*1fc0*/  SYNCS.PHASECHK.TRANS64.TRYWAIT P1, [UR37+0x36430], R16 ;  /* 0x03643010ff0075a7 */ /* 0x0002a20008020165 */
[----:B------:R-:W-:Y:S05]  /*1fd0*/  @!P0 BRA `(.L_x_1506) ;  /* 0x0000000000048947 */ /* 0x000fea0003800000 */
[----:B------:R-:W-:Y:S01]  /*1fe0*/  BPT.TRAP 0x1 ;  /* 0x000000040000795c */ /* 0x000fe20000300000 */
.L_x_1506:
[----:B--2---:R-:W-:Y:S05]  /*1ff0*/  @P1 BRA `(.L_x_1507) ;  /* 0x0000000000081947 */ /* 0x004fea0003800000 */
[----:B------:R-:W2:Y:S02]  /*2000*/  SYNCS.PHASECHK.TRANS64.TRYWAIT P1, [UR37+0x36430], R16 ;  /* 0x03643010ff0075a7 */ /* 0x000ea40008020165 */
[----:B--2---:R-:W-:Y:S05]  /*2010*/  @!P1 BRA `(.L_x_1508) ;  /* 0x00000060000c9947 */ /* 0x004fea0003800000 */
.L_x_1507:
        /* <DEDUP_REMOVED lines=11> */
[----:B-12---:R-:W-:Y:S01]  /*20d0*/  VIADDMNMX R16, R18, R19, R12, PT ;  /* 0x0000001312107246 */ /* 0x006fe2000380010c */
        /* <DEDUP_REMOVED lines=102> */
.L_x_1511:
[----:B------:R-:W-:-:S06]  /*2740*/  UISETP.NE.AND UP0, UPT, UR44, 0x1, UPT ;  /* 0x000000012c00788c */ /* 0x000fcc000bf05270 */
[----:B------:R-:W-:-:S05]  /*2750*/  PLOP3.LUT P1, PT, PT, PT, UP0, 0x80, 0x0 ;  /* 0x000000000000781c */ /* 0x000fca0003f2f008 */
[----:B------:R-:W-:-:S08]  /*2760*/  @UP0 ULDC UR5, c[0x0][0x754] ;  /* 0x0001d50000050ab9 */ /* 0x000fd00000000800 */
[----:B------:R-:W-:Y:S01]  /*2770*/  @P1 IMAD.HI.U32 R15, R22, UR5, RZ ;  /* 0x00000005160f1c27 */ /* 0x000fe2000f8e00ff */
[----:B------:R-:W-:-:S04]  /*2780*/  @UP0 ULDC UR5, c[0x0][0x758] ;  /* 0x0001d60000050ab9 */ /* 0x000fc80000000800 */
[----:B------:R-:W-:-:S07]  /*2790*/  @P1 SHF.R.U32.HI R22, RZ, UR5, R15 ;  /* 0x00000005ff161c19 */ /* 0x000fce000801160f */
.L_x_1512:
[----:B------:R-:W-:Y:S05]  /*27a0*/  BSYNC B0 ;  /* 0x0000000000007941 */ /* 0x000fea0003800000 */
.L_x_1510:
[----:B------:R-:W-:Y:S01]  /*27b0*/  IMAD R22, R22, UR44, R11 ;  /* 0x0000002c16167c24 */ /* 0x000fe2000f8e020b */
[----:B------:R-:W-:-:S04]  /*27c0*/  IADD3 R15, R18, UR4, R5 ;  /* 0x00000004120f7c10 */ /* 0x000fc8000fffe005 */
[----:B------:R-:W-:Y:S02]  /*27d0*/  VIADDMNMX R16, R22, UR44, R16, PT ;  /* 0x0000002c16107c46 */ /* 0x000fe4000b800110 */
[----:B------:R-:W-:-:S07]  /*27e0*/  VIMNMX R15, R15, R22, !PT ;  /* 0x000000160f0f7248 */ /* 0x000fce0007fe0100 */
.L_x_1509:
[C---:B------:R-:W-:Y:S01]  /*27f0*/  ISETP.GE.AND P1, PT, R13.reuse, 0x1, PT ;  /* 0x000000010d00780c */ /* 0x040fe20003f26270 */
[----:B------:R-:W-:Y:S01]  /*2800*/  VIADD R18, R18, 0x8 ;  /* 0x0000000812127836 */ /* 0x000fe20000000000 */
[----:B------:R-:W-:Y:S02]  /*2810*/  ISETP.GE.AND P2, PT, R13, 0x2, PT ;  /* 0x000000020d00780c */ /* 0x000fe40003f46270 */
[----:B------:R-:W-:Y:S01]  /*2820*/  ISETP.GT.AND P5, PT, R15, RZ, !P1 ;  /* 0x000000ff0f00720c */ /* 0x000fe20004fa4270 */
[----:B------:R-:W-:Y:S01]  /*2830*/  IMAD.IADD R17, R17, 0x1, R18 ;  /* 0x0000000111117824 */ /* 0x000fe200078e0212 */
[----:B------:R-:W-:Y:S02]  /*2840*/  ISETP.GT.AND P6, PT, R15, 0x1, !P2 ;  /* 0x000000010f00780c */ /* 0x000fe400057c4270 */
[----:B------:R-:W-:Y:S02]  /*2850*/  ISETP.LT.OR P5, PT, R16, 0x1, P5 ;  /* 0x000000011000780c */ /* 0x000fe40002fa1670 */
[----:B------:R-:W-:-:S02]  /*2860*/  ISETP.GE.AND P3, PT, R13, 0x9, PT ;  /* 0x000000090d00780c */ /* 0x000fc40003f66270 */
[----:B------:R-:W-:Y:S02]  /*2870*/  ISETP.LT.OR P6, PT, R16, 0x2, P6 ;  /* 0x000000021000780c */ /* 0x000fe400037c1670 */
[----:B------:R-:W-:Y:S02]  /*2880*/  FSEL R136, R136, -INF , !P5 ;  /* 0xff80000088887808 */ /* 0x000fe40006800000 */
[----:B------:R-:W-:Y:S02]  /*2890*/  ISETP.GE.AND P4, PT, R13, 0xa, PT ;  /* 0x0000000a0d00780c */ /* 0x000fe40003f86270 */
[----:B------:R-:W-:Y:S02]  /*28a0*/  ISETP.GT.AND P5, PT, R15, 0x8, !P3 ;  /* 0x000000080f00780c */ /* 0x000fe40005fa4270 */
        /* <DEDUP_REMOVED lines=8> */
[----:B------:R-:W-:Y:S02]  /*2930*/  VIADDMNMX R19, R18, R19, R12, PT ;  /* 0x0000001312137246 */ /* 0x000fe4000380010c */
[----:B------:R-:W-:-:S04]  /*2940*/  ISETP.LT.OR P6, PT, R16, 0x11, P6 ;  /* 0x000000111000780c */ /* 0x000fc800037c1670 */
[----:B------:R-:W-:Y:S02]  /*2950*/  FSEL R144, R144, -INF , !P6 ;  /* 0xff80000090907808 */ /* 0x000fe40007000000 */
[----:B------:R-:W-:-:S04]  /*2960*/  ISETP.GE.AND P6, PT, R13, 0x12, PT ;  /* 0x000000120d00780c */ /* 0x000fc80003fc6270 */
[----:B------:R-:W-:-:S04]  /*2970*/  ISETP.GT.AND P6, PT, R15, 0x11, !P6 ;  /* 0x000000110f00780c */ /* 0x000fc800077c4270 */
        /* <DEDUP_REMOVED lines=10> */
[----:B------:R-:W-:-:S13]  /*2a20*/  PLOP3.LUT P6, PT, PT, PT, UP1, 0x40, 0x0 ;  /* 0x000000000000781c */ /* 0x000fda0003fce818 */
        /* <DEDUP_REMOVED lines=16> */
.L_x_1515:
[----:B------:R-:W-:-:S06]  /*2b30*/  UISETP.NE.AND UP0, UPT, UR44, 0x1, UPT ;  /* 0x000000012c00788c */ /* 0x000fcc000bf05270 */
[----:B------:R-:W-:-:S05]  /*2b40*/  PLOP3.LUT P6, PT, PT, PT, UP0, 0x80, 0x0 ;  /* 0x000000000000781c */ /* 0x000fca0003fcf008 */
[----:B------:R-:W-:-:S08]  /*2b50*/  @UP0 ULDC UR4, c[0x0][0x754] ;  /* 0x0001d50000040ab9 */ /* 0x000fd00000000800 */
[----:B------:R-:W-:Y:S01]  /*2b60*/  @P6 IMAD.HI.U32 R15, R18, UR4, RZ ;  /* 0x00000004120f6c27 */ /* 0x000fe2000f8e00ff */
[----:B------:R-:W-:Y:S01]  /*2b70*/  PLOP3.LUT P6, PT, PT, PT, UP0, 0x80, 0x0 ;  /* 0x000000000000781c */ /* 0x000fe20003fcf008 */
[----:B------:R-:W-:-:S12]  /*2b80*/  @UP0 ULDC UR4, c[0x0][0x758] ;  /* 0x0001d60000040ab9 */ /* 0x000fd80000000800 */
[----:B------:R-:W-:-:S07]  /*2b90*/  @P6 SHF.R.U32.HI R18, RZ, UR4, R15 ;  /* 0x00000004ff126c19 */ /* 0x000fce000801160f */
.L_x_1516:
[----:B------:R-:W-:Y:S05]  /*2ba0*/  BSYNC B0 ;  /* 0x0000000000007941 */ /* 0x000fea0003800000 */
.L_x_1514:
[----:B------:R-:W-:-:S05]  /*2bb0*/  IMAD R18, R18, UR44, R11 ;  /* 0x0000002c12127c24 */ /* 0x000fca000f8e020b */
[----:B------:R-:W-:Y:S02]  /*2bc0*/  VIMNMX R17, R17, R18, !PT ;  /* 0x0000001211117248 */ /* 0x000fe40007fe0100 */
[----:B------:R-:W-:-:S07]  /*2bd0*/  VIADDMNMX R19, R18, UR44, R19, PT ;  /* 0x0000002c12137c46 */ /* 0x000fce000b800113 */
.L_x_1513:
[----:B------:R-:W-:Y:S01]  /*2be0*/  ISETP.GT.AND P3, PT, R17, 0x8, !P3 ;  /* 0x000000081100780c */ /* 0x000fe20005f64270 */
[--C-:B----4-:R-:W-:Y:S01]  /*2bf0*/  FFMA.FTZ R18, R136, UR45, -R21.reuse ;  /* 0x0000002d88127c23 */ /* 0x110fe20008010815 */
[--C-:B------:R-:W-:Y:S01]  /*2c00*/  FFMA.FTZ R136, R144, UR45, -R21.reuse ;  /* 0x0000002d90887c23 */ /* 0x100fe20008010815 */
[----:B------:R-:W-:Y:S01]  /*2c10*/  LEA R144, R6, UR37, 0x2 ;  /* 0x0000002506907c11 */ /* 0x000fe2000f8e10ff */
[--C-:B------:R-:W-:Y:S01]  /*2c20*/  FFMA.FTZ R23, R22, UR45, -R21.reuse ;  /* 0x0000002d16177c23 */ /* 0x100fe20008010815 */
[----:B------:R-:W-:Y:S01]  /*2c30*/  ISETP.LT.OR P3, PT, R19, 0x9, P3 ;  /* 0x000000091300780c */ /* 0x000fe20001f61670 */
[--C-:B------:R-:W-:Y:S01]  /*2c40*/  FFMA.FTZ R22, R140, UR45, -R21.reuse ;  /* 0x0000002d8c167c23 */ /* 0x100fe20008010815 */
[----:B------:R-:W-:Y:S01]  /*2c50*/  ISETP.GT.AND P2, PT, R17, 0x1, !P2 ;  /* 0x000000011100780c */ /* 0x000fe20005744270 */
[--C-:B------:R-:W-:Y:S01]  /*2c60*/  FFMA.FTZ R137, R154, UR45, -R21.reuse ;  /* 0x0000002d9a897c23 */ /* 0x100fe20008010815 */
[----:B------:R-:W-:Y:S01]  /*2c70*/  FSEL R15, R142, -INF , !P3 ;  /* 0xff8000008e0f7808 */ /* 0x000fe20005800000 */
[--C-:B------:R-:W-:Y:S01]  /*2c80*/  FFMA.FTZ R141, R156, UR45, -R21.reuse ;  /* 0x0000002d9c8d7c23 */ /* 0x100fe20008010815 */
[----:B------:R-:W1:Y:S01]  /*2c90*/  LDS R142, [R144+0x30200] ;  /* 0x03020000908e7984 */ /* 0x000e620000000800 */
[--C-:B------:R-:W-:Y:S01]  /*2ca0*/  FFMA.FTZ R140, R148, UR45, -R21.reuse ;  /* 0x0000002d948c7c23 */ /* 0x100fe20008010815 */
[----:B------:R-:W-:Y:S01]  /*2cb0*/  ISETP.LT.OR P2, PT, R19, 0x2, P2 ;  /* 0x000000021300780c */ /* 0x000fe20001741670 */
[----:B------:R-:W-:Y:S01]  /*2cc0*/  FFMA.FTZ R21, R16, UR45, -R21 ;  /* 0x0000002d10157c23 */ /* 0x000fe20008010815 */
[----:B------:R-:W-:Y:S01]  /*2cd0*/  ISETP.GE.AND P6, PT, R13, 0x12, PT ;  /* 0x000000120d00780c */ /* 0x000fe20003fc6270 */
[----:B------:R2:W3:Y:S01]  /*2ce0*/  LDS R16, [R144+0x30220] ;  /* 0x0302200090107984 */ /* 0x0004e20000000800 */
[----:B------:R-:W-:Y:S01]  /*2cf0*/  FSEL R139, R139, -INF , !P2 ;  /* 0xff8000008b8b7808 */ /* 0x000fe20005000000 */
[--C-:B-----5:R-:W-:Y:S01]  /*2d00*/  FFMA.FTZ R15, R15, UR45, -R20.reuse ;  /* 0x0000002d0f0f7c23 */ /* 0x120fe20008010814 */
[C---:B------:R-:W-:Y:S01]  /*2d10*/  ISETP.GT.AND P2, PT, R17.reuse, 0x11, !P6 ;  /* 0x000000111100780c */ /* 0x040fe20007744270 */
[----:B------:R-:W4:Y:S01]  /*2d20*/  MUFU.EX2 R18, R18 ;  /* 0x0000001200127308 */ /* 0x000f220000000800 */
[----:B------:R-:W-:Y:S01]  /*2d30*/  ISETP.GT.AND P4, PT, R17, 0x9, !P4 ;  /* 0x000000091100780c */ /* 0x000fe20006784270 */
[--C-:B------:R-:W-:Y:S01]  /*2d40*/  FFMA.FTZ R139, R139, UR45, -R20.reuse ;  /* 0x0000002d8b8b7c23 */ /* 0x100fe20008010814 */
[C---:B------:R-:W-:Y:S01]  /*2d50*/  ISETP.GE.AND P3, PT, R13.reuse, 0x19, PT ;  /* 0x000000190d00780c */ /* 0x040fe20003f66270 */
[----:B------:R-:W-:Y:S01]  /*2d60*/  USHF.R.U32.HI UR6, URZ, 0x4, UR42 ;  /* 0x000000043f067899 */ /* 0x000fe2000801162a */
[----:B------:R-:W-:Y:S01]  /*2d70*/  ISETP.GE.AND P6, PT, R13, 0x1a, PT ;  /* 0x0000001a0d00780c */ /* 0x000fe20003fc6270 */
[----:B------:R-:W-:Y:S01]  /*2d80*/  UMOV UR11, 0x80000020 ;  /* 0x80000020000b7882 */ /* 0x000fe20000000000 */
[C---:B------:R-:W-:Y:S01]  /*2d90*/  ISETP.GT.AND P5, PT, R17.reuse, 0x10, !P5 ;  /* 0x000000101100780c */ /* 0x040fe20006fa4270 */
[----:B------:R-:W5:Y:S01]  /*2da0*/  MUFU.EX2 R23, R23 ;  /* 0x0000001700177308 */ /* 0x000f620000000800 */
[C---:B------:R-:W-:Y:S01]  /*2db0*/  ISETP.GT.AND P3, PT, R17.reuse, 0x18, !P3 ;  /* 0x000000181100780c */ /* 0x040fe20005f64270 */
[----:B------:R-:W-:Y:S01]  /*2dc0*/  ULOP3.LUT UR6, UR6, 0x3fff, URZ, 0xc0, !UPT ;  /* 0x00003fff06067892 */ /* 0x000fe2000f8ec03f */
[C---:B------:R-:W-:Y:S01]  /*2dd0*/  ISETP.GT.AND P1, PT, R17.reuse, RZ, !P1 ;  /* 0x000000ff1100720c */ /* 0x040fe20004f24270 */
[----:B------:R-:W-:Y:S01]  /*2de0*/  UMOV UR9, 0x40000040 ;  /* 0x4000004000097882 */ /* 0x000fe20000000000 */
[----:B------:R-:W-:Y:S01]  /*2df0*/  ISETP.GT.AND P6, PT, R17, 0x19, !P6 ;  /* 0x000000191100780c */ /* 0x000fe200077c4270 */
[----:B------:R-:W-:Y:S01]  /*2e00*/  ULOP3.LUT UR12, UR6, 0x1000000, URZ, 0xfc, !UPT ;  /* 0x01000000060c7892 */ /* 0x000fe2000f8efc3f */
[C---:B------:R-:W-:Y:S01]  /*2e10*/  ISETP.LT.OR P4, PT, R19.reuse, 0xa, P4 ;  /* 0x0000000a1300780c */ /* 0x040fe20002781670 */
[----:B------:R2:W-:Y:S01]  /*2e20*/  MUFU.EX2 R17, R139 ;  /* 0x0000008b00117308 */ /* 0x0005e20000000800 */
[C---:B------:R-:W-:Y:S01]  /*2e30*/  ISETP.LT.OR P5, PT, R19.reuse, 0x11, P5 ;  /* 0x000000111300780c */ /* 0x040fe20002fa1670 */
[----:B------:R-:W-:Y:S01]  /*2e40*/  UMOV UR13, 0x80000020 ;  /* 0x80000020000d7882 */ /* 0x000fe20000000000 */
[----:B------:R-:W-:Y:S01]  /*2e50*/  ISETP.LT.OR P2, PT, R19, 0x12, P2 ;  /* 0x000000121300780c */ /* 0x000fe20001741670 */
[----:B------:R-:W-:Y:S01]  /*2e60*/  UMOV UR15, 0x40000040 ;  /* 0x40000040000f7882 */ /* 0x000fe20000000000 */
[----:B------:R-:W-:Y:S01]  /*2e70*/  FSEL R143, R143, -INF , !P4 ;  /* 0xff8000008f8f7808 */ /* 0x000fe20006000000 */
[----:B------:R-:W-:Y:S01]  /*2e80*/  UMOV UR10, UR12 ;  /* 0x0000000c000a7c82 */ /* 0x000fe20008000000 */
[C---:B------:R-:W-:Y:S01]  /*2e90*/  ISETP.LT.OR P3, PT, R19.reuse, 0x19, P3 ;  /* 0x000000191300780c */ /* 0x040fe20001f61670 */
[----:B------:R-:W5:Y:S01]  /*2ea0*/  MUFU.EX2 R15, R15 ;  /* 0x0000000f000f7308 */ /* 0x000f620000000800 */
[----:B------:R-:W-:Y:S01]  /*2eb0*/  ISETP.LT.OR P1, PT, R19, 0x1, P1 ;  /* 0x000000011300780c */ /* 0x000fe20000f21670 */
[----:B------:R-:W-:Y:S01]  /*2ec0*/  FFMA.FTZ R143, R143, UR45, -R20 ;  /* 0x0000002d8f8f7c23 */ /* 0x000fe20008010814 */
[----:B------:R-:W-:-:S02]  /*2ed0*/  ISETP.LT.OR P6, PT, R19, 0x1a, P6 ;  /* 0x0000001a1300780c */ /* 0x000fc400037c1670 */
[----:B------:R-:W-:Y:S02]  /*2ee0*/  FSEL R19, R146, -INF , !P5 ;  /* 0xff80000092137808 */ /* 0x000fe40006800000 */
[----:B--2---:R-:W-:Y:S01]  /*2ef0*/  FSEL R139, R150, -INF , !P3 ;  /* 0xff800000968b7808 */ /* 0x004fe20005800000 */
[----:B------:R2:W-:Y:S01]  /*2f00*/  MUFU.EX2 R144, R143 ;  /* 0x0000008f00907308 */ /* 0x0005e20000000800 */
[----:B------:R-:W-:Y:S01]  /*2f10*/  FSEL R151, R151, -INF , !P6 ;  /* 0xff80000097977808 */ /* 0x000fe20007000000 */
[--C-:B------:R-:W-:Y:S01]  /*2f20*/  FFMA.FTZ R148, R19, UR45, -R20.reuse ;  /* 0x0000002d13947c23 */ /* 0x100fe20008010814 */
[----:B------:R-:W-:Y:S01]  /*2f30*/  FSEL R19, R138, -INF , !P1 ;  /* 0xff8000008a137808 */ /* 0x000fe20004800000 */
[--C-:B------:R-:W-:Y:S01]  /*2f40*/  FFMA.FTZ R146, R139, UR45, -R20.reuse ;  /* 0x0000002d8b927c23 */ /* 0x100fe20008010814 */
[----:B------:R-:W-:Y:S01]  /*2f50*/  FSEL R147, R147, -INF , !P2 ;  /* 0xff80000093937808 */ /* 0x000fe20005000000 */
[----:B------:R-:W-:Y:S01]  /*2f60*/  FFMA.FTZ R139, R151, UR45, -R20 ;  /* 0x0000002d978b7c23 */ /* 0x000fe20008010814 */
[----:B-1----:R-:W-:Y:S01]  /*2f70*/  FADD.FTZ R145, R124, -R142 ;  /* 0x8000008e7c917221 */ /* 0x002fe20000010000 */
[----:B------:R-:W-:Y:S01]  /*2f80*/  FFMA.FTZ R19, R19, UR45, -R20 ;  /* 0x0000002d13137c23 */ /* 0x000fe20008010814 */
[--C-:B--2---:R-:W-:Y:S01]  /*2f90*/  FADD.FTZ R143, R120, -R142.reuse ;  /* 0x8000008e788f7221 */ /* 0x104fe20000010000 */
[--C-:B------:R-:W-:Y:S01]  /*2fa0*/  FADD.FTZ R120, R125, -R142.reuse ;  /* 0x8000008e7d787221 */ /* 0x100fe20000010000 */
[----:B------:R-:W-:Y:S01]  /*2fb0*/  FADD.FTZ R125, R128, -R142 ;  /* 0x8000008e807d7221 */ /* 0x000fe20000010000 */
[----:B------:R-:W-:Y:S01]  /*2fc0*/  FFMA.FTZ R147, R147, UR45, -R20 ;  /* 0x0000002d93937c23 */ /* 0x000fe20008010814 */
[--C-:B------:R-:W-:Y:S01]  /*2fd0*/  FADD.FTZ R128, R129, -R142.reuse ;  /* 0x8000008e81807221 */ /* 0x100fe20000010000 */
[--C-:B------:R-:W-:Y:S01]  /*2fe0*/  FADD.FTZ R20, R121, -R142.reuse ;  /* 0x8000008e79147221 */ /* 0x100fe20000010000 */
[--C-:B------:R-:W-:Y:S01]  /*2ff0*/  FADD.FTZ R129, R132, -R142.reuse ;  /* 0x8000008e84817221 */ /* 0x100fe20000010000 */
[----:B------:R-:W1:Y:S01]  /*3000*/  MUFU.EX2 R22, R22 ;  /* 0x0000001600167308 */ /* 0x000e620000000800 */
[----:B------:R-:W-:Y:S01]  /*3010*/  FADD.FTZ R142, R133, -R142 ;  /* 0x8000008e858e7221 */ /* 0x000fe20000010000 */
[--C-:B---3--:R-:W-:Y:S01]  /*3020*/  FADD.FTZ R132, R123, -R16.reuse ;  /* 0x800000107b847221 */ /* 0x108fe20000010000 */
[--C-:B------:R-:W-:Y:S01]  /*3030*/  FADD.FTZ R126, R126, -R16.reuse ;  /* 0x800000107e7e7221 */ /* 0x100fe20000010000 */
[--C-:B------:R-:W-:Y:S01]  /*3040*/  FADD.FTZ R123, R130, -R16.reuse ;  /* 0x80000010827b7221 */ /* 0x100fe20000010000 */
[--C-:B------:R-:W-:Y:S01]  /*3050*/  FADD.FTZ R130, R131, -R16.reuse ;  /* 0x8000001083827221 */ /* 0x100fe20000010000 */
[--C-:B------:R-:W-:Y:S01]  /*3060*/  FADD.FTZ R122, R122, -R16.reuse ;  /* 0x800000107a7a7221 */ /* 0x100fe20000010000 */
[--C-:B------:R-:W-:Y:S01]  /*3070*/  FADD.FTZ R127, R127, -R16.reuse ;  /* 0x800000107f7f7221 */ /* 0x100fe20000010000 */
[----:B------:R-:W2:Y:S01]  /*3080*/  MUFU.EX2 R137, R137 ;  /* 0x0000008900897308 */ /* 0x000ea20000000800 */
[--C-:B------:R-:W-:Y:S01]  /*3090*/  FADD.FTZ R131, R134, -R16.reuse ;  /* 0x8000001086837221 */ /* 0x100fe20000010000 */
[----:B------:R-:W-:Y:S01]  /*30a0*/  FADD.FTZ R135, R135, -R16 ;  /* 0x8000001087877221 */ /* 0x000fe20000010000 */
[----:B----4-:R-:W-:Y:S01]  /*30b0*/  FMUL.FTZ R143, R18, R143 ;  /* 0x0000008f128f7220 */ /* 0x010fe20000410000 */
[----:B-----5:R-:W-:Y:S01]  /*30c0*/  F2FP.F16.F32.PACK_AB R16, R23, R18 ;  /* 0x000000121710723e */ /* 0x020fe200000000ff */
[----:B------:R-:W-:Y:S01]  /*30d0*/  FMUL.FTZ R126, R15, R126 ;  /* 0x0000007e0f7e7220 */ /* 0x000fe20000410000 */
[----:B------:R-:W-:Y:S01]  /*30e0*/  FMUL.FTZ R134, R23, R20 ;  /* 0x0000001417867220 */ /* 0x000fe20000410000 */
[----:B------:R-:W-:Y:S01]  /*30f0*/  R2UR UR7, R8 ;  /* 0x00000000080772ca */ /* 0x000fe200000e0000 */
[----:B------:R-:W3:Y:S01]  /*3100*/  MUFU.EX2 R140, R140 ;  /* 0x0000008c008c7308 */ /* 0x000ee20000000800 */
[----:B-1----:R-:W-:Y:S01]  /*3110*/  FMUL.FTZ R145, R22, R145 ;  /* 0x0000009116917220 */ /* 0x002fe20000410000 */
[----:B------:R-:W-:-:S06]  /*3120*/  FMUL.FTZ R127, R144, R127 ;  /* 0x0000007f907f7220 */ /* 0x000fcc0000410000 */
[----:B------:R-:W1:Y:S01]  /*3130*/  MUFU.EX2 R21, R21 ;  /* 0x0000001500157308 */ /* 0x000e620000000800 */
[C---:B--2---:R-:W-:Y:S01]  /*3140*/  F2FP.F16.F32.PACK_AB R18, R137.reuse, R22 ;  /* 0x000000168912723e */ /* 0x044fe200000000ff */
[----:B------:R-:W-:Y:S02]  /*3150*/  FMUL.FTZ R120, R137, R120 ;  /* 0x0000007889787220 */ /* 0x000fe40000410000 */
[----:B------:R-:W-:Y:S02]  /*3160*/  ULEA UR4, UR7, UR37, 0xd ;  /* 0x0000002507047291 */ /* 0x000fe4000f8e683f */
[----:B------:R-:W-:Y:S02]  /*3170*/  UIMAD UR7, UR7, 0x3000, UR37 ;  /* 0x00003000070778a4 */ /* 0x000fe4000f8e0225 */
[----:B------:R2:W4:Y:S01]  /*3180*/  MUFU.EX2 R133, R19 ;  /* 0x0000001300857308 */ /* 0x0005220000000800 */
[----:B---3--:R-:W-:Y:S01]  /*3190*/  FMUL.FTZ R129, R140, R129 ;  /* 0x000000818c817220 */ /* 0x008fe20000410000 */
[----:B------:R-:W-:-:S02]  /*31a0*/  UIADD3 UR5, UR4, 0x2a000, URZ ;  /* 0x0002a00004057890 */ /* 0x000fc4000fffe03f */
[----:B------:R-:W-:Y:S02]  /*31b0*/  USHF.R.U32.HI UR7, URZ, 0x4, UR7 ;  /* 0x000000043f077899 */ /* 0x000fe40008011607 */
[----:B------:R-:W-:Y:S02]  /*31c0*/  USHF.R.U32.HI UR5, URZ, 0x4, UR5 ;  /* 0x000000043f057899 */ /* 0x000fe40008011605 */
[----:B------:R-:W3:Y:S01]  /*31d0*/  MUFU.EX2 R136, R136 ;  /* 0x0000008800887308 */ /* 0x000ee20000000800 */
[----:B--2---:R-:W-:Y:S01]  /*31e0*/  F2FP.F16.F32.PACK_AB R19, R144, R15 ;  /* 0x0000000f9013723e */ /* 0x004fe200000000ff */
[----:B------:R-:W-:Y:S01]  /*31f0*/  FMUL.FTZ R15, R17, R132 ;  /* 0x00000084110f7220 */ /* 0x000fe20000410000 */
[C---:B-1----:R-:W-:Y:S01]  /*3200*/  FMUL.FTZ R142, R21.reuse, R142 ;  /* 0x0000008e158e7220 */ /* 0x042fe20000410000 */
[----:B------:R-:W-:Y:S01]  /*3210*/  F2FP.F16.F32.PACK_AB R22, R21, R140 ;  /* 0x0000008c1516723e */ /* 0x000fe200000000ff */
[----:B------:R-:W-:Y:S01]  /*3220*/  ULOP3.LUT UR6, UR5, 0x3fff, URZ, 0xc0, !UPT ;  /* 0x00003fff05067892 */ /* 0x000fe2000f8ec03f */
[----:B------:R-:W-:Y:S01]  /*3230*/  R2UR UR5, R152 ;  /* 0x00000000980572ca */ /* 0x000fe200000e0000 */
[----:B------:R-:W-:Y:S01]  /*3240*/  ULOP3.LUT UR14, UR7, 0x3fff, URZ, 0xc0, !UPT ;  /* 0x00003fff070e7892 */ /* 0x000fe2000f8ec03f */
[----:B------:R-:W1:Y:S01]  /*3250*/  MUFU.EX2 R141, R141 ;  /* 0x0000008d008d7308 */ /* 0x000e620000000800 */
[----:B----4-:R-:W-:Y:S01]  /*3260*/  F2FP.F16.F32.PACK_AB R17, R17, R133 ;  /* 0x000000851111723e */ /* 0x010fe200000000ff */
[----:B------:R-:W-:Y:S01]  /*3270*/  BAR.SYNC.DEFER_BLOCKING 0x9, 0x180 ;  /* 0x0246000000007b1d */ /* 0x000fe20000010000 */
[----:B------:R-:W-:-:S05]  /*3280*/  FMUL.FTZ R122, R133, R122 ;  /* 0x0000007a857a7220 */ /* 0x000fca0000410000 */
[----:B------:R-:W2:Y:S01]  /*3290*/  MUFU.EX2 R138, R148 ;  /* 0x00000094008a7308 */ /* 0x000ea20000000800 */
[----:B---3--:R-:W-:Y:S01]  /*32a0*/  FMUL.FTZ R125, R136, R125 ;  /* 0x0000007d887d7220 */ /* 0x008fe20000410000 */
[----:B------:R-:W-:Y:S01]  /*32b0*/  UMOV UR8, UR6 ;  /* 0x0000000600087c82 */ /* 0x000fe20008000000 */
[----:B------:R-:W-:-:S04]  /*32c0*/  USHF.R.U32.HI UR5, URZ, 0x4, UR5 ;  /* 0x000000043f057899 */ /* 0x000fc80008011605 */
[----:B------:R-:W-:Y:S01]  /*32d0*/  ULOP3.LUT UR5, UR5, 0x3fff, URZ, 0xc0, !UPT ;  /* 0x00003fff05057892 */ /* 0x000fe2000f8ec03f */
[----:B------:R-:W3:Y:S01]  /*32e0*/  MUFU.EX2 R121, R147 ;  /* 0x0000009300797308 */ /* 0x000ee20000000800 */
[C---:B-1----:R-:W-:Y:S01]  /*32f0*/  F2FP.F16.F32.PACK_AB R20, R141.reuse, R136 ;  /* 0x000000888d14723e */ /* 0x042fe200000000ff */
[----:B------:R-:W-:-:S06]  /*3300*/  FMUL.FTZ R128, R141, R128 ;  /* 0x000000808d807220 */ /* 0x000fcc0000410000 */
[----:B------:R-:W1:Y:S01]  /*3310*/  MUFU.EX2 R124, R146 ;  /* 0x00000092007c7308 */ /* 0x000e620000000800 */
[----:B--2---:R-:W-:Y:S01]  /*3320*/  FMUL.FTZ R123, R138, R123 ;  /* 0x0000007b8a7b7220 */ /* 0x004fe20000410000 */
[----:B------:R2:W-:Y:S06]  /*3330*/  STSM.16.M88.4 [R9+0x30400], R16 ;  /* 0x0304001009007844 */ /* 0x0005ec0000000200 */
[----:B------:R-:W4:Y:S01]  /*3340*/  MUFU.EX2 R139, R139 ;  /* 0x0000008b008b7308 */ /* 0x000f220000000800 */
[C---:B---3--:R-:W-:Y:S01]  /*3350*/  F2FP.F16.F32.PACK_AB R21, R121.reuse, R138 ;  /* 0x0000008a7915723e */ /* 0x048fe200000000ff */
[----:B------:R-:W-:Y:S01]  /*3360*/  FMUL.FTZ R130, R121, R130 ;  /* 0x0000008279827220 */ /* 0x000fe20000410000 */
[----:B-1----:R-:W-:Y:S01]  /*3370*/  FMUL.FTZ R131, R124, R131 ;  /* 0x000000837c837220 */ /* 0x002fe20000410000 */
[----:B--2---:R-:W-:-:S02]  /*3380*/  F2FP.F16.F32.PACK_AB R16, R134, R143 ;  /* 0x0000008f8610723e */ /* 0x004fc400000000ff */
[----:B------:R-:W-:Y:S02]  /*3390*/  F2FP.F16.F32.PACK_AB R18, R120, R145 ;  /* 0x000000917812723e */ /* 0x000fe400000000ff */
[----:B------:R-:W-:Y:S02]  /*33a0*/  F2FP.F16.F32.PACK_AB R17, R15, R122 ;  /* 0x0000007a0f11723e */ /* 0x000fe400000000ff */
[----:B------:R-:W-:Y:S02]  /*33b0*/  F2FP.F16.F32.PACK_AB R19, R127, R126 ;  /* 0x0000007e7f13723e */ /* 0x000fe400000000ff */
[C---:B----4-:R-:W-:Y:S01]  /*33c0*/  F2FP.F16.F32.PACK_AB R23, R139.reuse, R124 ;  /* 0x0000007c8b17723e */ /* 0x050fe200000000ff */
[----:B------:R-:W-:-:S04]  /*33d0*/  FMUL.FTZ R124, R139, R135 ;  /* 0x000000878b7c7220 */ /* 0x000fc80000410000 */
[----:B------:R1:W-:Y:S01]  /*33e0*/  STSM.16.M88.4 [R10], R20 ;  /* 0x000000140a007844 */ /* 0x0003e20000000200 */
[----:B------:R-:W-:Y:S01]  /*33f0*/  @!PT LDS RZ, [RZ] ;  /* 0x00000000fffff984 */ /* 0x000fe20000000800 */
[----:B------:R-:W-:Y:S01]  /*3400*/  @!PT LDS RZ, [RZ] ;  /* 0x00000000fffff984 */ /* 0x000fe20000000800 */
[----:B------:R-:W-:Y:S01]  /*3410*/  @!PT LDS RZ, [RZ] ;  /* 0x00000000fffff984 */ /* 0x000fe20000000800 */
[----:B------:R-:W-:Y:S01]  /*3420*/  @!PT LDS RZ, [RZ] ;  /* 0x00000000fffff984 */ /* 0x000fe20000000800 */
[----:B------:R2:W-:Y:S06]  /*3430*/  MEMBAR.ALL.CTA ;  /* 0x0000000000007992 */ /* 0x0005ec0000008000 */
[----:B--2---:R-:W2:Y:S01]  /*3440*/  FENCE.VIEW.ASYNC.S ;  /* 0x00000000000073c6 */ /* 0x004ea20000000000 */
[----:B-1----:R-:W-:Y:S02]  /*3450*/  F2FP.F16.F32.PACK_AB R20, R128, R125 ;  /* 0x0000007d8014723e */ /* 0x002fe400000000ff */
[----:B------:R-:W-:-:S02]  /*3460*/  F2FP.F16.F32.PACK_AB R22, R142, R129 ;  /* 0x000000818e16723e */ /* 0x000fc400000000ff */
[----:B------:R-:W-:Y:S02]  /*3470*/  F2FP.F16.F32.PACK_AB R21, R130, R123 ;  /* 0x0000007b8215723e */ /* 0x000fe400000000ff */
[----:B------:R-:W-:Y:S01]  /*3480*/  F2FP.F16.F32.PACK_AB R23, R124, R131 ;  /* 0x000000837c17723e */ /* 0x000fe200000000ff */
        /* <DEDUP_REMOVED lines=75> */
.L_x_1517:
        /* <DEDUP_REMOVED lines=59> */
.L_x_1518:
        /* <DEDUP_REMOVED lines=63> */
.L_x_1493:
[----:B------:R-:W-:Y:S05]  /*40e0*/  @P0 BRA `(.L_x_1491) ;  /* 0x0000003c008c0947 */ /* 0x000fea0003800000 */
[----:B------:R-:W1:Y:S01]  /*40f0*/  S2R R4, SR_TID.X ;  /* 0x0000000000047919 */ /* 0x000e620000002100 */
[----:B------:R-:W2:Y:S01]  /*4100*/  S2UR UR5, SR_CTAID.Y ;  /* 0x00000000000579c3 */ /* 0x000ea20000002600 */
[----:B------:R-:W-:Y:S01]  /*4110*/  ULDC UR4, c[0x0][0x850] ;  /* 0x0002140000047ab9 */ /* 0x000fe20000000800 */
[----:B------:R-:W-:Y:S01]  /*4120*/  ULDC.64 UR12, c[0x0][0x818] ;  /* 0x00020600000c7ab9 */ /* 0x000fe20000000a00 */
[----:B------:R-:W-:Y:S01]  /*4130*/  UISETP.NE.AND UP0, UPT, UR4, 0x1, UPT ;  /* 0x000000010400788c */ /* 0x000fe2000bf05270 */
[----:B------:R-:W-:Y:S01]  /*4140*/  BSSY B0, `(.L_x_1520) ;  /* 0x0000052000007945 */ /* 0x000fe20003800000 */
[----:B------:R-:W-:Y:S01]  /*4150*/  ULDC.64 UR14, c[0x0][0x820] ;  /* 0x00020800000e7ab9 */ /* 0x000fe20000000a00 */
[----:B------:R-:W-:Y:S01]  /*4160*/  UMOV UR4, 0x400 ;  /* 0x0000040000047882 */ /* 0x000fe20000000000 */
[----:B------:R-:W-:Y:S01]  /*4170*/  ULDC.64 UR16, c[0x0][0x848] ;  /* 0x0002120000107ab9 */ /* 0x000fe20000000a00 */
[----:B------:R-:W3:Y:S06]  /*4180*/  S2UR UR9, SR_CgaCtaId ;  /* 0x00000000000979c3 */ /* 0x000eec0000008800 */
[----:B------:R-:W-:-:S02]  /*4190*/  @UP0 ULDC UR6, c[0x0][0x854] ;  /* 0x0002150000060ab9 */ /* 0x000fc40000000800 */
[----:B------:R-:W4:Y:S01]  /*41a0*/  S2UR UR8, SR_CTAID.X ;  /* 0x00000000000879c3 */ /* 0x000f220000002500 */
[----:B--2---:R-:W-:-:S07]  /*41b0*/  UIMAD.WIDE.U32 UR6, UR5, UR6, URZ ;  /* 0x00000006050672a5 */ /* 0x004fce000f8e003f */
[----:B------:R-:W2:Y:S01]  /*41c0*/  S2UR UR18, SR_CTAID.Z ;  /* 0x00000000001279c3 */ /* 0x000ea20000002700 */
[----:B-1----:R-:W-:Y:S01]  /*41d0*/  VIADD R3, R4, 0xffffff80 ;  /* 0xffffff8004037836 */ /* 0x002fe20000000000 */
[----:B---3--:R-:W-:-:S03]  /*41e0*/  ULEA UR4, UR9, UR4, 0x18 ;  /* 0x0000000409047291 */ /* 0x008fc6000f8ec03f */
[----:B------:R-:W-:Y:S01]  /*41f0*/  @UP0 ULDC UR9, c[0x0][0x858] ;  /* 0x0002160000090ab9 */ /* 0x000fe20000000800 */
[----:B------:R-:W-:Y:S01]  /*4200*/  SHF.R.S32.HI R0, RZ, 0x1f, R3 ;  /* 0x0000001fff007819 */ /* 0x000fe20000011403 */
[----:B------:R-:W-:Y:S01]  /*4210*/  @UP0 USHF.R.U32.HI UR5, URZ, UR9, UR7 ;  /* 0x000000093f050299 */ /* 0x000fe20008011607 */
[----:B------:R-:W-:Y:S01]  /*4220*/  BAR.SYNC.DEFER_BLOCKING 0x1, 0x180 ;  /* 0x0046000000007b1d */ /* 0x000fe20000010000 */
[----:B------:R-:W-:Y:S01]  /*4230*/  ISETP.NE.AND P0, PT, R3, RZ, PT ;  /* 0x000000ff0300720c */ /* 0x000fe20003f05270 */
[----:B----4-:R-:W-:Y:S01]  /*4240*/  UIMAD UR8, UR8, 0x4800, URZ ;  /* 0x00004800080878a4 */ /* 0x010fe2000f8e023f */
[----:B------:R-:W-:Y:S01]  /*4250*/  LEA.HI R2, R0, R3, RZ, 0x7 ;  /* 0x0000000300027211 */ /* 0x000fe200078f38ff */
[----:B------:R-:W-:Y:S02]  /*4260*/  USHF.R.S32.HI UR10, URZ, 0x1f, UR5 ;  /* 0x0000001f3f0a7899 */ /* 0x000fe40008011405 */
[----:B------:R-:W-:Y:S01]  /*4270*/  USHF.R.S32.HI UR9, URZ, 0x1f, UR8 ;  /* 0x0000001f3f097899 */ /* 0x000fe20008011408 */
[----:B------:R-:W-:Y:S01]  /*4280*/  LOP3.LUT R0, R2, 0x3fffff80, RZ, 0xc0, !PT ;  /* 0x3fffff8002007812 */ /* 0x000fe200078ec0ff */
[----:B------:R-:W-:Y:S01]  /*4290*/  UIMAD UR11, UR10, UR12, URZ ;  /* 0x0000000c0a0b72a4 */ /* 0x000fe2000f8e023f */
[----:B------:R-:W-:Y:S01]  /*42a0*/  SHF.R.S32.HI R5, RZ, 0x7, R2 ;  /* 0x00000007ff057819 */ /* 0x000fe20000011402 */
[----:B------:R-:W-:-:S02]  /*42b0*/  UIMAD.WIDE.U32 UR6, UR5, UR12, UR8 ;  /* 0x0000000c050672a5 */ /* 0x000fc4000f8e0008 */
[----:B------:R-:W-:Y:S01]  /*42c0*/  IMAD.IADD R0, R3, 0x1, -R0 ;  /* 0x0000000103007824 */ /* 0x000fe200078e0a00 */
[----:B------:R-:W-:-:S03]  /*42d0*/  UIMAD UR11, UR5, UR13, UR11 ;  /* 0x0000000d050b72a4 */ /* 0x000fc6000f8e020b */
[----:B------:R-:W-:Y:S01]  /*42e0*/  IMAD R0, R5, 0x600, R0 ;  /* 0x0000060005007824 */ /* 0x000fe200078e0200 */
[----:B------:R-:W-:Y:S01]  /*42f0*/  ULDC.64 UR12, c[0x0][0x840] ;  /* 0x00021000000c7ab9 */ /* 0x000fe20000000a00 */
[----:B------:R-:W-:Y:S02]  /*4300*/  UIADD3 UR7, UR7, UR11, URZ ;  /* 0x0000000b07077290 */ /* 0x000fe4000fffe03f */
[----:B------:R-:W-:Y:S01]  /*4310*/  IMAD.SHL.U32 R0, R0, 0x4, RZ ;  /* 0x0000000400007824 */ /* 0x000fe200078e00ff */
[----:B------:R-:W-:Y:S02]  /*4320*/  UIMAD UR10, UR10, UR12, URZ ;  /* 0x0000000c0a0a72a4 */ /* 0x000fe4000f8e023f */
[----:B------:R-:W-:Y:S02]  /*4330*/  UIMAD.WIDE.U32 UR8, UR5, UR12, UR8 ;  /* 0x0000000c050872a5 */ /* 0x000fe4000f8e0008 */
[----:B------:R-:W-:Y:S01]  /*4340*/  LEA R0, R0, UR4, 0x2 ;  /* 0x0000000400007c11 */ /* 0x000fe2000f8e10ff */
[----:B------:R-:W-:-:S02]  /*4350*/  UIMAD UR12, UR5, UR13, UR10 ;  /* 0x0000000d050c72a4 */ /* 0x000fc4000f8e020a */
[----:B--2---:R-:W-:Y:S02]  /*4360*/  USHF.R.S32.HI UR5, URZ, 0x1f, UR18 ;  /* 0x0000001f3f057899 */ /* 0x004fe40008011412 */
[----:B------:R1:W-:Y:S01]  /*4370*/  STS.128 [R0], R24 ;  /* 0x0000001800007388 */ /* 0x0003e20000000c00 */
[----:B------:R-:W-:Y:S02]  /*4380*/  UIADD3 UR9, UR9, UR12, URZ ;  /* 0x0000000c09097290 */ /* 0x000fe4000fffe03f */
[----:B------:R-:W-:Y:S01]  /*4390*/  UIMAD UR10, UR5, UR14, URZ ;  /* 0x0000000e050a72a4 */ /* 0x000fe2000f8e023f */
[----:B------:R1:W-:Y:S01]  /*43a0*/  STS.128 [R0+0x800], R28 ;  /* 0x0008001c00007388 */ /* 0x0003e20000000c00 */
[----:B------:R-:W-:Y:S02]  /*43b0*/  UIMAD UR5, UR5, UR16, URZ ;  /* 0x00000010050572a4 */ /* 0x000fe4000f8e023f */
[----:B------:R-:W-:Y:S01]  /*43c0*/  UIMAD UR10, UR18, UR15, UR10 ;  /* 0x0000000f120a72a4 */ /* 0x000fe2000f8e020a */
[----:B------:R1:W-:Y:S01]  /*43d0*/  STS.128 [R0+0x1000], R32 ;  /* 0x0010002000007388 */ /* 0x0003e20000000c00 */
[----:B------:R-:W-:-:S02]  /*43e0*/  UIMAD.WIDE.U32 UR6, UR18, UR14, UR6 ;  /* 0x0000000e120672a5 */ /* 0x000fc4000f8e0006 */
[----:B------:R-:W-:Y:S01]  /*43f0*/  UIMAD UR5, UR18, UR17, UR5 ;  /* 0x00000011120572a4 */ /* 0x000fe2000f8e0205 */
[----:B------:R1:W-:Y:S01]  /*4400*/  STS.128 [R0+0x1800], R36 ;  /* 0x0018002400007388 */ /* 0x0003e20000000c00 */
[----:B------:R-:W-:Y:S01]  /*4410*/  UIMAD.WIDE.U32 UR8, UR18, UR16, UR8 ;  /* 0x00000010120872a5 */ /* 0x000fe2000f8e0008 */
[----:B------:R-:W-:Y:S02]  /*4420*/  ULDC.64 UR12, c[0x0][0x800] ;  /* 0x00020000000c7ab9 */ /* 0x000fe40000000a00 */
[----:B------:R1:W-:Y:S01]  /*4430*/  STS.128 [R0+0x2000], R40 ;  /* 0x0020002800007388 */ /* 0x0003e20000000c00 */
[----:B------:R-:W-:Y:S01]  /*4440*/  ULDC.64 UR14, c[0x0][0x828] ;  /* 0x00020a00000e7ab9 */ /* 0x000fe20000000a00 */
[----:B------:R-:W-:Y:S02]  /*4450*/  UIADD3 UR7, UR7, UR10, URZ ;  /* 0x0000000a07077290 */ /* 0x000fe4000fffe03f */
[----:B------:R1:W-:Y:S01]  /*4460*/  STS.128 [R0+0x2800], R44 ;  /* 0x0028002c00007388 */ /* 0x0003e20000000c00 */
[----:B------:R-:W-:-:S02]  /*4470*/  ULEA UR12, UP0, UR6, UR12, 0x2 ;  /* 0x0000000c060c7291 */ /* 0x000fc4000f80103f */
[----:B------:R-:W-:Y:S01]  /*4480*/  UIADD3 UR5, UR9, UR5, URZ ;  /* 0x0000000509057290 */ /* 0x000fe2000fffe03f */
[----:B------:R1:W-:Y:S01]  /*4490*/  STS.128 [R0+0x3000], R48 ;  /* 0x0030003000007388 */ /* 0x0003e20000000c00 */
[----:B------:R-:W-:Y:S02]  /*44a0*/  ULEA UR14, UP1, UR8, UR14, 0x2 ;  /* 0x0000000e080e7291 */ /* 0x000fe4000f82103f */
[----:B------:R-:W-:Y:S01]  /*44b0*/  ULEA.HI.X UR13, UR6, UR13, UR7, 0x2, UP0 ;  /* 0x0000000d060d7291 */ /* 0x000fe200080f1407 */
[----:B------:R1:W-:Y:S01]  /*44c0*/  STS.128 [R0+0x3800], R52 ;  /* 0x0038003400007388 */ /* 0x0003e20000000c00 */
[----:B------:R-:W-:-:S03]  /*44d0*/  ULEA.HI.X UR7, UR8, UR15, UR5, 0x2, UP1 ;  /* 0x0000000f08077291 */ /* 0x000fc600088f1405 */
        /* <DEDUP_REMOVED lines=10> */
[----:B--2---:R-:W-:Y:S06]  /*4580*/  BAR.SYNC.DEFER_BLOCKING 0x1, 0x180 ;  /* 0x0046000000007b1d */ /* 0x004fec0000010000 */
[----:B------:R-:W-:Y:S05]  /*4590*/  @P0 BRA `(.L_x_1521) ;  /* 0x0000000000300947 */ /* 0x000fea0003800000 */
[----:B------:R-:W-:Y:S01]  /*45a0*/  PLOP3.LUT P0, PT, PT, PT, PT, 0x80, 0x0 ;  /* 0x000000000000781c */ /* 0x000fe20003f0f070 */
[----:B------:R-:W-:Y:S01]  /*45b0*/  UMOV UR5, 0x1200 ;  /* 0x0000120000057882 */ /* 0x000fe20000000000 */
[----:B------:R-:W-:Y:S01]  /*45c0*/  UMOV UR8, 0x0 ;  /* 0x0000000000087882 */ /* 0x000fe20000000000 */
[----:B------:R-:W-:Y:S01]  /*45d0*/  UMOV UR9, 0x14f00000 ;  /* 0x14f0000000097882 */ /* 0x000fe20000000000 */
[----:B------:R-:W-:-:S09]  /*45e0*/  UMOV UR6, UR14 ;  /* 0x0000000e00067c82 */ /* 0x000fd20008000000 */
.L_x_1522:
[----:B------:R-:W-:Y:S01]  /*45f0*/  @P0 ELECT P1, URZ, PT ;  /* 0x00000000003f082f */ /* 0x000fe20003820000 */
[----:B------:R2:W-:-:S12]  /*4600*/  UBLKRED.G.S.ADD.F32.RN [UR6], [UR4], UR5, desc[UR8] ;  /* 0x00000806040073bb */ /* 0x0005d800080a1405 */
[----:B------:R-:W-:Y:S02]  /*4610*/  @P1 PLOP3.LUT P0, PT, P1, PT, PT, 0x8, 0x0 ;  /* 0x000000000000181c */ /* 0x000fe40000f0e170 */
[----:B------:R-:W-:-:S11]  /*4620*/  PLOP3.LUT P1, PT, PT, PT, PT, 0x8, 0x0 ;  /* 0x000000000000781c */ /* 0x000fd60003f2e170 */
[----:B--2---:R-:W-:Y:S05]  /*4630*/  @P0 BRA.U.ANY `(.L_x_1522) ;  /* 0xfffffffd00ec0947 */ /* 0x004fea000393ffff */
[----:B------:R0:W-:Y:S01]  /*4640*/  UTMACMDFLUSH ;  /* 0x00000000000079b7 */ /* 0x0001e20000000000 */
[----:B------:R-:W-:-:S04]  /*4650*/  DEPBAR.LE SB0, 0x0 ;  /* 0x000080000000791a */ /* 0x000fc80000000000 */
.L_x_1521:
[----:B------:R-:W-:Y:S05]  /*4660*/  BSYNC B0 ;  /* 0x0000000000007941 */ /* 0x000fea0003800000 */
.L_x_1520:
        /* <DEDUP_REMOVED lines=26> */
[----:B------:R-:W-:Y:S01]  /*4810*/  UMOV UR6, UR12 ;  /* 0x0000000c00067c82 */ /* 0x000fe20008000000 */
[----:B------:R-:W-:-:S08]  /*4820*/  UMOV UR7, UR13 ;  /* 0x0000000d00077c82 */ /* 0x000fd00008000000 */
.L_x_1523:
[----:B------:R-:W-:Y:S01]  /*4830*/  @P0 ELECT P1, URZ, PT ;  /* 0x00000000003f082f */ /* 0x000fe20003820000 */
[----:B------:R2:W-:-:S12]  /*4840*/  UBLKRED.G.S.ADD.F32.RN [UR6], [UR4], UR5, desc[UR8] ;  /* 0x00000806040073bb */ /* 0x0005d800080a1405 */
[----:B------:R-:W-:Y:S02]  /*4850*/  @P1 PLOP3.LUT P0, PT, P1, PT, PT, 0x8, 0x0 ;  /* 0x000000000000181c */ /* 0x000fe40000f0e170 */
[----:B------:R-:W-:-:S11]  /*4860*/  PLOP3.LUT P1, PT, PT, PT, PT, 0x8, 0x0 ;  /* 0x000000000000781c */ /* 0x000fd60003f2e170 */
[----:B--2---:R-:W-:Y:S05]  /*4870*/  @P0 BRA.U.ANY `(.L_x_1523) ;  /* 0xfffffffd00ec0947 */ /* 0x004fea000393ffff */
[----:B------:R0:W-:Y:S01]  /*4880*/  UTMACMDFLUSH ;  /* 0x00000000000079b7 */ /* 0x0001e20000000000 */
[----:B------:R-:W-:-:S04]  /*4890*/  DEPBAR.LE SB0, 0x0 ;  /* 0x000080000000791a */ /* 0x000fc80000000000 */
[----:B------:R-:W-:Y:S05]  /*48a0*/  BRA `(.L_x_1491) ;  /* 0x00000034009c7947 */ /* 0x000fea0003800000 */
.L_x_1489:
        /* <DEDUP_REMOVED lines=40> */
.L_x_1525:
[----:B------:R-:W-:Y:S02]  /*4b30*/  UISETP.GT.AND UP0, UPT, UR8, UR5, UPT ;  /* 0x000000050800728c */ /* 0x000fe4000bf04270 */
[----:B------:R-:W-:Y:S02]  /*4b40*/  USHF.R.S32.HI UR14, URZ, 0x1f, UR12 ;  /* 0x0000001f3f0e7899 */ /* 0x000fe4000801140c */
[----:B------:R-:W-:Y:S02]  /*4b50*/  USHF.R.S32.HI UR4, URZ, 0x1f, UR13 ;  /* 0x0000001f3f047899 */ /* 0x000fe4000801140d */
[----:B------:R-:W-:-:S13]  /*4b60*/  PLOP3.LUT P0, PT, PT, PT, UP0, 0x80, 0x0 ;  /* 0x000000000000781c */ /* 0x000fda0003f0f008 */
[----:B------:R-:W-:Y:S05]  /*4b70*/  @!P0 BRA `(.L_x_1491) ;  /* 0x0000003000e88947 */ /* 0x000fea0003800000 */
[----:B------:R-:W-:Y:S01]  /*4b80*/  ULDC.64 UR10, c[0x0][0x2d8] ;  /* 0x0000b600000a7ab9 */ /* 0x000fe20000000a00 */
[----:B------:R-:W-:Y:S01]  /*4b90*/  ELECT P0, URZ, PT ;  /* 0x00000000003f782f */ /* 0x000fe20003800000 */
[----:B------:R-:W-:Y:S02]  /*4ba0*/  UIMAD UR9, UR4, UR10, URZ ;  /* 0x0000000a040972a4 */ /* 0x000fe4000f8e023f */
[----:B------:R-:W-:Y:S02]  /*4bb0*/  UIADD3 UR4, -UR5, UR8, URZ ;  /* 0x0000000805047290 */ /* 0x000fe4000fffe13f */
[----:B------:R-:W-:Y:S02]  /*4bc0*/  UIMAD.WIDE.U32 UR6, UR13, UR10, URZ ;  /* 0x0000000a0d0672a5 */ /* 0x000fe4000f8e003f */
[----:B------:R-:W-:Y:S02]  /*4bd0*/  ULOP3.LUT UR4, UR4, 0x1, URZ, 0xc0, !UPT ;  /* 0x0000000104047892 */ /* 0x000fe4000f8ec03f */
[----:B------:R-:W-:-:S02]  /*4be0*/  UIMAD UR9, UR13, UR11, UR9 ;  /* 0x0000000b0d0972a4 */ /* 0x000fc4000f8e0209 */
[----:B------:R-:W-:Y:S01]  /*4bf0*/  UISETP.NE.U32.AND UP0, UPT, UR4, 0x1, UPT ;  /* 0x000000010400788c */ /* 0x000fe2000bf05070 */
[----:B------:R-:W-:Y:S01]  /*4c00*/  ULDC.64 UR10, c[0x0][0x2e0] ;  /* 0x0000b800000a7ab9 */ /* 0x000fe20000000a00 */
[----:B------:R-:W-:Y:S02]  /*4c10*/  UIADD3 UR7, UR7, UR9, URZ ;  /* 0x0000000907077290 */ /* 0x000fe4000fffe03f */
[----:B------:R-:W-:Y:S02]  /*4c20*/  UIMAD UR9, UR14, UR10, URZ ;  /* 0x0000000a0e0972a4 */ /* 0x000fe4000f8e023f */
[----:B------:R-:W-:Y:S01]  /*4c30*/  PLOP3.LUT P1, PT, PT, PT, UP0, 0x80, 0x0 ;  /* 0x000000000000781c */ /* 0x000fe20003f2f008 */
[----:B------:R-:W-:Y:S02]  /*4c40*/  UIMAD.WIDE.U32 UR6, UR12, UR10, UR6 ;  /* 0x0000000a0c0672a5 */ /* 0x000fe4000f8e0006 */
[----:B------:R-:W-:-:S04]  /*4c50*/  UIMAD UR9, UR12, UR11, UR9 ;  /* 0x0000000b0c0972a4 */ /* 0x000fc8000f8e0209 */
[----:B------:R-:W-:-:S06]  /*4c60*/  UIADD3 UR9, UR7, UR9, URZ ;  /* 0x0000000907097290 */ /* 0x000fcc000fffe03f */
[----:B------:R-:W-:Y:S06]  /*4c70*/  @P1 BRA `(.L_x_1526) ;  /* 0x00000004001c1947 */ /* 0x000fec0003800000 */
        /* <DEDUP_REMOVED lines=18> */
.L_x_1528:
[----:B------:R-:W-:Y:S05]  /*4da0*/  BSYNC B0 ;  /* 0x0000000000007941 */ /* 0x000fea0003800000 */
.L_x_1527:
        /* <DEDUP_REMOVED lines=18> */
.L_x_1530:
[----:B------:R-:W-:Y:S05]  /*4ed0*/  BSYNC B0 ;  /* 0x0000000000007941 */ /* 0x000fea0003800000 */
.L_x_1529:
        /* <DEDUP_REMOVED lines=19> */
.L_x_1532:
[----:B------:R-:W-:Y:S05]  /*5010*/  BSYNC B0 ;  /* 0x0000000000007941 */ /* 0x000fea0003800000 */
.L_x_1531:
[----:B------:R-:W-:Y:S06]  /*5020*/  BAR.ARV 0xa, 0xa0 ;  /* 0x0282800000007b1d */ /* 0x000fec0000002000 */
[----:B------:R-:W-:Y:S04]  /*5030*/  BSSY B0, `(.L_x_1533) ;  /* 0x0000003000007945 */ /* 0x000fe80003800000 */
[----:B------:R-:W-:Y:S05]  /*5040*/  @!P0 BRA `(.L_x_1534) ;  /* 0x0000000000048947 */ /* 0x000fea0003800000 */
[----:B------:R-:W-:-:S04]  /*5050*/  DEPBAR.LE SB0, 0x1 ;  /* 0x000080400000791a */ /* 0x000fc80000000000 */
.L_x_1534:
[----:B------:R-:W-:Y:S05]  /*5060*/  BSYNC B0 ;  /* 0x0000000000007941 */ /* 0x000fea0003800000 */
.L_x_1533:
[----:B------:R-:W-:Y:S06]  /*5070*/  BAR.ARV 0xb, 0xa0 ;  /* 0x02c2800000007b1d */ /* 0x000fec0000002000 */
[----:B------:R-:W-:Y:S04]  /*5080*/  BSSY B0, `(.L_x_1535) ;  /* 0x0000003000007945 */ /* 0x000fe80003800000 */
[----:B------:R-:W-:Y:S05]  /*5090*/  @!P0 BRA `(.L_x_1536) ;  /* 0x0000000000048947 */ /* 0x000fea0003800000 */
[----:B------:R-:W-:-:S04]  /*50a0*/  DEPBAR.LE SB0, 0x0 ;  /* 0x000080000000791a */ /* 0x000fc80000000000 */
.L_x_1536:
[----:B------:R-:W-:Y:S05]  /*50b0*/  BSYNC B0 ;  /* 0x0000000000007941 */ /* 0x000fea0003800000 */
.L_x_1535:
[----:B------:R-:W-:Y:S06]  /*50c0*/  BAR.ARV 0xc, 0xa0 ;  /* 0x0302800000007b1d */ /* 0x000fec0000002000 */
[----:B------:R-:W-:Y:S01]  /*50d0*/  UIADD3 UR12, UR5, 0x1, URZ ;  /* 0x00000001050c7890 */ /* 0x000fe2000fffe03f */
[----:B------:R-:W-:Y:S11]  /*50e0*/  BRA `(.L_x_1537) ;  /* 0x0000000000047947 */ /* 0x000ff60003800000 */
.L_x_1526:
[----:B------:R-:W-:-:S05]  /*50f0*/  UMOV UR12, UR5 ;  /* 0x00000005000c7c82 */ /* 0x000fca0008000000 */
.L_x_1537:
        /* <DEDUP_REMOVED lines=21> */
.L_x_1558:
        /* <DEDUP_REMOVED lines=22> */
.L_x_1539:
[----:B------:R-:W-:Y:S05]  /*53b0*/  BSYNC B0 ;  /* 0x0000000000007941 */ /* 0x000fea0003800000 */
.L_x_1538:
        /* <DEDUP_REMOVED lines=12> */
.L_x_1541:
[----:B------:R-:W-:Y:S05]  /*5480*/  BSYNC B0 ;  /* 0x0000000000007941 */ /* 0x000fea0003800000 */
.L_x_1540:
        /* <DEDUP_REMOVED lines=13> */
.L_x_1543:
[----:B------:R-:W-:Y:S05]  /*5560*/  BSYNC B0 ;  /* 0x0000000000007941 */ /* 0x000fea0003800000 */
.L_x_1542:
[----:B------:R-:W-:Y:S06]  /*5570*/  BAR.ARV 0xa, 0xa0 ;  /* 0x0282800000007b1d */ /* 0x000fec0000002000 */
[----:B------:R-:W-:Y:S04]  /*5580*/  BSSY B0, `(.L_x_1544) ;  /* 0x0000003000007945 */ /* 0x000fe80003800000 */
[----:B------:R-:W-:Y:S05]  /*5590*/  @!P0 BRA `(.L_x_1545) ;  /* 0x0000000000048947 */ /* 0x000fea0003800000 */
[----:B------:R-:W-:-:S04]  /*55a0*/  DEPBAR.LE SB0, 0x1 ;  /* 0x000080400000791a */ /* 0x000fc80000000000 */
.L_x_1545:
[----:B------:R-:W-:Y:S05]  /*55b0*/  BSYNC B0 ;  /* 0x0000000000007941 */ /* 0x000fea0003800000 */
.L_x_1544:
[----:B------:R-:W-:Y:S06]  /*55c0*/  BAR.ARV 0xb, 0xa0 ;  /* 0x02c2800000007b1d */ /* 0x000fec0000002000 */
[----:B------:R-:W-:Y:S04]  /*55d0*/  BSSY B0, `(.L_x_1546) ;  /* 0x0000003000007945 */ /* 0x000fe80003800000 */
[----:B------:R-:W-:Y:S05]  /*55e0*/  @!P0 BRA `(.L_x_1547) ;  /* 0x0000000000048947 */ /* 0x000fea0003800000 */
[----:B------:R-:W-:-:S04]  /*55f0*/  DEPBAR.LE SB0, 0x0 ;  /* 0x000080000000791a */ /* 0x000fc80000000000 */
.L_x_1547:
[----:B------:R-:W-:Y:S05]  /*5600*/  BSYNC B0 ;  /* 0x0000000000007941 */ /* 0x000fea0003800000 */
.L_x_1546:
        /* <DEDUP_REMOVED lines=13> */
.L_x_1549:
[----:B------:R-:W-:Y:S05]  /*56e0*/  BSYNC B0 ;  /* 0x0000000000007941 */ /* 0x000fea0003800000 */
.L_x_1548:
        /* <DEDUP_REMOVED lines=12> */
.L_x_1551:
[----:B------:R-:W-:Y:S05]  /*57b0*/  BSYNC B0 ;  /* 0x0000000000007941 */ /* 0x000fea0003800000 */
.L_x_1550:
        /* <DEDUP_REMOVED lines=13> */
.L_x_1553:
[----:B------:R-:W-:Y:S05]  /*5890*/  BSYNC B0 ;  /* 0x0000000000007941 */ /* 0x000fea0003800000 */
.L_x_1552:
[----:B------:R-:W-:Y:S06]  /*58a0*/  BAR.ARV 0xa, 0xa0 ;  /* 0x0282800000007b1d */ /* 0x000fec0000002000 */
[----:B------:R-:W-:Y:S04]  /*58b0*/  BSSY B0, `(.L_x_1554) ;  /* 0x0000003000007945 */ /* 0x000fe80003800000 */
[----:B------:R-:W-:Y:S05]  /*58c0*/  @!P0 BRA `(.L_x_1555) ;  /* 0x0000000000048947 */ /* 0x000fea0003800000 */
[----:B------:R-:W-:-:S04]  /*58d0*/  DEPBAR.LE SB0, 0x1 ;  /* 0x000080400000791a */ /* 0x000fc80000000000 */
.L_x_1555:
[----:B------:R-:W-:Y:S05]  /*58e0*/  BSYNC B0 ;  /* 0x0000000000007941 */ /* 0x000fea0003800000 */
.L_x_1554:
[----:B------:R-:W-:Y:S01]  /*58f0*/  UIADD3 UR12, UR12, 0x2, URZ ;  /* 0x000000020c0c7890 */ /* 0x000fe2000fffe03f */
[----:B------:R-:W-:Y:S06]  /*5900*/  BAR.ARV 0xb, 0xa0 ;  /* 0x02c2800000007b1d */ /* 0x000fec0000002000 */
[----:B------:R-:W-:Y:S01]  /*5910*/  UISETP.GE.AND UP0, UPT, UR12, UR8, UPT ;  /* 0x000000080c00728c */ /* 0x000fe2000bf06270 */
[----:B------:R-:W-:Y:S04]  /*5920*/  BSSY B0, `(.L_x_1556) ;  /* 0x0000003000007945 */ /* 0x000fe80003800000 */
[----:B------:R-:W-:Y:S06]  /*5930*/  @!P0 BRA `(.L_x_1557) ;  /* 0x0000000000048947 */ /* 0x000fec0003800000 */
[----:B------:R-:W-:-:S04]  /*5940*/  DEPBAR.LE SB0, 0x0 ;  /* 0x000080000000791a */ /* 0x000fc80000000000 */
.L_x_1557:
[----:B------:R-:W-:Y:S05]  /*5950*/  BSYNC B0 ;  /* 0x0000000000007941 */ /* 0x000fea0003800000 */
.L_x_1556:
[----:B------:R-:W-:Y:S06]  /*5960*/  BAR.ARV 0xc, 0xa0 ;  /* 0x0302800000007b1d */ /* 0x000fec0000002000 */
[----:B------:R-:W-:Y:S01]  /*5970*/  PLOP3.LUT P1, PT, PT, PT, UP0, 0x80, 0x0 ;  /* 0x000000000000781c */ /* 0x000fe20003f2f008 */
[----:B------:R-:W-:Y:S02]  /*5980*/  UIADD3 UR24, UR24, 0x6000, URZ ;  /* 0x0000600018187890 */ /* 0x000fe4000fffe03f */
[----:B------:R-:W-:-:S10]  /*5990*/  UIADD3 UR4, UR4, 0x6000, URZ ;  /* 0x0000600004047890 */ /* 0x000fd4000fffe03f */
[----:B------:R-:W-:Y:S05]  /*59a0*/  @!P1 BRA `(.L_x_1558) ;  /* 0xfffffff800289947 */ /* 0x000fea000383ffff */
[----:B------:R-:W-:Y:S05]  /*59b0*/  BRA `(.L_x_1491) ;  /* 0x0000002400587947 */ /* 0x000fea0003800000 */
.L_x_1524:
        /* <DEDUP_REMOVED lines=34> */
.L_x_1560:
        /* <DEDUP_REMOVED lines=50> */
.L_x_1589:
        /* <DEDUP_REMOVED lines=9> */
.L_x_1563:
        /* <DEDUP_REMOVED lines=115> */
.L_x_1574:
[----:B-1----:R-:W-:-:S05]  /*66c0*/  IMAD.MOV.U32 R6, RZ, RZ, 0x1 ;  /* 0x00000001ff067424 */ /* 0x002fca00078e00ff */
[----:B------:R-:W-:-:S04]  /*66d0*/  SHF.L.U32 R6, R6, 0x1f, RZ ;  /* 0x0000001f06067819 */ /* 0x000fc800000006ff */
[----:B------:R-:W1:Y:S02]  /*66e0*/  SYNCS.PHASECHK.TRANS64.TRYWAIT P1, [R0+URZ+0x36438], R6 ;  /* 0x03643806000075a7 */ /* 0x000e64000802017f */
[----:B-123--:R-:W-:Y:S05]  /*66f0*/  @!P1 BRA `(.L_x_1566) ;  /* 0x00000018007c9947 */ /* 0x00efea0003800000 */
.L_x_1590:
[----:B------:R-:W-:Y:S05]  /*6700*/  @P0 BRA `(.L_x_1567) ;  /* 0x0000000000140947 */ /* 0x000fea0003800000 */
[----:B------:R-:W-:Y:S01]  /*6710*/  ISETP.NE.AND P1, PT, R20, RZ, PT ;  /* 0x000000ff1400720c */ /* 0x000fe20003f25270 */
[----:B------:R-:W-:-:S04]  /*6720*/  IMAD.MOV.U32 R3, RZ, RZ, 0x6100 ;  /* 0x00006100ff037424 */ /* 0x000fc800078e00ff */
[----:B------:R2:W-:Y:S08]  /*6730*/  SYNCS.ARRIVE.TRANS64 RZ, [R0+URZ+0x36430], R3 ;  /* 0x0364300300ff79a7 */ /* 0x0005f0000800003f */
[----:B------:R-:W-:Y:S05]  /*6740*/  @!P1 BRA `(.L_x_1567) ;  /* 0x0000000000049947 */ /* 0x000fea0003800000 */
[----:B------:R-:W-:Y:S01]  /*6750*/  BPT.TRAP 0x1 ;  /* 0x000000040000795c */ /* 0x000fe20000300000 */
.L_x_1567:
        /* <DEDUP_REMOVED lines=48> */
.L_x_1591:
[----:B------:R-:W-:Y:S05]  /*6a60*/  @P0 BRA `(.L_x_1569) ;  /* 0x0000000000140947 */ /* 0x000fea0003800000 */
[----:B------:R-:W-:Y:S01]  /*6a70*/  ISETP.NE.AND P1, PT, R20, RZ, PT ;  /* 0x000000ff1400720c */ /* 0x000fe20003f25270 */
[----:B--2---:R-:W-:-:S04]  /*6a80*/  IMAD.MOV.U32 R3, RZ, RZ, 0x6100 ;  /* 0x00006100ff037424 */ /* 0x004fc800078e00ff */
[----:B------:R3:W-:Y:S08]  /*6a90*/  SYNCS.ARRIVE.TRANS64 RZ, [R0+URZ+0x36418], R3 ;  /* 0x0364180300ff79a7 */ /* 0x0007f0000800003f */
[----:B------:R-:W-:Y:S05]  /*6aa0*/  @!P1 BRA `(.L_x_1569) ;  /* 0x0000000000049947 */ /* 0x000fea0003800000 */
[----:B------:R-:W-:Y:S01]  /*6ab0*/  BPT.TRAP 0x1 ;  /* 0x000000040000795c */ /* 0x000fe20000300000 */
.L_x_1569:
        /* <DEDUP_REMOVED lines=44> */
.L_x_1592:
[----:B------:R-:W-:Y:S05]  /*6d80*/  @P0 BRA `(.L_x_1571) ;  /* 0x0000000000140947 */ /* 0x000fea0003800000 */
[----:B------:R-:W-:Y:S01]  /*6d90*/  ISETP.NE.AND P1, PT, R20, RZ, PT ;  /* 0x000000ff1400720c */ /* 0x000fe20003f25270 */
[----:B--2---:R-:W-:-:S04]  /*6da0*/  IMAD.MOV.U32 R29, RZ, RZ, 0x6100 ;  /* 0x00006100ff1d7424 */ /* 0x004fc800078e00ff */
[----:B------:R3:W-:Y:S08]  /*6db0*/  SYNCS.ARRIVE.TRANS64 RZ, [R0+URZ+0x36430], R29 ;  /* 0x0364301d00ff79a7 */ /* 0x0007f0000800003f */
[----:B------:R-:W-:Y:S05]  /*6dc0*/  @!P1 BRA `(.L_x_1571) ;  /* 0x0000000000049947 */ /* 0x000fea0003800000 */
[----:B------:R-:W-:Y:S01]  /*6dd0*/  BPT.TRAP 0x1 ;  /* 0x000000040000795c */ /* 0x000fe20000300000 */
.L_x_1571:
        /* <DEDUP_REMOVED lines=37> */
.L_x_1594:
[----:B------:R-:W-:Y:S05]  /*7030*/  @P0 BRA `(.L_x_1573) ;  /* 0x0000000000140947 */ /* 0x000fea0003800000 */
[----:B------:R-:W-:Y:S01]  /*7040*/  ISETP.NE.AND P1, PT, R20, RZ, PT ;  /* 0x000000ff1400720c */ /* 0x000fe20003f25270 */
[----:B----4-:R-:W-:-:S04]  /*7050*/  IMAD.MOV.U32 R5, RZ, RZ, 0x6100 ;  /* 0x00006100ff057424 */ /* 0x010fc800078e00ff */
[----:B------:R5:W-:Y:S08]  /*7060*/  SYNCS.ARRIVE.TRANS64 RZ, [R0+URZ+0x36410], R5 ;  /* 0x0364100500ff79a7 */ /* 0x000bf0000800003f */
[----:B------:R-:W-:Y:S05]  /*7070*/  @!P1 BRA `(.L_x_1573) ;  /* 0x0000000000049947 */ /* 0x000fea0003800000 */
[----:B------:R-:W-:Y:S01]  /*7080*/  BPT.TRAP 0x1 ;  /* 0x000000040000795c */ /* 0x000fe20000300000 */
.L_x_1573:
        /* <DEDUP_REMOVED lines=44> */
.L_x_1565:
[----:B------:R-:W-:Y:S01]  /*7350*/  ISETP.NE.AND P1, PT, R19, RZ, PT ;  /* 0x000000ff1300720c */ /* 0x000fe20003f25270 */
[----:B------:R-:W-:Y:S02]  /*7360*/  IMAD.MOV.U32 R5, RZ, RZ, 0x1 ;  /* 0x00000001ff057424 */ /* 0x000fe400078e00ff */
[----:B------:R-:W-:-:S10]  /*7370*/  IMAD.MOV.U32 R4, RZ, RZ, R15 ;  /* 0x000000ffff047224 */ /* 0x000fd400078e000f */
[----:B------:R-:W-:Y:S05]  /*7380*/  @!P1 BRA `(.L_x_1564) ;  /* 0x0000000400889947 */ /* 0x000fea0003800000 */
[----:B------:R-:W4:Y:S02]  /*7390*/  SYNCS.PHASECHK.TRANS64.TRYWAIT P1, [R0+URZ+0x36438], R6 ;  /* 0x03643806000075a7 */ /* 0x000f24000802017f */
[----:B----4-:R-:W-:Y:S05]  /*73a0*/  @!P1 BRA `(.L_x_1575) ;  /* 0x0000000c00a49947 */ /* 0x010fea0003800000 */
.L_x_1595:
[----:B------:R-:W-:Y:S05]  /*73b0*/  @P0 BRA `(.L_x_1576) ;  /* 0x0000000000140947 */ /* 0x000fea0003800000 */
[----:B------:R-:W-:Y:S01]  /*73c0*/  ISETP.NE.AND P1, PT, R20, RZ, PT ;  /* 0x000000ff1400720c */ /* 0x000fe20003f25270 */
[----:B------:R-:W-:-:S04]  /*73d0*/  IMAD.MOV.U32 R5, RZ, RZ, 0x6100 ;  /* 0x00006100ff057424 */ /* 0x000fc800078e00ff */
[----:B------:R5:W-:Y:S08]  /*73e0*/  SYNCS.ARRIVE.TRANS64 RZ, [R0+URZ+0x36430], R5 ;  /* 0x0364300500ff79a7 */ /* 0x000bf0000800003f */
[----:B------:R-:W-:Y:S05]  /*73f0*/  @!P1 BRA `(.L_x_1576) ;  /* 0x0000000000049947 */ /* 0x000fea0003800000 */
[----:B------:R-:W-:Y:S01]  /*7400*/  BPT.TRAP 0x1 ;  /* 0x000000040000795c */ /* 0x000fe20000300000 */
.L_x_1576:
        /* <DEDUP_REMOVED lines=41> */
.L_x_1596:
[----:B-1----:R-:W-:Y:S01]  /*76a0*/  IMAD.MOV.U32 R5, RZ, RZ, RZ ;  /* 0x000000ffff057224 */ /* 0x002fe200078e00ff */
[----:B------:R-:W-:Y:S06]  /*76b0*/  @P0 BRA `(.L_x_1578) ;  /* 0x0000000000140947 */ /* 0x000fec0003800000 */
[----:B------:R-:W-:Y:S01]  /*76c0*/  ISETP.NE.AND P1, PT, R20, RZ, PT ;  /* 0x000000ff1400720c */ /* 0x000fe20003f25270 */
[----:B------:R-:W-:-:S04]  /*76d0*/  IMAD.MOV.U32 R17, RZ, RZ, 0x6100 ;  /* 0x00006100ff117424 */ /* 0x000fc800078e00ff */
[----:B------:R1:W-:Y:S08]  /*76e0*/  SYNCS.ARRIVE.TRANS64 RZ, [R0+URZ+0x36418], R17 ;  /* 0x0364181100ff79a7 */ /* 0x0003f0000800003f */
[----:B------:R-:W-:Y:S05]  /*76f0*/  @!P1 BRA `(.L_x_1578) ;  /* 0x0000000000049947 */ /* 0x000fea0003800000 */
[----:B------:R-:W-:Y:S01]  /*7700*/  BPT.TRAP 0x1 ;  /* 0x000000040000795c */ /* 0x000fe20000300000 */
.L_x_1578:
        /* <DEDUP_REMOVED lines=42> */
.L_x_1564:
[----:B------:R-:W-:-:S04]  /*79b0*/  SHF.L.U32 R3, R5, 0x1f, RZ ;  /* 0x0000001f05037819 */ /* 0x000fc800000006ff */
[----:B------:R-:W4:Y:S02]  /*79c0*/  SYNCS.PHASECHK.TRANS64.TRYWAIT P1, [R0+URZ+0x36438], R3 ;  /* 0x03643803000075a7 */ /* 0x000f24000802017f */
[----:B----4-:R-:W-:Y:S05]  /*79d0*/  @!P1 BRA `(.L_x_1579) ;  /* 0x0000000800409947 */ /* 0x010fea0003800000 */
.L_x_1597:
[----:B------:R-:W-:Y:S05]  /*79e0*/  @P0 BRA `(.L_x_1580) ;  /* 0x0000000000180947 */ /* 0x000fea0003800000 */
[----:B------:R-:W5:Y:S01]  /*79f0*/  S2R R2, SR_TID.X ;  /* 0x0000000000027919 */ /* 0x000f620000002100 */
[----:B----4-:R-:W-:-:S04]  /*7a00*/  IMAD.MOV.U32 R3, RZ, RZ, 0x6100 ;  /* 0x00006100ff037424 */ /* 0x010fc800078e00ff */
[----:B------:R4:W-:Y:S01]  /*7a10*/  SYNCS.ARRIVE.TRANS64 RZ, [R0+URZ+0x36430], R3 ;  /* 0x0364300300ff79a7 */ /* 0x0009e2000800003f */
[----:B-----5:R-:W-:-:S13]  /*7a20*/  LOP3.LUT P0, RZ, R2, 0x1f, RZ, 0xc0, !PT ;  /* 0x0000001f02ff7812 */ /* 0x020fda000780c0ff */
[----:B----4-:R-:W-:Y:S05]  /*7a30*/  @!P0 BRA `(.L_x_1580) ;  /* 0x0000000000048947 */ /* 0x010fea0003800000 */
[----:B------:R-:W-:Y:S01]  /*7a40*/  BPT.TRAP 0x1 ;  /* 0x000000040000795c */ /* 0x000fe20000300000 */
.L_x_1580:
        /* <DEDUP_REMOVED lines=43> */
.L_x_1561:
[----:B------:R-:W-:Y:S05]  /*7d00*/  BSYNC B0 ;  /* 0x0000000000007941 */ /* 0x000fea0003800000 */
.L_x_1559:
[----:B------:R-:W-:-:S03]  /*7d10*/  UMOV UR7, 0xffffffff ;  /* 0xffffffff00077882 */ /* 0x000fc60000000000 */
[----:B------:R-:W-:Y:S05]  /*7d20*/  BRA.DIV UR7, `(.L_x_1581) ;  /* 0x0000000607807947 */ /* 0x000fea000b800000 */
[----:B------:R-:W-:-:S13]  /*7d30*/  ELECT P6, URZ, PT ;  /* 0x00000000003f782f */ /* 0x000fda00038c0000 */
.L_x_1600:
[----:B------:R-:W-:Y:S05]  /*7d40*/  @!P6 BRA `(.L_x_1491) ;  /* 0x000000000074e947 */ /* 0x000fea0003800000 */
[----:B------:R-:W-:-:S06]  /*7d50*/  ULOP3.LUT UR7, UR38, 0x2, URZ, 0xfc, !UPT ;  /* 0x0000000226077892 */ /* 0x000fcc000f8efc3f */
[----:B------:R-:W-:-:S05]  /*7d60*/  IMAD.U32 R0, RZ, RZ, UR7 ;  /* 0x00000007ff007e24 */ /* 0x000fca000f8e00ff */
[----:B------:R-:W-:-:S13]  /*7d70*/  ISETP.NE.AND P2, PT, R0, 0x3, PT ;  /* 0x000000030000780c */ /* 0x000fda0003f45270 */
[----:B------:R-:W-:Y:S05]  /*7d80*/  @!P2 BRA `(.L_x_1582) ;  /* 0x000000000004a947 */ /* 0x000fea0003800000 */
[----:B------:R-:W-:Y:S01]  /*7d90*/  BPT.TRAP 0x1 ;  /* 0x000000040000795c */ /* 0x000fe20000300000 */
.L_x_1582:
        /* <DEDUP_REMOVED lines=15> */
.L_x_1601:
[----:B------:R-:W2:Y:S02]  /*7e90*/  SYNCS.PHASECHK.TRANS64.TRYWAIT P0, [R3+URZ], R0 ;  /* 0x00000000030075a7 */ /* 0x000ea4000800017f */
[----:B--2---:R-:W-:Y:S05]  /*7ea0*/  @!P0 BRA `(.L_x_1584) ;  /* 0x0000000400548947 */ /* 0x004fea0003800000 */
.L_x_1602:
[----:B------:R-:W-:Y:S05]  /*7eb0*/  @!P2 BRA `(.L_x_1585) ;  /* 0x000000000004a947 */ /* 0x000fea0003800000 */
[----:B------:R-:W-:Y:S01]  /*7ec0*/  BPT.TRAP 0x1 ;  /* 0x000000040000795c */ /* 0x000fe20000300000 */
.L_x_1585:
[----:B------:R-:W-:-:S07]  /*7ed0*/  SHF.L.U32 R5, R5, 0x1f, RZ ;  /* 0x0000001f05057819 */ /* 0x000fce00000006ff */
.L_x_1586:
[----:B---3--:R3:W4:Y:S02]  /*7ee0*/  SYNCS.PHASECHK.TRANS64.TRYWAIT P0, [R4+URZ+0x36438], R5 ;  /* 0x03643805040075a7 */ /* 0x008724000800017f */
[----:B----4-:R-:W-:Y:S05]  /*7ef0*/  @!P0 NANOSLEEP.SYNCS 0x989680 ;  /* 0x009896800000895d */ /* 0x010fea0003900000 */
[----:B------:R-:W4:Y:S02]  /*7f00*/  @!P0 SYNCS.PHASECHK.TRANS64 P0, [R4+URZ+0x36438], R5 ;  /* 0x03643805040085a7 */ /* 0x000f24000800007f */
[----:B----4-:R-:W-:Y:S05]  /*7f10*/  @!P0 BRA `(.L_x_1586) ;  /* 0xfffffffc00f08947 */ /* 0x010fea000383ffff */
.L_x_1491:
[----:B------:R-:W-:Y:S05]  /*7f20*/  BSYNC B6 ;  /* 0x0000000000067941 */ /* 0x000fea0003800000 */
.L_x_1488:
[----:B------:R-:W-:Y:S05]  /*7f30*/  EXIT ;  /* 0x000000000000794d */ /* 0x000fea0003800000 */
.L_x_1498:
[----:B------:R-:W-:Y:S02]  /*7f40*/  IMAD.MOV.U32 R12, RZ, RZ, RZ ;  /* 0x000000ffff0c7224 */ /* 0x000fe400078e00ff */
[----:B------:R-:W-:Y:S02]  /*7f50*/  IMAD.MOV.U32 R11, RZ, RZ, 0x1f ;  /* 0x0000001fff0b7424 */ /* 0x000fe400078e00ff */
[----:B------:R-:W-:-:S07]  /*7f60*/  IMAD.MOV.U32 R15, RZ, RZ, -0x1 ;  /* 0xffffffffff0f7424 */ /* 0x000fce00078e00ff */
[----:B------:R-:W-:Y:S05]  /*7f70*/  WARPSYNC.COLLECTIVE R15, `(.L_x_1587) ;  /* 0x000000000f087348 */ /* 0x000fea0003c00000 */
[----:B------:R1:W2:Y:S02]  /*7f80*/  SHFL.IDX P6, R14, R13, R12, R11 ;  /* 0x0000000c0d0e7389 */ /* 0x0002a400000c000b */
[----:B-12---:R-:W-:Y:S01]  /*7f90*/  ENDCOLLECTIVE ;  /* 0x000000000000791b */ /* 0x006fe20003800000 */
.L_x_1587:
[----:B------:R-:W-:Y:S05]  /*7fa0*/  BRA `(.L_x_1588) ;  /* 0xffffff9000387947 */ /* 0x000fea000383ffff */
.L_x_1500:
[----:B--2---:R2:W3:Y:S02]  /*7fb0*/  SYNCS.PHASECHK.TRANS64.TRYWAIT P0, [R153+URZ+0x36400], R10 ;  /* 0x0364000a990075a7 */ /* 0x0044e4000800017f */
[----:B---3--:R-:W-:Y:S05]  /*7fc0*/  @!P0 NANOSLEEP.SYNCS 0x989680 ;  /* 0x009896800000895d */ /* 0x008fea0003900000 */
[----:B------:R-:W3:Y:S02]  /*7fd0*/  @!P0 SYNCS.PHASECHK.TRANS64 P0, [R153+URZ+0x36400], R10 ;  /* 0x0364000a990085a7 */ /* 0x000ee4000800007f */
[----:B---3--:R-:W-:Y:S05]  /*7fe0*/  @!P0 BRA `(.L_x_1500) ;  /* 0xfffffffc00f08947 */ /* 0x008fea000383ffff */
[----:B------:R-:W-:Y:S05]  /*7ff0*/  BRA `(.L_x_1499) ;  /* 0xffffff9000707947 */ /* 0x000fea000383ffff */
.L_x_1504:
[----:B--2---:R2:W3:Y:S02]  /*8000*/  SYNCS.PHASECHK.TRANS64.TRYWAIT P1, [R3+URZ+0x36410], R16 ;  /* 0x03641010030075a7 */ /* 0x0044e4000802017f */
[----:B---3--:R-:W-:Y:S05]  /*8010*/  @!P1 NANOSLEEP.SYNCS 0x989680 ;  /* 0x009896800000995d */ /* 0x008fea0003900000 */
[----:B------:R-:W3:Y:S02]  /*8020*/  @!P1 SYNCS.PHASECHK.TRANS64 P1, [R3+URZ+0x36410], R16 ;  /* 0x03641010030095a7 */ /* 0x000ee4000802007f */
[----:B---3--:R-:W-:Y:S05]  /*8030*/  @!P1 BRA `(.L_x_1504) ;  /* 0xfffffffc00f09947 */ /* 0x008fea000383ffff */
[----:B------:R-:W-:Y:S05]  /*8040*/  BRA `(.L_x_1503) ;  /* 0xffffff98003c7947 */ /* 0x000fea000383ffff */
.L_x_1508:
[----:B--2---:R2:W1:Y:S02]  /*8050*/  SYNCS.PHASECHK.TRANS64.TRYWAIT P1, [R153+URZ+0x36430], R16 ;  /* 0x03643010990075a7 */ /* 0x004464000802017f */
[----:B-1----:R-:W-:Y:S05]  /*8060*/  @!P1 NANOSLEEP.SYNCS 0x989680 ;  /* 0x009896800000995d */ /* 0x002fea0003900000 */
[----:B------:R-:W1:Y:S02]  /*8070*/  @!P1 SYNCS.PHASECHK.TRANS64 P1, [R153+URZ+0x36430], R16 ;  /* 0x03643010990095a7 */ /* 0x000e64000802007f */
[----:B-1----:R-:W-:Y:S05]  /*8080*/  @!P1 BRA `(.L_x_1508) ;  /* 0xfffffffc00f09947 */ /* 0x002fea000383ffff */
[----:B------:R-:W-:Y:S05]  /*8090*/  BRA `(.L_x_1507) ;  /* 0xffffff9c00e07947 */ /* 0x000fea000383ffff */
.L_x_1562:
[----:B-1----:R1:W2:Y:S02]  /*80a0*/  SYNCS.PHASECHK.TRANS64.TRYWAIT P1, [R0+URZ+0x36420], R6 ;  /* 0x03642006000075a7 */ /* 0x0022a4000802017f */
[----:B--2---:R-:W-:Y:S05]  /*80b0*/  @!P1 NANOSLEEP.SYNCS 0x989680 ;  /* 0x009896800000995d */ /* 0x004fea0003900000 */
[----:B------:R-:W2:Y:S02]  /*80c0*/  @!P1 SYNCS.PHASECHK.TRANS64 P1, [R0+URZ+0x36420], R6 ;  /* 0x03642006000095a7 */ /* 0x000ea4000802007f */
[----:B--2---:R-:W-:Y:S05]  /*80d0*/  @!P1 BRA `(.L_x_1562) ;  /* 0xfffffffc00f09947 */ /* 0x004fea000383ffff */
[----:B------:R-:W-:Y:S05]  /*80e0*/  BRA `(.L_x_1589) ;  /* 0xffffffdc00847947 */ /* 0x000fea000383ffff */
.L_x_1566:
[----:B-1----:R1:W2:Y:S02]  /*80f0*/  SYNCS.PHASECHK.TRANS64.TRYWAIT P1, [R0+URZ+0x36438], R6 ;  /* 0x03643806000075a7 */ /* 0x0022a4000802017f */
[----:B--2---:R-:W-:Y:S05]  /*8100*/  @!P1 NANOSLEEP.SYNCS 0x989680 ;  /* 0x009896800000995d */ /* 0x004fea0003900000 */
[----:B------:R-:W2:Y:S02]  /*8110*/  @!P1 SYNCS.PHASECHK.TRANS64 P1, [R0+URZ+0x36438], R6 ;  /* 0x03643806000095a7 */ /* 0x000ea4000802007f */
[----:B--2---:R-:W-:Y:S05]  /*8120*/  @!P1 BRA `(.L_x_1566) ;  /* 0xfffffffc00f09947 */ /* 0x004fea000383ffff */
[----:B------:R-:W-:Y:S05]  /*8130*/  BRA `(.L_x_1590) ;  /* 0xffffffe400707947 */ /* 0x000fea000383ffff */
.L_x_1568:
[----:B--2---:R2:W3:Y:S02]  /*8140*/  SYNCS.PHASECHK.TRANS64.TRYWAIT P1, [R0+URZ+0x36428], R3 ;  /* 0x03642803000075a7 */ /* 0x0044e4000802017f */
[----:B---3--:R-:W-:Y:S05]  /*8150*/  @!P1 NANOSLEEP.SYNCS 0x989680 ;  /* 0x009896800000995d */ /* 0x008fea0003900000 */
[----:B------:R-:W3:Y:S02]  /*8160*/  @!P1 SYNCS.PHASECHK.TRANS64 P1, [R0+URZ+0x36428], R3 ;  /* 0x03642803000095a7 */ /* 0x000ee4000802007f */
[----:B---3--:R-:W-:Y:S05]  /*8170*/  @!P1 BRA `(.L_x_1568) ;  /* 0xfffffffc00f09947 */ /* 0x008fea000383ffff */
[----:B------:R-:W-:Y:S05]  /*8180*/  BRA `(.L_x_1591) ;  /* 0xffffffe800347947 */ /* 0x000fea000383ffff */
.L_x_1570:
[----:B--2---:R2:W3:Y:S02]  /*8190*/  SYNCS.PHASECHK.TRANS64.TRYWAIT P1, [R0+URZ+0x36438], R29 ;  /* 0x0364381d000075a7 */ /* 0x0044e4000802017f */
[----:B---3--:R-:W-:Y:S05]  /*81a0*/  @!P1 NANOSLEEP.SYNCS 0x989680 ;  /* 0x009896800000995d */ /* 0x008fea0003900000 */
[----:B------:R-:W3:Y:S02]  /*81b0*/  @!P1 SYNCS.PHASECHK.TRANS64 P1, [R0+URZ+0x36438], R29 ;  /* 0x0364381d000095a7 */ /* 0x000ee4000802007f */
[----:B---3--:R-:W-:Y:S05]  /*81c0*/  @!P1 BRA `(.L_x_1570) ;  /* 0xfffffffc00f09947 */ /* 0x008fea000383ffff */
[----:B------:R-:W-:Y:S05]  /*81d0*/  BRA `(.L_x_1592) ;  /* 0xffffffe800e87947 */ /* 0x000fea000383ffff */
.L_x_1572:
[----:B------:R-:W-:-:S07]  /*81e0*/  SHF.L.U32 R5, R7, 0x1f, RZ ;  /* 0x0000001f07057819 */ /* 0x000fce00000006ff */
.L_x_1593:
[----:B----4-:R4:W5:Y:S02]  /*81f0*/  SYNCS.PHASECHK.TRANS64.TRYWAIT P1, [R0+URZ+0x36420], R5 ;  /* 0x03642005000075a7 */ /* 0x010964000802017f */
[----:B-----5:R-:W-:Y:S05]  /*8200*/  @!P1 NANOSLEEP.SYNCS 0x989680 ;  /* 0x009896800000995d */ /* 0x020fea0003900000 */
[----:B------:R-:W5:Y:S02]  /*8210*/  @!P1 SYNCS.PHASECHK.TRANS64 P1, [R0+URZ+0x36420], R5 ;  /* 0x03642005000095a7 */ /* 0x000f64000802007f */
[----:B-----5:R-:W-:Y:S05]  /*8220*/  @!P1 BRA `(.L_x_1593) ;  /* 0xfffffffc00f09947 */ /* 0x020fea000383ffff */
[----:B------:R-:W-:Y:S05]  /*8230*/  BRA `(.L_x_1594) ;  /* 0xffffffec007c7947 */ /* 0x000fea000383ffff */
.L_x_1575:
[----:B----4-:R4:W5:Y:S02]  /*8240*/  SYNCS.PHASECHK.TRANS64.TRYWAIT P1, [R0+URZ+0x36438], R6 ;  /* 0x03643806000075a7 */ /* 0x010964000802017f */
[----:B-----5:R-:W-:Y:S05]  /*8250*/  @!P1 NANOSLEEP.SYNCS 0x989680 ;  /* 0x009896800000995d */ /* 0x020fea0003900000 */
[----:B------:R-:W5:Y:S02]  /*8260*/  @!P1 SYNCS.PHASECHK.TRANS64 P1, [R0+URZ+0x36438], R6 ;  /* 0x03643806000095a7 */ /* 0x000f64000802007f */
[----:B-----5:R-:W-:Y:S05]  /*8270*/  @!P1 BRA `(.L_x_1575) ;  /* 0xfffffffc00f09947 */ /* 0x020fea000383ffff */
[----:B------:R-:W-:Y:S05]  /*8280*/  BRA `(.L_x_1595) ;  /* 0xfffffff000487947 */ /* 0x000fea000383ffff */
.L_x_1577:
[----:B-1----:R1:W4:Y:S02]  /*8290*/  SYNCS.PHASECHK.TRANS64.TRYWAIT P1, [R0+URZ+0x36428], R5 ;  /* 0x03642805000075a7 */ /* 0x002324000802017f */
[----:B----4-:R-:W-:Y:S05]  /*82a0*/  @!P1 NANOSLEEP.SYNCS 0x989680 ;  /* 0x009896800000995d */ /* 0x010fea0003900000 */
[----:B------:R-:W4:Y:S02]  /*82b0*/  @!P1 SYNCS.PHASECHK.TRANS64 P1, [R0+URZ+0x36428], R5 ;  /* 0x03642805000095a7 */ /* 0x000f24000802007f */
[----:B----4-:R-:W-:Y:S05]  /*82c0*/  @!P1 BRA `(.L_x_1577) ;  /* 0xfffffffc00f09947 */ /* 0x010fea000383ffff */
[----:B------:R-:W-:Y:S05]  /*82d0*/  BRA `(.L_x_1596) ;  /* 0xfffffff000f07947 */ /* 0x000fea000383ffff */
.L_x_1579:
[----:B----4-:R4:W5:Y:S02]  /*82e0*/  SYNCS.PHASECHK.TRANS64.TRYWAIT P1, [R0+URZ+0x36438], R3 ;  /* 0x03643803000075a7 */ /* 0x010964000802017f */
[----:B-----5:R-:W-:Y:S05]  /*82f0*/  @!P1 NANOSLEEP.SYNCS 0x989680 ;  /* 0x009896800000995d */ /* 0x020fea0003900000 */
[----:B------:R-:W5:Y:S02]  /*8300*/  @!P1 SYNCS.PHASECHK.TRANS64 P1, [R0+URZ+0x36438], R3 ;  /* 0x03643803000095a7 */ /* 0x000f64000802007f */
[----:B-----5:R-:W-:Y:S05]  /*8310*/  @!P1 BRA `(.L_x_1579) ;  /* 0xfffffffc00f09947 */ /* 0x020fea000383ffff */
[----:B------:R-:W-:Y:S05]  /*8320*/  BRA `(.L_x_1597) ;  /* 0xfffffff400ac7947 */ /* 0x000fea000383ffff */
.L_x_1581:
[----:B------:R-:W-:Y:S01]  /*8330*/  BSSY B0, `(.L_x_1598) ;  /* 0x0000006000007945 */ /* 0x000fe20003800000 */
[----:B------:R-:W-:-:S07]  /*8340*/  IMAD.MOV.U32 R15, RZ, RZ, -0x1 ;  /* 0xffffffffff0f7424 */ /* 0x000fce00078e00ff */
[----:B------:R-:W-:Y:S05]  /*8350*/  WARPSYNC.COLLECTIVE R15, `(.L_x_1599) ;  /* 0x000000000f0c7348 */ /* 0x000fea0003c00000 */
[----:B------:R-:W-:Y:S02]  /*8360*/  ELECT P6, UR62, PT ;  /* 0x00000000003e782f */ /* 0x000fe400038c0000 */
[----:B------:R-:W-:Y:S01]  /*8370*/  MOV R14, UR62 ;  /* 0x0000003e000e7c02 */ /* 0x000fe20008000f00 */
[----:B------:R-:W-:Y:S10]  /*8380*/  ENDCOLLECTIVE ;  /* 0x000000000000791b */ /* 0x000ff40003800000 */
.L_x_1599:
[----:B------:R-:W-:Y:S05]  /*8390*/  BSYNC B0 ;  /* 0x0000000000007941 */ /* 0x000fea0003800000 */
.L_x_1598:
[----:B------:R-:W-:Y:S05]  /*83a0*/  BRA `(.L_x_1600) ;  /* 0xfffffff800647947 */ /* 0x000fea000383ffff */
.L_x_1583:
[----:B-1----:R1:W2:Y:S02]  /*83b0*/  SYNCS.PHASECHK.TRANS64.TRYWAIT P0, [R9+URZ], R2 ;  /* 0x00000002090075a7 */ /* 0x0022a4000800017f */
[----:B--2---:R-:W-:Y:S05]  /*83c0*/  @!P0 NANOSLEEP.SYNCS 0x989680 ;  /* 0x009896800000895d */ /* 0x004fea0003900000 */
[----:B------:R-:W2:Y:S02]  /*83d0*/  @!P0 SYNCS.PHASECHK.TRANS64 P0, [R9+URZ], R2 ;  /* 0x00000002090085a7 */ /* 0x000ea4000800007f */
[----:B--2---:R-:W-:Y:S05]  /*83e0*/  @!P0 BRA `(.L_x_1583) ;  /* 0xfffffffc00f08947 */ /* 0x004fea000383ffff */
[----:B------:R-:W-:Y:S05]  /*83f0*/  BRA `(.L_x_1601) ;  /* 0xfffffff800a47947 */ /* 0x000fea000383ffff */
.L_x_1584:
[----:B--2---:R2:W3:Y:S02]  /*8400*/  SYNCS.PHASECHK.TRANS64.TRYWAIT P0, [R3+URZ], R0 ;  /* 0x00000000030075a7 */ /* 0x0044e4000800017f */
[----:B---3--:R-:W-:Y:S05]  /*8410*/  @!P0 NANOSLEEP.SYNCS 0x989680 ;  /* 0x009896800000895d */ /* 0x008fea0003900000 */
[----:B------:R-:W3:Y:S02]  /*8420*/  @!P0 SYNCS.PHASECHK.TRANS64 P0, [R3+URZ], R0 ;  /* 0x00000000030085a7 */ /* 0x000ee4000800007f */
[----:B---3--:R-:W-:Y:S05]  /*8430*/  @!P0 BRA `(.L_x_1584) ;  /* 0xfffffffc00f08947 */ /* 0x008fea000383ffff */
[----:B------:R-:W-:Y:S05]  /*8440*/  BRA `(.L_x_1602) ;  /* 0xfffffff800987947 */ /* 0x000fea000383ffff */
.L_x_1603:
        /* <DEDUP_REMOVED lines=11> */
.L_x_3865:


//--------------------- .text._ZN7cutlass13device_kernelIN5flash11enable_sm90INS1_16FlashAttnBwdSm90INS1_25CollectiveMainloopBwdSm90ILi2ELi1ELi1EN4cute5tupleIJNS5_1CILi1EEES8_S8_EEENS6_IJNS7_ILi64EEENS7_ILi96EEENS7_ILi192EEEEEENS_6half_tEfNS_4arch4Sm90ELb0ELb1ELb0ELb0ELb1ELb0ELb1ELb0ELi3ELi1ELi1ELi1ELb0EEENS1_24CollectiveEpilogueBwdGQAISD_fSG_Li384ELb0ELb1EEENS1_19SingleTileSchedulerILb0ELb0ELb0ELi96EEEEEEEEEvNT_6ParamsE --------------------------
	.section	.text._ZN7cutlass13device_kernelIN5flash11enable_sm90INS1_16FlashAttnBwdSm90INS1_25CollectiveMainloopBwdSm90ILi2ELi1ELi1EN4cute5tupleIJNS5_1CILi1EEES8_S8_EEENS6_IJNS7_ILi64EEENS7_ILi96EEENS7_ILi192EEEEEENS_6half_tEfNS_4arch4Sm90ELb0ELb1ELb0ELb0ELb1ELb0ELb1ELb0ELi3ELi1ELi1ELi1ELb0EEENS1_24CollectiveEpilogueBwdGQAISD_fSG_Li384ELb0ELb1EEENS1_19SingleTileSchedulerILb0ELb0ELb0ELi96EEEEEEEEEvNT_6ParamsE,"ax",@progbits
	.align	128
.text._ZN7cutlass13device_kernelIN5flash11enable_sm90INS1_16FlashAttnBwdSm90INS1_25CollectiveMainloopBwdSm90ILi2ELi1ELi1EN4cute5tupleIJNS5_1CILi1EEES8_S8_EEENS6_IJNS7_ILi64EEENS7_ILi96EEENS7_ILi192EEEEEENS_6half_tEfNS_4arch4Sm90ELb0ELb1ELb0ELb0ELb1ELb0ELb1ELb0ELi3ELi1ELi1ELi1ELb0EEENS1_24CollectiveEpilogueBwdGQAISD_fSG_Li384ELb0ELb1EEENS1_19SingleTileSchedulerILb0ELb0ELb0ELi96EEEEEEEEEvNT_6ParamsE:
        .type           _ZN7cutlass13device_kernelIN5flash11enable_sm90INS1_16FlashAttnBwdSm90INS1_25CollectiveMainloopBwdSm90ILi2ELi1ELi1EN4cute5tupleIJNS5_1CILi1EEES8_S8_EEENS6_IJNS7_ILi64EEENS7_ILi96EEENS7_ILi192EEEEEENS_6half_tEfNS_4arch4Sm90ELb0ELb1ELb0ELb0ELb1ELb0ELb1ELb0ELi3ELi1ELi1ELi1ELb0EEENS1_24CollectiveEpilogueBwdGQAISD_fSG_Li384ELb0ELb1EEENS1_19SingleTileSchedulerILb0ELb0ELb0ELi96EEEEEEEEEvNT_6ParamsE,@function
        .size           _ZN7cutlass13device_kernelIN5flash11enable_sm90INS1_16FlashAttnBwdSm90INS1_25CollectiveMainloopBwdSm90ILi2ELi1ELi1EN4cute5tupleIJNS5_1CILi1EEES8_S8_EEENS6_IJNS7_ILi64EEENS7_ILi96EEENS7_ILi192EEEEEENS_6half_tEfNS_4arch4Sm90ELb0ELb1ELb0ELb0ELb1ELb0ELb1ELb0ELi3ELi1ELi1ELi1ELb0EEENS1_24CollectiveEpilogueBwdGQAISD_fSG_Li384ELb0ELb1EEENS1_19SingleTileSchedulerILb0ELb0ELb0ELi96EEEEEEEEEvNT_6ParamsE,(.L_x_3866 - _ZN7cutlass13device_kernelIN5flash11enable_sm90INS1_16FlashAttnBwdSm90INS1_25CollectiveMainloopBwdSm90ILi2ELi1ELi1EN4cute5tupleIJNS5_1CILi1EEES8_S8_EEENS6_IJNS7_ILi64EEENS7_ILi96EEENS7_ILi192EEEEEENS_6half_tEfNS_4arch4Sm90ELb0ELb1ELb0ELb0ELb1ELb0ELb1ELb0ELi3ELi1ELi1ELi1ELb0EEENS1_24CollectiveEpilogueBwdGQAISD_fSG_Li384ELb0ELb1EEENS1_19SingleTileSchedulerILb0ELb0ELb0ELi96EEEEEEEEEvNT_6ParamsE)
        .other          _ZN7cutlass13device_kernelIN5flash11enable_sm90INS1_16FlashAttnBwdSm90INS1_25CollectiveMainloopBwdSm90ILi2ELi1ELi1EN4cute5tupleIJNS5_1CILi1EEES8_S8_EEENS6_IJNS7_ILi64EEENS7_ILi96EEENS7_ILi192EEEEEENS_6half_tEfNS_4arch4Sm90ELb0ELb1ELb0ELb0ELb1ELb0ELb1ELb0ELi3ELi1ELi1ELi1ELb0EEENS1_24CollectiveEpilogueBwdGQAISD_fSG_Li384ELb0ELb1EEENS1_19SingleTileSchedulerILb0ELb0ELb0ELi96EEEEEEEEEvNT_6ParamsE,@"STO_CUDA_ENTRY STV_DEFAULT"
_ZN7cutlass13device_kernelIN5flash11enable_sm90INS1_16FlashAttnBwdSm90INS1_25CollectiveMainloopBwdSm90ILi2ELi1ELi1EN4cute5tupleIJNS5_1CILi1EEES8_S8_EEENS6_IJNS7_ILi64EEENS7_ILi96EEENS7_ILi192EEEEEENS_6half_tEfNS_4arch4Sm90ELb0ELb1ELb0ELb0ELb1ELb0ELb1ELb0ELi3ELi1ELi1ELi1ELb0EEENS1_24CollectiveEpilogueBwdGQAISD_fSG_Li384ELb0ELb1EEENS1_19SingleTileSchedulerILb0ELb0ELb0ELi96EEEEEEEEEvNT_6ParamsE:
        /* <DEDUP_REMOVED lines=23> */
.L_x_1605:
[----:B------:R-:W-:Y:S05]  /*0170*/  BSYNC B0 ;  /* 0x0000000000007941 */ /* 0x000fea0003800000 */
.L_x_1604:
        /* <DEDUP_REMOVED lines=37> */
.L_x_1606:
        /* <DEDUP_REMOVED lines=20> */
.L_x_1607:
[----:B------:R-:W-:Y:S01]  /*0510*/  PLOP3.LUT P0, PT, PT, PT, UP0, 0x80, 0x0 ;  /* 0x000000000000781c */ /* 0x000fe20003f0f008 */
[----:B------:R-:W-:Y:S01]  /*0520*/  NOP ;  /* 0x0000000000007918 */ /* 0x000fe20000000000 */
[----:B------:R-:W-:Y:S01]  /*0530*/  ULDC.64 UR46, c[0x0][0x208] ;  /* 0x00008200002e7ab9 */ /* 0x000fe20000000a00 */
[----:B------:R-:W-:Y:S01]  /*0540*/  BSSY B6, `(.L_x_1608) ;  /* 0x00008da000067945 */ /* 0x000fe20003800000 */
[----:B-12-4-:R-:W-:Y:S09]  /*0550*/  BAR.SYNC.DEFER_BLOCKING 0x0 ;  /* 0x0000000000007b1d */ /* 0x016ff20000010000 */
[----:B------:R-:W-:Y:S05]  /*0560*/  @!P0 BRA `(.L_x_1609) ;  /* 0x0000004800048947 */ /* 0x000fea0003800000 */
.L_x_1610:
        /* <DEDUP_REMOVED lines=13> */
[----:B-1----:R-:W-:Y:S05]  /*0640*/  @!P0 BRA `(.L_x_1611) ;  /* 0x0000008c00248947 */ /* 0x002fea0003800000 */
        /* <DEDUP_REMOVED lines=71> */
.L_x_1612:
        /* <DEDUP_REMOVED lines=36> */
.L_x_1615:
        /* <DEDUP_REMOVED lines=15> */
.L_x_1614:
        /* <DEDUP_REMOVED lines=20> */
.L_x_1617:
        /* <DEDUP_REMOVED lines=15> */
.L_x_1616:
        /* <DEDUP_REMOVED lines=8> */
.L_x_1749:
        /* <DEDUP_REMOVED lines=19> */
.L_x_1619:
        /* <DEDUP_REMOVED lines=109> */
.L_x_1639:
[----:B------:R-:W-:-:S13]  /*18a0*/  ISETP.NE.AND P0, PT, R14, 0x3, PT ;  /* 0x000000030e00780c */ /* 0x000fda0003f05270 */
[----:B------:R-:W-:Y:S05]  /*18b0*/  @!P0 BRA `(.L_x_1621) ;  /* 0x0000000000048947 */ /* 0x000fea0003800000 */
[----:B------:R-:W-:Y:S01]  /*18c0*/  BPT.TRAP 0x1 ;  /* 0x000000040000795c */ /* 0x000fe20000300000 */
.L_x_1621:
[----:B------:R-:W-:Y:S02]  /*18d0*/  LEA R3, R2, UR37, 0x3 ;  /* 0x0000002502037c11 */ /* 0x000fe4000f8e18ff */
[----:B------:R-:W-:-:S04]  /*18e0*/  SHF.L.U32 R16, R7, 0x1f, RZ ;  /* 0x0000001f07107819 */ /* 0x000fc800000006ff */
[----:B------:R1:W2:Y:S01]  /*18f0*/  SYNCS.PHASECHK.TRANS64.TRYWAIT P1, [R3+URZ+0x36410], R16 ;  /* 0x03641010030075a7 */ /* 0x0002a2000802017f */
[----:B------:R-:W-:Y:S05]  /*1900*/  @!P0 BRA `(.L_x_1622) ;  /* 0x0000000000048947 */ /* 0x000fea0003800000 */
[----:B------:R-:W-:Y:S01]  /*1910*/  BPT.TRAP 0x1 ;  /* 0x000000040000795c */ /* 0x000fe20000300000 */
.L_x_1622:
[----:B--2---:R-:W-:Y:S05]  /*1920*/  @P1 BRA `(.L_x_1623) ;  /* 0x0000000000081947 */ /* 0x004fea0003800000 */
[----:B------:R-:W2:Y:S02]  /*1930*/  SYNCS.PHASECHK.TRANS64.TRYWAIT P1, [R3+URZ+0x36410], R16 ;  /* 0x03641010030075a7 */ /* 0x000ea4000802017f */
[----:B--2---:R-:W-:Y:S05]  /*1940*/  @!P1 BRA `(.L_x_1624) ;  /* 0x00000078009c9947 */ /* 0x004fea0003800000 */
.L_x_1623:
        /* <DEDUP_REMOVED lines=101> */
.L_x_1625:
[----:B-12---:R-:W-:-:S04]  /*1fa0*/  SHF.L.U32 R16, R4, 0x1f, RZ ;  /* 0x0000001f04107819 */ /* 0x006fc800000006ff */
[----:B------:R1:W2:Y:S01]  /*1fb0*/  SYNCS.PHASECHK.TRANS64.TRYWAIT P1, [UR37+0x36430], R16 ;  /* 0x03643010ff0075a7 */ /* 0x0002a20008020165 */
[----:B------:R-:W-:Y:S05]  /*1fc0*/  @!P0 BRA `(.L_x_1626) ;  /* 0x0000000000048947 */ /* 0x000fea0003800000 */
[----:B------:R-:W-:Y:S01]  /*1fd0*/  BPT.TRAP 0x1 ;  /* 0x000000040000795c */ /* 0x000fe20000300000 */
.L_x_1626:
[----:B--2---:R-:W-:Y:S05]  /*1fe0*/  @P1 BRA `(.L_x_1627) ;  /* 0x0000000000081947 */ /* 0x004fea0003800000 */
[----:B------:R-:W2:Y:S02]  /*1ff0*/  SYNCS.PHASECHK.TRANS64.TRYWAIT P1, [UR37+0x36430], R16 ;  /* 0x03643010ff0075a7 */ /* 0x000ea40008020165 */
[----:B--2---:R-:W-:Y:S05]  /*2000*/  @!P1 BRA `(.L_x_1628) ;  /* 0x0000007400009947 */ /* 0x004fea0003800000 */
.L_x_1627:
        /* <DEDUP_REMOVED lines=114> */
.L_x_1631:
[----:B------:R-:W-:-:S06]  /*2730*/  UISETP.NE.AND UP0, UPT, UR44, 0x1, UPT ;  /* 0x000000012c00788c */ /* 0x000fcc000bf05270 */
[----:B------:R-:W-:-:S05]  /*2740*/  PLOP3.LUT P1, PT, PT, PT, UP0, 0x80, 0x0 ;  /* 0x000000000000781c */ /* 0x000fca0003f2f008 */
[----:B------:R-:W-:-:S08]  /*2750*/  @UP0 ULDC UR5, c[0x0][0x754] ;  /* 0x0001d50000050ab9 */ /* 0x000fd00000000800 */
[----:B------:R-:W-:Y:S01]  /*2760*/  @P1 IMAD.HI.U32 R15, R22, UR5, RZ ;  /* 0x00000005160f1c27 */ /* 0x000fe2000f8e00ff */
[----:B------:R-:W-:-:S04]  /*2770*/  @UP0 ULDC UR5, c[0x0][0x758] ;  /* 0x0001d60000050ab9 */ /* 0x000fc80000000800 */
[----:B------:R-:W-:-:S07]  /*2780*/  @P1 SHF.R.U32.HI R22, RZ, UR5, R15 ;  /* 0x00000005ff161c19 */ /* 0x000fce000801160f */
.L_x_1632:
[----:B------:R-:W-:Y:S05]  /*2790*/  BSYNC B0 ;  /* 0x0000000000007941 */ /* 0x000fea0003800000 */
.L_x_1630:
[----:B------:R-:W-:Y:S01]  /*27a0*/  IMAD R22, R22, UR44, R11 ;  /* 0x0000002c16167c24 */ /* 0x000fe2000f8e020b */
[----:B------:R-:W-:-:S04]  /*27b0*/  IADD3 R15, R18, UR4, R5 ;  /* 0x00000004120f7c10 */ /* 0x000fc8000fffe005 */
[----:B------:R-:W-:Y:S02]  /*27c0*/  VIADDMNMX R16, R22, UR44, R16, PT ;  /* 0x0000002c16107c46 */ /* 0x000fe4000b800110 */
[----:B------:R-:W-:-:S07]  /*27d0*/  VIMNMX R15, R15, R22, !PT ;  /* 0x000000160f0f7248 */ /* 0x000fce0007fe0100 */
.L_x_1629:
        /* <DEDUP_REMOVED lines=52> */
.L_x_1635:
[----:B------:R-:W-:-:S06]  /*2b20*/  UISETP.NE.AND UP0, UPT, UR44, 0x1, UPT ;  /* 0x000000012c00788c */ /* 0x000fcc000bf05270 */
[----:B------:R-:W-:-:S05]  /*2b30*/  PLOP3.LUT P6, PT, PT, PT, UP0, 0x80, 0x0 ;  /* 0x000000000000781c */ /* 0x000fca0003fcf008 */
[----:B------:R-:W-:-:S08]  /*2b40*/  @UP0 ULDC UR4, c[0x0][0x754] ;  /* 0x0001d50000040ab9 */ /* 0x000fd00000000800 */
[----:B------:R-:W-:Y:S01]  /*2b50*/  @P6 IMAD.HI.U32 R15, R18, UR4, RZ ;  /* 0x00000004120f6c27 */ /* 0x000fe2000f8e00ff */
[----:B------:R-:W-:Y:S01]  /*2b60*/  PLOP3.LUT P6, PT, PT, PT, UP0, 0x80, 0x0 ;  /* 0x000000000000781c */ /* 0x000fe20003fcf008 */
[----:B------:R-:W-:-:S12]  /*2b70*/  @UP0 ULDC UR4, c[0x0][0x758] ;  /* 0x0001d60000040ab9 */ /* 0x000fd80000000800 */
[----:B------:R-:W-:-:S07]  /*2b80*/  @P6 SHF.R.U32.HI R18, RZ, UR4, R15 ;  /* 0x00000004ff126c19 */ /* 0x000fce000801160f */
.L_x_1636:
[----:B------:R-:W-:Y:S05]  /*2b90*/  BSYNC B0 ;  /* 0x0000000000007941 */ /* 0x000fea0003800000 */
.L_x_1634:
[----:B------:R-:W-:-:S05]  /*2ba0*/  IMAD R18, R18, UR44, R11 ;  /* 0x0000002c12127c24 */ /* 0x000fca000f8e020b */
[----:B------:R-:W-:Y:S02]  /*2bb0*/  VIMNMX R17, R17, R18, !PT ;  /* 0x0000001211117248 */ /* 0x000fe40007fe0100 */
[----:B------:R-:W-:-:S07]  /*2bc0*/  VIADDMNMX R19, R18, UR44, R19, PT ;  /* 0x0000002c12137c46 */ /* 0x000fce000b800113 */
.L_x_1633:
        /* <DEDUP_REMOVED lines=18> */
[--C-:B------:R-:W-:Y:S01]  /*2cf0*/  FFMA.FTZ R15, R15, UR45, -R20.reuse ;  /* 0x0000002d0f0f7c23 */ /* 0x100fe20008010814 */
        /* <DEDUP_REMOVED lines=195> */
.L_x_1637:
        /* <DEDUP_REMOVED lines=59> */
.L_x_1638:
        /* <DEDUP_REMOVED lines=63> */
.L_x_1613:
[----:B------:R-:W-:Y:S05]  /*40d0*/  @P0 BRA `(.L_x_1611) ;  /* 0x0000005000800947 */ /* 0x000fea0003800000 */
[----:B------:R-:W1:Y:S01]  /*40e0*/  S2R R4, SR_TID.X ;  /* 0x0000000000047919 */ /* 0x000e620000002100 */
[----:B------:R-:W2:Y:S01]  /*40f0*/  S2UR UR8, SR_CTAID.Y ;  /* 0x00000000000879c3 */ /* 0x000ea20000002600 */
[----:B------:R-:W-:Y:S01]  /*4100*/  ULDC UR9, c[0x0][0x850] ;  /* 0x0002140000097ab9 */ /* 0x000fe20000000800 */
[----:B------:R-:W-:Y:S01]  /*4110*/  ULDC.64 UR12, c[0x0][0x818] ;  /* 0x00020600000c7ab9 */ /* 0x000fe20000000a00 */
[----:B------:R-:W-:Y:S01]  /*4120*/  UISETP.NE.AND UP0, UPT, UR9, 0x1, UPT ;  /* 0x000000010900788c */ /* 0x000fe2000bf05270 */
[----:B------:R-:W-:Y:S01]  /*4130*/  BSSY B0, `(.L_x_1640) ;  /* 0x0000058000007945 */ /* 0x000fe20003800000 */
[----:B------:R-:W-:Y:S01]  /*4140*/  ULDC UR18, c[0x0][0x80c] ;  /* 0x0002030000127ab9 */ /* 0x000fe20000000800 */
[----:B------:R-:W-:Y:S01]  /*4150*/  UMOV UR20, 0x400 ;  /* 0x0000040000147882 */ /* 0x000fe20000000000 */
[----:B------:R-:W-:Y:S01]  /*4160*/  ULDC.64 UR16, c[0x0][0x840] ;  /* 0x0002100000107ab9 */ /* 0x000fe20000000a00 */
[----:B------:R-:W3:Y:S01]  /*4170*/  S2UR UR15, SR_CTAID.X ;  /* 0x00000000000f79c3 */ /* 0x000ee20000002500 */
[----:B------:R-:W-:-:S05]  /*4180*/  ULDC.64 UR24, c[0x0][0x848] ;  /* 0x0002120000187ab9 */ /* 0x000fca0000000a00 */
[----:B------:R-:W-:Y:S01]  /*4190*/  @UP0 ULDC UR4, c[0x0][0x854] ;  /* 0x0002150000040ab9 */ /* 0x000fe20000000800 */
[----:B------:R-:W-:Y:S01]  /*41a0*/  @UP0 ULDC UR7, c[0x0][0x858] ;  /* 0x0002160000070ab9 */ /* 0x000fe20000000800 */
[----:B------:R-:W4:Y:S01]  /*41b0*/  S2UR UR14, SR_CTAID.Z ;  /* 0x00000000000e79c3 */ /* 0x000f220000002700 */
[----:B--2---:R-:W-:-:S07]  /*41c0*/  UIMAD.WIDE.U32 UR4, UR8, UR4, URZ ;  /* 0x00000004080472a5 */ /* 0x004fce000f8e003f */
[----:B------:R-:W2:Y:S01]  /*41d0*/  S2UR UR21, SR_CgaCtaId ;  /* 0x00000000001579c3 */ /* 0x000ea20000008800 */
[----:B------:R-:W-:Y:S01]  /*41e0*/  UMOV UR11, UR8 ;  /* 0x00000008000b7c82 */ /* 0x000fe20008000000 */
[----:B------:R-:W-:Y:S01]  /*41f0*/  @UP0 USHF.R.U32.HI UR11, URZ, UR7, UR5 ;  /* 0x000000073f0b0299 */ /* 0x000fe20008011605 */
[----:B-1----:R-:W-:-:S03]  /*4200*/  VIADD R3, R4, 0xffffff80 ;  /* 0xffffff8004037836 */ /* 0x002fc60000000000 */
[----:B------:R-:W-:Y:S02]  /*4210*/  USHF.R.S32.HI UR19, URZ, 0x1f, UR11 ;  /* 0x0000001f3f137899 */ /* 0x000fe4000801140b */
[----:B------:R-:W-:Y:S01]  /*4220*/  BAR.SYNC.DEFER_BLOCKING 0x1, 0x180 ;  /* 0x0046000000007b1d */ /* 0x000fe20000010000 */
[----:B---3--:R-:W-:Y:S01]  /*4230*/  UIMAD UR6, UR15, 0x4800, URZ ;  /* 0x000048000f0678a4 */ /* 0x008fe2000f8e023f */
[----:B------:R-:W-:Y:S01]  /*4240*/  ISETP.NE.AND P1, PT, R4, 0x80, PT ;  /* 0x000000800400780c */ /* 0x000fe20003f25270 */
[----:B------:R-:W-:Y:S01]  /*4250*/  UIMAD UR10, UR19, UR12, URZ ;  /* 0x0000000c130a72a4 */ /* 0x000fe2000f8e023f */
[----:B------:R-:W-:Y:S01]  /*4260*/  SHF.R.S32.HI R0, RZ, 0x1f, R3 ;  /* 0x0000001fff007819 */ /* 0x000fe20000011403 */
[----:B------:R-:W-:Y:S01]  /*4270*/  USHF.R.S32.HI UR7, URZ, 0x1f, UR6 ;  /* 0x0000001f3f077899 */ /* 0x000fe20008011406 */
[----:B------:R-:W-:Y:S01]  /*4280*/  ISETP.NE.AND P0, PT, R3, RZ, PT ;  /* 0x000000ff0300720c */ /* 0x000fe20003f05270 */
[----:B------:R-:W-:Y:S01]  /*4290*/  UIMAD UR22, UR11, UR13, UR10 ;  /* 0x0000000d0b1672a4 */ /* 0x000fe2000f8e020a */
[----:B------:R-:W-:Y:S01]  /*42a0*/  LEA.HI R2, R0, R3, RZ, 0x7 ;  /* 0x0000000300027211 */ /* 0x000fe200078f38ff */
[----:B------:R-:W-:Y:S01]  /*42b0*/  UIMAD.WIDE.U32 UR4, UR11, UR12, UR6 ;  /* 0x0000000c0b0472a5 */ /* 0x000fe2000f8e0006 */
[----:B------:R-:W-:-:S02]  /*42c0*/  ULDC UR10, c[0x0][0x870] ;  /* 0x00021c00000a7ab9 */ /* 0x000fc40000000800 */
[----:B------:R-:W-:Y:S01]  /*42d0*/  LOP3.LUT R0, R2, 0x3fffff80, RZ, 0xc0, !PT ;  /* 0x3fffff8002007812 */ /* 0x000fe200078ec0ff */
[----:B------:R-:W-:Y:S01]  /*42e0*/  UIMAD UR10, UR15, UR10, URZ ;  /* 0x0000000a0f0a72a4 */ /* 0x000fe2000f8e023f */
[----:B------:R-:W-:Y:S01]  /*42f0*/  SHF.R.S32.HI R5, RZ, 0x7, R2 ;  /* 0x00000007ff057819 */ /* 0x000fe20000011402 */
[----:B----4-:R-:W-:Y:S02]  /*4300*/  UIMAD UR15, UR14, UR18, URZ ;  /* 0x000000120e0f72a4 */ /* 0x010fe4000f8e023f */
[----:B------:R-:W-:Y:S01]  /*4310*/  IMAD.IADD R0, R3, 0x1, -R0 ;  /* 0x0000000103007824 */ /* 0x000fe200078e0a00 */
[----:B------:R-:W-:Y:S02]  /*4320*/  UIMAD UR18, UR10, UR18, URZ ;  /* 0x000000120a1272a4 */ /* 0x000fe4000f8e023f */
[----:B--2---:R-:W-:Y:S01]  /*4330*/  ULEA UR10, UR21, UR20, 0x18 ;  /* 0x00000014150a7291 */ /* 0x004fe2000f8ec03f */
[----:B------:R-:W-:Y:S01]  /*4340*/  IMAD R0, R5, 0x600, R0 ;  /* 0x0000060005007824 */ /* 0x000fe200078e0200 */
[----:B------:R-:W-:-:S02]  /*4350*/  USHF.R.S32.HI UR21, URZ, 0x1f, UR18 ;  /* 0x0000001f3f157899 */ /* 0x000fc40008011412 */
[----:B------:R-:W-:Y:S01]  /*4360*/  USHF.R.S32.HI UR20, URZ, 0x1f, UR15 ;  /* 0x0000001f3f147899 */ /* 0x000fe2000801140f */
[----:B------:R-:W-:Y:S01]  /*4370*/  IMAD.SHL.U32 R0, R0, 0x4, RZ ;  /* 0x0000000400007824 */ /* 0x000fe200078e00ff */
[----:B------:R-:W-:Y:S02]  /*4380*/  UIADD3 UR18, UP0, UP1, UR18, UR15, UR11 ;  /* 0x0000000f12127290 */ /* 0x000fe4000f91e00b */
[----:B------:R-:W-:Y:S02]  /*4390*/  UIMAD.WIDE.U32 UR6, UR11, UR16, UR6 ;  /* 0x000000100b0672a5 */ /* 0x000fe4000f8e0006 */
[----:B------:R-:W-:Y:S01]  /*43a0*/  UIMAD UR23, UR19, UR16, URZ ;  /* 0x00000010131772a4 */ /* 0x000fe2000f8e023f */
[----:B------:R-:W-:Y:S01]  /*43b0*/  LEA R0, R0, UR10, 0x2 ;  /* 0x0000000a00007c11 */ /* 0x000fe2000f8e10ff */
[----:B------:R-:W-:Y:S02]  /*43c0*/  UIADD3.X UR16, UR21, UR20, UR19, UP0, UP1 ;  /* 0x0000001415107290 */ /* 0x000fe400087e2413 */
[----:B------:R-:W-:Y:S01]  /*43d0*/  USHF.L.U32 UR15, UR18, 0x2, URZ ;  /* 0x00000002120f7899 */ /* 0x000fe2000800063f */
[----:B------:R-:W-:Y:S01]  /*43e0*/  ULDC.64 UR12, c[0x0][0x868] ;  /* 0x00021a00000c7ab9 */ /* 0x000fe20000000a00 */
[----:B------:R-:W-:Y:S01]  /*43f0*/  USHF.L.U64.HI UR16, UR18, 0x2, UR16 ;  /* 0x0000000212107899 */ /* 0x000fe20008010210 */
[----:B------:R1:W-:Y:S01]  /*4400*/  STS.128 [R0], R24 ;  /* 0x0000001800007388 */ /* 0x0003e20000000c00 */
[----:B------:R-:W-:-:S02]  /*4410*/  UIADD3 UR18, UP0, UR15, UR12, URZ ;  /* 0x0000000c0f127290 */ /* 0x000fc4000ff1e03f */
[----:B------:R-:W-:Y:S01]  /*4420*/  USHF.R.S32.HI UR12, URZ, 0x1f, UR14 ;  /* 0x0000001f3f0c7899 */ /* 0x000fe2000801140e */
[----:B------:R1:W-:Y:S01]  /*4430*/  STS.128 [R0+0x800], R28 ;  /* 0x0008001c00007388 */ /* 0x0003e20000000c00 */
[----:B------:R-:W-:Y:S01]  /*4440*/  UIMAD UR17, UR11, UR17, UR23 ;  /* 0x000000110b1172a4 */ /* 0x000fe2000f8e0217 */
[----:B------:R-:W-:Y:S02]  /*4450*/  ULDC.64 UR20, c[0x0][0x820] ;  /* 0x0002080000147ab9 */ /* 0x000fe40000000a00 */
[----:B------:R1:W-:Y:S01]  /*4460*/  STS.128 [R0+0x1000], R32 ;  /* 0x0010002000007388 */ /* 0x0003e20000000c00 */
[----:B------:R-:W-:Y:S01]  /*4470*/  UIADD3.X UR19, UR16, UR13, URZ, UP0, !UPT ;  /* 0x0000000d10137290 */ /* 0x000fe200087fe43f */
[----:B------:R-:W-:Y:S01]  /*4480*/  IMAD.U32 R2, RZ, RZ, UR18 ;  /* 0x00000012ff027e24 */ /* 0x000fe2000f8e00ff */
[----:B------:R-:W-:Y:S01]  /*4490*/  UIMAD UR13, UR12, UR20, URZ ;  /* 0x000000140c0d72a4 */ /* 0x000fe2000f8e023f */
[----:B------:R1:W-:Y:S01]  /*44a0*/  STS.128 [R0+0x1800], R36 ;  /* 0x0018002400007388 */ /* 0x0003e20000000c00 */
[----:B------:R-:W-:-:S02]  /*44b0*/  UIADD3 UR5, UR5, UR22, URZ ;  /* 0x0000001605057290 */ /* 0x000fc4000fffe03f */
[----:B------:R-:W-:Y:S01]  /*44c0*/  UIMAD UR12, UR12, UR24, URZ ;  /* 0x000000180c0c72a4 */ /* 0x000fe2000f8e023f */
[----:B------:R1:W-:Y:S01]  /*44d0*/  STS.128 [R0+0x2000], R40 ;  /* 0x0020002800007388 */ /* 0x0003e20000000c00 */
[----:B------:R-:W-:Y:S01]  /*44e0*/  UIADD3 UR7, UR7, UR17, URZ ;  /* 0x0000001107077290 */ /* 0x000fe2000fffe03f */
[----:B------:R-:W-:Y:S01]  /*44f0*/  IMAD.U32 R3, RZ, RZ, UR19 ;  /* 0x00000013ff037e24 */ /* 0x000fe2000f8e00ff */
[----:B------:R-:W-:Y:S01]  /*4500*/  UIMAD UR13, UR14, UR21, UR13 ;  /* 0x000000150e0d72a4 */ /* 0x000fe2000f8e020d */
[----:B------:R1:W-:Y:S01]  /*4510*/  STS.128 [R0+0x2800], R44 ;  /* 0x0028002c00007388 */ /* 0x0003e20000000c00 */
[----:B------:R-:W-:Y:S02]  /*4520*/  UIMAD.WIDE.U32 UR4, UR14, UR20, UR4 ;  /* 0x000000140e0472a5 */ /* 0x000fe4000f8e0004 */
[----:B------:R-:W-:Y:S01]  /*4530*/  UIMAD UR12, UR14, UR25, UR12 ;  /* 0x000000190e0c72a4 */ /* 0x000fe2000f8e020c */
[----:B------:R1:W-:Y:S01]  /*4540*/  STS.128 [R0+0x3000], R48 ;  /* 0x0030003000007388 */ /* 0x0003e20000000c00 */
[----:B------:R-:W-:Y:S01]  /*4550*/  UIMAD.WIDE.U32 UR6, UR14, UR24, UR6 ;  /* 0x000000180e0672a5 */ /* 0x000fe2000f8e0006 */
[----:B------:R-:W-:-:S02]  /*4560*/  ULDC.64 UR20, c[0x0][0x800] ;  /* 0x0002000000147ab9 */ /* 0x000fc40000000a00 */
[----:B------:R1:W-:Y:S01]  /*4570*/  STS.128 [R0+0x3800], R52 ;  /* 0x0038003400007388 */ /* 0x0003e20000000c00 */
[----:B------:R-:W-:Y:S01]  /*4580*/  ULDC.64 UR22, c[0x0][0x828] ;  /* 0x00020a0000167ab9 */ /* 0x000fe20000000a00 */
[----:B------:R-:W-:Y:S02]  /*4590*/  UIADD3 UR14, -UR11, URZ, URZ ;  /* 0x0000003f0b0e7290 */ /* 0x000fe4000fffe13f */
[----:B------:R1:W-:Y:S01]  /*45a0*/  STS.128 [R0+0x4000], R56 ;  /* 0x0040003800007388 */ /* 0x0003e20000000c00 */
[----:B------:R-:W-:Y:S02]  /*45b0*/  UIADD3 UR11, UR5, UR13, URZ ;  /* 0x0000000d050b7290 */ /* 0x000fe4000fffe03f */
[----:B------:R-:W-:Y:S01]  /*45c0*/  ULEA UR20, UP0, UR4, UR20, 0x2 ;  /* 0x0000001404147291 */ /* 0x000fe2000f80103f */
[----:B------:R1:W-:Y:S01]  /*45d0*/  STS.128 [R0+0x4800], R60 ;  /* 0x0048003c00007388 */ /* 0x0003e20000000c00 */
[----:B------:R-:W-:Y:S02]  /*45e0*/  UIADD3 UR5, UR7, UR12, URZ ;  /* 0x0000000c07057290 */ /* 0x000fe4000fffe03f */
[----:B------:R-:W-:Y:S01]  /*45f0*/  ULEA UR22, UP1, UR6, UR22, 0x2 ;  /* 0x0000001606167291 */ /* 0x000fe2000f82103f */
[----:B------:R1:W-:Y:S01]  /*4600*/  STS.128 [R0+0x5000], R64 ;  /* 0x0050004000007388 */ /* 0x0003e20000000c00 */
[----:B------:R-:W-:-:S02]  /*4610*/  ULEA.HI.X UR21, UR4, UR21, UR11, 0x2, UP0 ;  /* 0x0000001504157291 */ /* 0x000fc400080f140b */
[----:B------:R-:W-:Y:S01]  /*4620*/  ULEA.HI.X UR5, UR6, UR23, UR5, 0x2, UP1 ;  /* 0x0000001706057291 */ /* 0x000fe200088f1405 */
[----:B------:R1:W-:Y:S01]  /*4630*/  STS.128 [R0+0x5800], R68 ;  /* 0x0058004400007388 */ /* 0x0003e20000000c00 */
[----:B------:R-:W-:Y:S01]  /*4640*/  UIMAD UR14, UR9, UR14, UR8 ;  /* 0x0000000e090e72a4 */ /* 0x000fe2000f8e0208 */
[----:B------:R-:W-:Y:S11]  /*4650*/  @P0 BRA `(.L_x_1641) ;  /* 0x0000000000140947 */ /* 0x000ff60003800000 */
.L_x_1642:
[----:B------:R-:W2:Y:S04]  /*4660*/  LDG.E.STRONG.GPU R4, desc[UR46][R2.64] ;  /* 0x0000002e02047981 */ /* 0x000ea8000c1ef900 */
[----:B--2---:R-:W-:Y:S01]  /*4670*/  CCTL.IVALL ;  /* 0x00000000ff00798f */ /* 0x004fe20002000000 */
[----:B------:R-:W-:Y:S05]  /*4680*/  YIELD ;  /* 0x0000000000007946 */ /* 0x000fea0003800000 */
[----:B------:R-:W-:-:S13]  /*4690*/  ISETP.NE.AND P0, PT, R4, UR14, PT ;  /* 0x0000000e04007c0c */ /* 0x000fda000bf05270 */
[----:B------:R-:W-:Y:S05]  /*46a0*/  @P0 BRA `(.L_x_1642) ;  /* 0xfffffffc00ec0947 */ /* 0x000fea000383ffff */
.L_x_1641:
[----:B------:R-:W-:Y:S05]  /*46b0*/  BSYNC B0 ;  /* 0x0000000000007941 */ /* 0x000fea0003800000 */
.L_x_1640:
[----:B------:R-:W-:-:S03]  /*46c0*/  UMOV UR4, 0xffffffff ;  /* 0xffffffff00047882 */ /* 0x000fc60000000000 */
[----:B------:R-:W-:Y:S05]  /*46d0*/  BRA.DIV UR4, `(.L_x_1643) ;  /* 0x0000004e04607947 */ /* 0x000fea000b800000 */
[----:B------:R-:W-:Y:S01]  /*46e0*/  NOP ;  /* 0x0000000000007918 */ /* 0x000fe20000000000 */
.L_x_1752:
        /* <DEDUP_REMOVED lines=10> */
[----:B------:R-:W-:Y:S01]  /*4790*/  PLOP3.LUT P0, PT, PT, PT, PT, 0x80, 0x0 ;  /* 0x000000000000781c */ /* 0x000fe20003f0f070 */
[----:B------:R-:W-:Y:S01]  /*47a0*/  UMOV UR6, 0x1200 ;  /* 0x0000120000067882 */ /* 0x000fe20000000000 */
[----:B------:R-:W-:Y:S01]  /*47b0*/  UMOV UR8, 0x0 ;  /* 0x0000000000087882 */ /* 0x000fe20000000000 */
[----:B------:R-:W-:Y:S01]  /*47c0*/  UMOV UR9, 0x14f00000 ;  /* 0x14f0000000097882 */ /* 0x000fe20000000000 */
[----:B------:R-:W-:-:S09]  /*47d0*/  UMOV UR4, UR22 ;  /* 0x0000001600047c82 */ /* 0x000fd20008000000 */
.L_x_1646:
[----:B------:R-:W-:Y:S01]  /*47e0*/  @P0 ELECT P2, URZ, PT ;  /* 0x00000000003f082f */ /* 0x000fe20003840000 */
[----:B------:R2:W-:-:S12]  /*47f0*/  UBLKRED.G.S.ADD.F32.RN [UR4], [UR10], UR6, desc[UR8] ;  /* 0x000008040a0073bb */ /* 0x0005d800080a1406 */
[----:B------:R-:W-:Y:S02]  /*4800*/  @P2 PLOP3.LUT P0, PT, P2, PT, PT, 0x8, 0x0 ;  /* 0x000000000000281c */ /* 0x000fe4000170e170 */
[----:B------:R-:W-:-:S11]  /*4810*/  PLOP3.LUT P2, PT, PT, PT, PT, 0x8, 0x0 ;  /* 0x000000000000781c */ /* 0x000fd60003f4e170 */
[----:B--2---:R-:W-:Y:S05]  /*4820*/  @P0 BRA.U.ANY `(.L_x_1646) ;  /* 0xfffffffd00ec0947 */ /* 0x004fea000393ffff */
[----:B------:R0:W-:Y:S01]  /*4830*/  UTMACMDFLUSH ;  /* 0x00000000000079b7 */ /* 0x0001e20000000000 */
[----:B------:R-:W-:-:S04]  /*4840*/  DEPBAR.LE SB0, 0x0 ;  /* 0x000080000000791a */ /* 0x000fc80000000000 */
.L_x_1645:
[----:B------:R-:W-:Y:S05]  /*4850*/  BSYNC B0 ;  /* 0x0000000000007941 */ /* 0x000fea0003800000 */
.L_x_1644:
        /* <DEDUP_REMOVED lines=12> */
[----:B------:R-:W-:-:S05]  /*4920*/  IMAD.MOV.U32 R5, RZ, RZ, 0x1 ;  /* 0x00000001ff057424 */ /* 0x000fca00078e00ff */
[----:B------:R2:W-:Y:S02]  /*4930*/  REDG.E.ADD.S32.STRONG.GPU desc[UR46][R2.64], R5 ;  /* 0x000000050200798e */ /* 0x0005e4000c10e3ae */
.L_x_1648:
[----:B------:R-:W-:Y:S05]  /*4940*/  BSYNC B0 ;  /* 0x0000000000007941 */ /* 0x000fea0003800000 */
.L_x_1647:
[----:B------:R-:W-:Y:S06]  /*4950*/  BAR.SYNC.DEFER_BLOCKING 0x1, 0x180 ;  /* 0x0046000000007b1d */ /* 0x000fec0000010000 */
[----:B------:R-:W-:Y:S01]  /*4960*/  ULDC.64 UR4, c[0x0][0x860] ;  /* 0x0002180000047ab9 */ /* 0x000fe20000000a00 */
[----:B------:R-:W-:Y:S01]  /*4970*/  BSSY B0, `(.L_x_1649) ;  /* 0x0000017000007945 */ /* 0x000fe20003800000 */
[----:B------:R-:W-:-:S04]  /*4980*/  UIADD3 UR15, UP0, UR15, UR4, URZ ;  /* 0x000000040f0f7290 */ /* 0x000fc8000ff1e03f */
[----:B------:R-:W-:Y:S02]  /*4990*/  UIADD3.X UR16, UR16, UR5, URZ, UP0, !UPT ;  /* 0x0000000510107290 */ /* 0x000fe400087fe43f */
[----:B--2---:R-:W-:-:S04]  /*49a0*/  IMAD.U32 R2, RZ, RZ, UR15 ;  /* 0x0000000fff027e24 */ /* 0x004fc8000f8e00ff */
[----:B------:R-:W-:Y:S01]  /*49b0*/  IMAD.U32 R3, RZ, RZ, UR16 ;  /* 0x00000010ff037e24 */ /* 0x000fe2000f8e00ff */
        /* <DEDUP_REMOVED lines=13> */
.L_x_1651:
[----:B-12---:R-:W2:Y:S04]  /*4a90*/  LDG.E.STRONG.GPU R0, desc[UR46][R2.64] ;  /* 0x0000002e02007981 */ /* 0x006ea8000c1ef900 */
[----:B--2---:R-:W-:Y:S01]  /*4aa0*/  CCTL.IVALL ;  /* 0x00000000ff00798f */ /* 0x004fe20002000000 */
[----:B------:R-:W-:Y:S05]  /*4ab0*/  YIELD ;  /* 0x0000000000007946 */ /* 0x000fea0003800000 */
[----:B------:R-:W-:-:S13]  /*4ac0*/  ISETP.NE.AND P0, PT, R0, UR14, PT ;  /* 0x0000000e00007c0c */ /* 0x000fda000bf05270 */
[----:B------:R-:W-:Y:S05]  /*4ad0*/  @P0 BRA `(.L_x_1651) ;  /* 0xfffffffc00ec0947 */ /* 0x000fea000383ffff */
.L_x_1650:
[----:B------:R-:W-:Y:S05]  /*4ae0*/  BSYNC B0 ;  /* 0x0000000000007941 */ /* 0x000fea0003800000 */
.L_x_1649:
[----:B------:R-:W-:-:S03]  /*4af0*/  UMOV UR4, 0xffffffff ;  /* 0xffffffff00047882 */ /* 0x000fc60000000000 */
[----:B------:R-:W-:Y:S05]  /*4b00*/  BRA.DIV UR4, `(.L_x_1652) ;  /* 0x0000004a04707947 */ /* 0x000fea000b800000 */
[----:B------:R-:W-:Y:S01]  /*4b10*/  NOP ;  /* 0x0000000000007918 */ /* 0x000fe20000000000 */
.L_x_1755:
[----:B------:R-:W-:Y:S01]  /*4b20*/  @!PT LDS RZ, [RZ] ;  /* 0x00000000fffff984 */ /* 0x000fe20000000800 */
[----:B------:R-:W-:Y:S01]  /*4b30*/  @!PT LDS RZ, [RZ] ;  /* 0x00000000fffff984 */ /* 0x000fe20000000800 */
[----:B------:R-:W-:Y:S01]  /*4b40*/  @!PT LDS RZ, [RZ] ;  /* 0x00000000fffff984 */ /* 0x000fe20000000800 */
[----:B------:R-:W-:Y:S01]  /*4b50*/  @!PT LDS RZ, [RZ] ;  /* 0x00000000fffff984 */ /* 0x000fe20000000800 */
[----:B------:R3:W-:Y:S06]  /*4b60*/  MEMBAR.ALL.CTA ;  /* 0x0000000000007992 */ /* 0x0007ec0000008000 */
[----:B---3--:R-:W3:Y:S01]  /*4b70*/  FENCE.VIEW.ASYNC.S ;  /* 0x00000000000073c6 */ /* 0x008ee20000000000 */
[----:B------:R-:W-:Y:S05]  /*4b80*/  WARPSYNC.ALL ;  /* 0x0000000000007948 */ /* 0x000fea0003800000 */
[----:B------:R-:W-:Y:S01]  /*4b90*/  BSSY B0, `(.L_x_1653) ;  /* 0x0000010000007945 */ /* 0x000fe20003800000 */
[----:B---3--:R-:W-:Y:S06]  /*4ba0*/  BAR.SYNC.DEFER_BLOCKING 0x1, 0x180 ;  /* 0x0046000000007b1d */ /* 0x008fec0000010000 */
[----:B------:R-:W-:Y:S05]  /*4bb0*/  @P1 BRA `(.L_x_1654) ;  /* 0x0000000000341947 */ /* 0x000fea0003800000 */
[----:B------:R-:W-:Y:S01]  /*4bc0*/  PLOP3.LUT P0, PT, PT, PT, PT, 0x80, 0x0 ;  /* 0x000000000000781c */ /* 0x000fe20003f0f070 */
[----:B------:R-:W-:Y:S01]  /*4bd0*/  UMOV UR6, 0x1200 ;  /* 0x0000120000067882 */ /* 0x000fe20000000000 */
[----:B------:R-:W-:Y:S01]  /*4be0*/  UMOV UR8, 0x0 ;  /* 0x0000000000087882 */ /* 0x000fe20000000000 */
[----:B------:R-:W-:Y:S01]  /*4bf0*/  UMOV UR9, 0x14f00000 ;  /* 0x14f0000000097882 */ /* 0x000fe20000000000 */
[----:B------:R-:W-:Y:S01]  /*4c00*/  UMOV UR4, UR20 ;  /* 0x0000001400047c82 */ /* 0x000fe20008000000 */
[----:B------:R-:W-:-:S08]  /*4c10*/  UMOV UR5, UR21 ;  /* 0x0000001500057c82 */ /* 0x000fd00008000000 */
.L_x_1655:
[----:B------:R-:W-:Y:S01]  /*4c20*/  @P0 ELECT P2, URZ, PT ;  /* 0x00000000003f082f */ /* 0x000fe20003840000 */
[----:B------:R3:W-:-:S12]  /*4c30*/  UBLKRED.G.S.ADD.F32.RN [UR4], [UR10], UR6, desc[UR8] ;  /* 0x000008040a0073bb */ /* 0x0007d800080a1406 */
[----:B------:R-:W-:Y:S02]  /*4c40*/  @P2 PLOP3.LUT P0, PT, P2, PT, PT, 0x8, 0x0 ;  /* 0x000000000000281c */ /* 0x000fe4000170e170 */
[----:B------:R-:W-:-:S11]  /*4c50*/  PLOP3.LUT P2, PT, PT, PT, PT, 0x8, 0x0 ;  /* 0x000000000000781c */ /* 0x000fd60003f4e170 */
[----:B---3--:R-:W-:Y:S05]  /*4c60*/  @P0 BRA.U.ANY `(.L_x_1655) ;  /* 0xfffffffd00ec0947 */ /* 0x008fea000393ffff */
[----:B------:R0:W-:Y:S01]  /*4c70*/  UTMACMDFLUSH ;  /* 0x00000000000079b7 */ /* 0x0001e20000000000 */
[----:B------:R-:W-:-:S04]  /*4c80*/  DEPBAR.LE SB0, 0x0 ;  /* 0x000080000000791a */ /* 0x000fc80000000000 */
.L_x_1654:
[----:B------:R-:W-:Y:S05]  /*4c90*/  BSYNC B0 ;  /* 0x0000000000007941 */ /* 0x000fea0003800000 */
.L_x_1653:
        /* <DEDUP_REMOVED lines=11> */
[----:B012345:R-:W-:Y:S04]  /*4d50*/  CCTL.IVALL ;  /* 0x00000000ff00798f */ /* 0x03ffe80002000000 */
[----:B------:R3:W-:Y:S01]  /*4d60*/  REDG.E.ADD.S32.STRONG.GPU desc[UR46][R2.64], R5 ;  /* 0x000000050200798e */ /* 0x0007e2000c10e3ae */
[----:B------:R-:W-:Y:S05]  /*4d70*/  BRA `(.L_x_1611) ;  /* 0x0000004400587947 */ /* 0x000fea0003800000 */
.L_x_1609:
        /* <DEDUP_REMOVED lines=33> */
.L_x_1657:
[----:B------:R-:W-:-:S05]  /*4f90*/  UMOV UR11, UR5 ;  /* 0x00000005000b7c82 */ /* 0x000fca0008000000 */
.L_x_1658:
        /* <DEDUP_REMOVED lines=11> */
[----:B------:R-:W-:Y:S02]  /*5050*/  UIADD3 UR7, UR7, UR8, URZ ;  /* 0x0000000807077290 */ /* 0x000fe4000fffe03f */
[----:B------:R-:W-:Y:S02]  /*5060*/  UISETP.LT.AND UP0, UPT, URZ, UR10, UPT ;  /* 0x0000000a3f00728c */ /* 0x000fe4000bf01270 */
[----:B------:R-:W-:-:S02]  /*5070*/  USHF.R.S32.HI UR9, URZ, 0x1f, UR16 ;  /* 0x0000001f3f097899 */ /* 0x000fc40008011410 */
[----:B------:R-:W-:Y:S01]  /*5080*/  USEL UR8, URZ, UR10, !UP0 ;  /* 0x0000000a3f087287 */ /* 0x000fe2000c000000 */
[----:B------:R-:W-:Y:S01]  /*5090*/  ULDC.64 UR12, c[0x0][0x2e0] ;  /* 0x0000b800000c7ab9 */ /* 0x000fe20000000a00 */
[----:B------:R-:W-:Y:S02]  /*50a0*/  ULDC UR15, c[0x0][0x288] ;  /* 0x0000a200000f7ab9 */ /* 0x000fe40000000800 */
[----:B------:R-:W-:Y:S02]  /*50b0*/  UISETP.GT.AND UP0, UPT, UR11, UR8, UPT ;  /* 0x000000080b00728c */ /* 0x000fe4000bf04270 */
[----:B------:R-:W-:Y:S02]  /*50c0*/  UIMAD UR9, UR9, UR12, URZ ;  /* 0x0000000c090972a4 */ /* 0x000fe4000f8e023f */
[----:B------:R-:W-:Y:S02]  /*50d0*/  UIMAD UR10, UR16, UR15, URZ ;  /* 0x0000000f100a72a4 */ /* 0x000fe4000f8e023f */
[----:B------:R-:W-:Y:S01]  /*50e0*/  PLOP3.LUT P1, PT, PT, PT, UP0, 0x80, 0x0 ;  /* 0x000000000000781c */ /* 0x000fe20003f2f008 */
[----:B------:R-:W-:-:S02]  /*50f0*/  UIMAD UR14, UR16, UR13, UR9 ;  /* 0x0000000d100e72a4 */ /* 0x000fc4000f8e0209 */
        /* <DEDUP_REMOVED lines=26> */
.L_x_1663:
[----:B------:R-:W2:Y:S04]  /*52a0*/  LDG.E.STRONG.GPU R0, desc[UR46][R2.64] ;  /* 0x0000002e02007981 */ /* 0x000ea8000c1ef900 */
[----:B--2---:R-:W-:Y:S01]  /*52b0*/  CCTL.IVALL ;  /* 0x00000000ff00798f */ /* 0x004fe20002000000 */
[----:B------:R-:W-:Y:S05]  /*52c0*/  YIELD ;  /* 0x0000000000007946 */ /* 0x000fea0003800000 */
[----:B------:R-:W-:-:S13]  /*52d0*/  ISETP.NE.AND P1, PT, R0, UR23, PT ;  /* 0x0000001700007c0c */ /* 0x000fda000bf25270 */
[----:B------:R-:W-:Y:S05]  /*52e0*/  @P1 BRA `(.L_x_1663) ;  /* 0xfffffffc00ec1947 */ /* 0x000fea000383ffff */
.L_x_1662:
[----:B------:R-:W-:Y:S05]  /*52f0*/  BSYNC B0 ;  /* 0x0000000000007941 */ /* 0x000fea0003800000 */
.L_x_1661:
[----:B------:R-:W-:-:S03]  /*5300*/  UMOV UR4, 0xffffffff ;  /* 0xffffffff00047882 */ /* 0x000fc60000000000 */
[----:B------:R-:W-:Y:S05]  /*5310*/  BRA.DIV UR4, `(.L_x_1664) ;  /* 0x0000004204887947 */ /* 0x000fea000b800000 */
[----:B------:R-:W-:Y:S01]  /*5320*/  NOP ;  /* 0x0000000000007918 */ /* 0x000fe20000000000 */
.L_x_1758:
        /* <DEDUP_REMOVED lines=22> */
.L_x_1666:
[----:B------:R-:W-:Y:S05]  /*5490*/  BSYNC B0 ;  /* 0x0000000000007941 */ /* 0x000fea0003800000 */
.L_x_1665:
        /* <DEDUP_REMOVED lines=19> */
.L_x_1668:
[----:B------:R-:W-:Y:S05]  /*55d0*/  BSYNC B0 ;  /* 0x0000000000007941 */ /* 0x000fea0003800000 */
.L_x_1667:
        /* <DEDUP_REMOVED lines=20> */
.L_x_1670:
[----:B------:R-:W-:Y:S05]  /*5720*/  BSYNC B0 ;  /* 0x0000000000007941 */ /* 0x000fea0003800000 */
.L_x_1669:
[----:B------:R-:W-:Y:S06]  /*5730*/  BAR.ARV 0xa, 0xa0 ;  /* 0x0282800000007b1d */ /* 0x000fec0000002000 */
[----:B------:R-:W-:Y:S04]  /*5740*/  BSSY B0, `(.L_x_1671) ;  /* 0x0000003000007945 */ /* 0x000fe80003800000 */
[----:B------:R-:W-:Y:S05]  /*5750*/  @!P0 BRA `(.L_x_1672) ;  /* 0x0000000000048947 */ /* 0x000fea0003800000 */
[----:B------:R-:W-:-:S04]  /*5760*/  DEPBAR.LE SB0, 0x1 ;  /* 0x000080400000791a */ /* 0x000fc80000000000 */
.L_x_1672:
[----:B------:R-:W-:Y:S05]  /*5770*/  BSYNC B0 ;  /* 0x0000000000007941 */ /* 0x000fea0003800000 */
.L_x_1671:
[----:B------:R-:W-:Y:S06]  /*5780*/  BAR.ARV 0xb, 0xa0 ;  /* 0x02c2800000007b1d */ /* 0x000fec0000002000 */
[----:B------:R-:W-:Y:S04]  /*5790*/  BSSY B0, `(.L_x_1673) ;  /* 0x0000003000007945 */ /* 0x000fe80003800000 */
[----:B------:R-:W-:Y:S05]  /*57a0*/  @!P0 BRA `(.L_x_1674) ;  /* 0x0000000000048947 */ /* 0x000fea0003800000 */
[----:B------:R-:W-:-:S04]  /*57b0*/  DEPBAR.LE SB0, 0x0 ;  /* 0x000080000000791a */ /* 0x000fc80000000000 */
.L_x_1674:
[----:B------:R-:W-:Y:S05]  /*57c0*/  BSYNC B0 ;  /* 0x0000000000007941 */ /* 0x000fea0003800000 */
.L_x_1673:
        /* <DEDUP_REMOVED lines=19> */
.L_x_1676:
[----:B------:R-:W-:Y:S05]  /*5900*/  BSYNC B0 ;  /* 0x0000000000007941 */ /* 0x000fea0003800000 */
.L_x_1675:
[----:B------:R-:W-:Y:S01]  /*5910*/  UIADD3 UR18, UR8, 0x1, URZ ;  /* 0x0000000108127890 */ /* 0x000fe2000fffe03f */
[----:B------:R-:W-:Y:S11]  /*5920*/  BRA `(.L_x_1677) ;  /* 0x0000000000047947 */ /* 0x000ff60003800000 */
.L_x_1660:
[----:B------:R-:W-:-:S05]  /*5930*/  UMOV UR18, UR8 ;  /* 0x0000000800127c82 */ /* 0x000fca0008000000 */
.L_x_1677:
        /* <DEDUP_REMOVED lines=12> */
.L_x_1710:
        /* <DEDUP_REMOVED lines=11> */
.L_x_1680:
[----:B------:R-:W2:Y:S04]  /*5ab0*/  LDG.E.STRONG.GPU R0, desc[UR46][R2.64] ;  /* 0x0000002e02007981 */ /* 0x000ea8000c1ef900 */
[----:B--2---:R-:W-:Y:S01]  /*5ac0*/  CCTL.IVALL ;  /* 0x00000000ff00798f */ /* 0x004fe20002000000 */
[----:B------:R-:W-:Y:S05]  /*5ad0*/  YIELD ;  /* 0x0000000000007946 */ /* 0x000fea0003800000 */
[----:B------:R-:W-:-:S13]  /*5ae0*/  ISETP.NE.AND P1, PT, R0, UR23, PT ;  /* 0x0000001700007c0c */ /* 0x000fda000bf25270 */
[----:B------:R-:W-:Y:S05]  /*5af0*/  @P1 BRA `(.L_x_1680) ;  /* 0xfffffffc00ec1947 */ /* 0x000fea000383ffff */
.L_x_1679:
[----:B------:R-:W-:Y:S05]  /*5b00*/  BSYNC B0 ;  /* 0x0000000000007941 */ /* 0x000fea0003800000 */
.L_x_1678:
[----:B------:R-:W-:-:S03]  /*5b10*/  UMOV UR16, 0xffffffff ;  /* 0xffffffff00107882 */ /* 0x000fc60000000000 */
[----:B------:R-:W-:Y:S05]  /*5b20*/  BRA.DIV UR16, `(.L_x_1681) ;  /* 0x0000003a10a07947 */ /* 0x000fea000b800000 */
[----:B------:R-:W-:Y:S01]  /*5b30*/  NOP ;  /* 0x0000000000007918 */ /* 0x000fe20000000000 */
.L_x_1761:
        /* <DEDUP_REMOVED lines=19> */
.L_x_1683:
[----:B------:R-:W-:Y:S05]  /*5c70*/  BSYNC B0 ;  /* 0x0000000000007941 */ /* 0x000fea0003800000 */
.L_x_1682:
        /* <DEDUP_REMOVED lines=14> */
.L_x_1685:
[----:B------:R-:W-:Y:S05]  /*5d60*/  BSYNC B0 ;  /* 0x0000000000007941 */ /* 0x000fea0003800000 */
.L_x_1684:
        /* <DEDUP_REMOVED lines=15> */
.L_x_1687:
[----:B------:R-:W-:Y:S05]  /*5e60*/  BSYNC B0 ;  /* 0x0000000000007941 */ /* 0x000fea0003800000 */
.L_x_1686:
[----:B------:R-:W-:Y:S06]  /*5e70*/  BAR.ARV 0xa, 0xa0 ;  /* 0x0282800000007b1d */ /* 0x000fec0000002000 */
[----:B------:R-:W-:Y:S04]  /*5e80*/  BSSY B0, `(.L_x_1688) ;  /* 0x0000003000007945 */ /* 0x000fe80003800000 */
[----:B------:R-:W-:Y:S05]  /*5e90*/  @!P0 BRA `(.L_x_1689) ;  /* 0x0000000000048947 */ /* 0x000fea0003800000 */
[----:B------:R-:W-:-:S04]  /*5ea0*/  DEPBAR.LE SB0, 0x1 ;  /* 0x000080400000791a */ /* 0x000fc80000000000 */
.L_x_1689:
[----:B------:R-:W-:Y:S05]  /*5eb0*/  BSYNC B0 ;  /* 0x0000000000007941 */ /* 0x000fea0003800000 */
.L_x_1688:
[----:B------:R-:W-:Y:S06]  /*5ec0*/  BAR.ARV 0xb, 0xa0 ;  /* 0x02c2800000007b1d */ /* 0x000fec0000002000 */
[----:B------:R-:W-:Y:S04]  /*5ed0*/  BSSY B0, `(.L_x_1690) ;  /* 0x0000003000007945 */ /* 0x000fe80003800000 */
[----:B------:R-:W-:Y:S05]  /*5ee0*/  @!P0 BRA `(.L_x_1691) ;  /* 0x0000000000048947 */ /* 0x000fea0003800000 */
[----:B------:R-:W-:-:S04]  /*5ef0*/  DEPBAR.LE SB0, 0x0 ;  /* 0x000080000000791a */ /* 0x000fc80000000000 */
.L_x_1691:
[----:B------:R-:W-:Y:S05]  /*5f00*/  BSYNC B0 ;  /* 0x0000000000007941 */ /* 0x000fea0003800000 */
.L_x_1690:
        /* <DEDUP_REMOVED lines=19> */
.L_x_1693:
[----:B------:R-:W-:Y:S05]  /*6040*/  BSYNC B0 ;  /* 0x0000000000007941 */ /* 0x000fea0003800000 */
.L_x_1692:
        /* <DEDUP_REMOVED lines=9> */
.L_x_1696:
[----:B------:R-:W2:Y:S04]  /*60e0*/  LDG.E.STRONG.GPU R0, desc[UR46][R2.64] ;  /* 0x0000002e02007981 */ /* 0x000ea8000c1ef900 */
[----:B--2---:R-:W-:Y:S01]  /*60f0*/  CCTL.IVALL ;  /* 0x00000000ff00798f */ /* 0x004fe20002000000 */
[----:B------:R-:W-:Y:S05]  /*6100*/  YIELD ;  /* 0x0000000000007946 */ /* 0x000fea0003800000 */
[----:B------:R-:W-:-:S13]  /*6110*/  ISETP.NE.AND P1, PT, R0, UR23, PT ;  /* 0x0000001700007c0c */ /* 0x000fda000bf25270 */
[----:B------:R-:W-:Y:S05]  /*6120*/  @P1 BRA `(.L_x_1696) ;  /* 0xfffffffc00ec1947 */ /* 0x000fea000383ffff */
.L_x_1695:
[----:B------:R-:W-:Y:S05]  /*6130*/  BSYNC B0 ;  /* 0x0000000000007941 */ /* 0x000fea0003800000 */
.L_x_1694:
[----:B------:R-:W-:-:S03]  /*6140*/  UMOV UR12, 0xffffffff ;  /* 0xffffffff000c7882 */ /* 0x000fc60000000000 */
[----:B------:R-:W-:Y:S05]  /*6150*/  BRA.DIV UR12, `(.L_x_1697) ;  /* 0x000000360c307947 */ /* 0x000fea000b800000 */
[----:B------:R-:W-:Y:S01]  /*6160*/  NOP ;  /* 0x0000000000007918 */ /* 0x000fe20000000000 */
.L_x_1764:
        /* <DEDUP_REMOVED lines=15> */
.L_x_1699:
[----:B------:R-:W-:Y:S05]  /*6260*/  BSYNC B0 ;  /* 0x0000000000007941 */ /* 0x000fea0003800000 */
.L_x_1698:
        /* <DEDUP_REMOVED lines=14> */
.L_x_1701:
[----:B------:R-:W-:Y:S05]  /*6350*/  BSYNC B0 ;  /* 0x0000000000007941 */ /* 0x000fea0003800000 */
.L_x_1700:
        /* <DEDUP_REMOVED lines=15> */
.L_x_1703:
[----:B------:R-:W-:Y:S05]  /*6450*/  BSYNC B0 ;  /* 0x0000000000007941 */ /* 0x000fea0003800000 */
.L_x_1702:
[----:B------:R-:W-:Y:S06]  /*6460*/  BAR.ARV 0xa, 0xa0 ;  /* 0x0282800000007b1d */ /* 0x000fec0000002000 */
[----:B------:R-:W-:Y:S04]  /*6470*/  BSSY B0, `(.L_x_1704) ;  /* 0x0000003000007945 */ /* 0x000fe80003800000 */
[----:B------:R-:W-:Y:S05]  /*6480*/  @!P0 BRA `(.L_x_1705) ;  /* 0x0000000000048947 */ /* 0x000fea0003800000 */
[----:B------:R-:W-:-:S04]  /*6490*/  DEPBAR.LE SB0, 0x1 ;  /* 0x000080400000791a */ /* 0x000fc80000000000 */
.L_x_1705:
[----:B------:R-:W-:Y:S05]  /*64a0*/  BSYNC B0 ;  /* 0x0000000000007941 */ /* 0x000fea0003800000 */
.L_x_1704:
[----:B------:R-:W-:Y:S06]  /*64b0*/  BAR.ARV 0xb, 0xa0 ;  /* 0x02c2800000007b1d */ /* 0x000fec0000002000 */
[----:B------:R-:W-:Y:S04]  /*64c0*/  BSSY B0, `(.L_x_1706) ;  /* 0x0000003000007945 */ /* 0x000fe80003800000 */
[----:B------:R-:W-:Y:S05]  /*64d0*/  @!P0 BRA `(.L_x_1707) ;  /* 0x0000000000048947 */ /* 0x000fea0003800000 */
[----:B------:R-:W-:-:S04]  /*64e0*/  DEPBAR.LE SB0, 0x0 ;  /* 0x000080000000791a */ /* 0x000fc80000000000 */
.L_x_1707:
[----:B------:R-:W-:Y:S05]  /*64f0*/  BSYNC B0 ;  /* 0x0000000000007941 */ /* 0x000fea0003800000 */
.L_x_1706:
        /* <DEDUP_REMOVED lines=19> */
.L_x_1709:
[----:B------:R-:W-:Y:S05]  /*6630*/  BSYNC B0 ;  /* 0x0000000000007941 */ /* 0x000fea0003800000 */
.L_x_1708:
[----:B------:R-:W-:Y:S02]  /*6640*/  UIADD3 UR8, UR8, 0x2, URZ ;  /* 0x0000000208087890 */ /* 0x000fe4000fffe03f */
[----:B------:R-:W-:Y:S02]  /*6650*/  UIADD3 UR4, UR4, 0x6000, URZ ;  /* 0x0000600004047890 */ /* 0x000fe4000fffe03f */
[----:B------:R-:W-:-:S06]  /*6660*/  UISETP.GE.AND UP0, UPT, UR8, UR11, UPT ;  /* 0x0000000b0800728c */ /* 0x000fcc000bf06270 */
[----:B------:R-:W-:-:S13]  /*6670*/  PLOP3.LUT P1, PT, PT, PT, UP0, 0x80, 0x0 ;  /* 0x000000000000781c */ /* 0x000fda0003f2f008 */
[----:B------:R-:W-:Y:S05]  /*6680*/  @!P1 BRA `(.L_x_1710) ;  /* 0xfffffff000dc9947 */ /* 0x000fea000383ffff */
.L_x_1659:
        /* <DEDUP_REMOVED lines=41> */
.L_x_1713:
[----:B------:R-:W-:Y:S05]  /*6920*/  BSYNC B0 ;  /* 0x0000000000007941 */ /* 0x000fea0003800000 */
.L_x_1712:
[----:B------:R-:W-:Y:S05]  /*6930*/  BRA `(.L_x_1714) ;  /* 0x0000000000047947 */ /* 0x000fea0003800000 */
.L_x_1711:
[----:B------:R-:W-:-:S05]  /*6940*/  UMOV UR4, UR8 ;  /* 0x0000000800047c82 */ /* 0x000fca0008000000 */
.L_x_1714:
        /* <DEDUP_REMOVED lines=11> */
.L_x_1719:
        /* <DEDUP_REMOVED lines=24> */
.L_x_1716:
[----:B------:R-:W-:Y:S05]  /*6b80*/  BSYNC B0 ;  /* 0x0000000000007941 */ /* 0x000fea0003800000 */
.L_x_1715:
        /* <DEDUP_REMOVED lines=24> */
.L_x_1718:
[----:B------:R-:W-:Y:S05]  /*6d10*/  BSYNC B0 ;  /* 0x0000000000007941 */ /* 0x000fea0003800000 */
.L_x_1717:
[----:B------:R-:W-:Y:S02]  /*6d20*/  UIADD3 UR11, UR11, 0x2, URZ ;  /* 0x000000020b0b7890 */ /* 0x000fe4000fffe03f */
[----:B------:R-:W-:Y:S02]  /*6d30*/  ULEA UR6, UR18, UR6, 0x1 ;  /* 0x0000000612067291 */ /* 0x000fe4000f8e083f */
[----:B------:R-:W-:Y:S02]  /*6d40*/  ULEA UR7, UR18, UR7, 0x1 ;  /* 0x0000000712077291 */ /* 0x000fe4000f8e083f */
[----:B------:R-:W-:-:S13]  /*6d50*/  ISETP.NE.AND P0, PT, RZ, UR11, PT ;  /* 0x0000000bff007c0c */ /* 0x000fda000bf05270 */
[----:B------:R-:W-:Y:S05]  /*6d60*/  @!P0 BRA `(.L_x_1611) ;  /* 0x00000024005c8947 */ /* 0x000fea0003800000 */
[----:B------:R-:W-:Y:S05]  /*6d70*/  BRA `(.L_x_1719) ;  /* 0xfffffffc00207947 */ /* 0x000fea000383ffff */
.L_x_1656:
        /* <DEDUP_REMOVED lines=34> */
.L_x_1721:
        /* <DEDUP_REMOVED lines=50> */
.L_x_1765:
        /* <DEDUP_REMOVED lines=9> */
.L_x_1724:
        /* <DEDUP_REMOVED lines=115> */
.L_x_1735:
[----:B-1----:R-:W-:-:S05]  /*7a80*/  IMAD.MOV.U32 R6, RZ, RZ, 0x1 ;  /* 0x00000001ff067424 */ /* 0x002fca00078e00ff */
[----:B------:R-:W-:-:S04]  /*7a90*/  SHF.L.U32 R6, R6, 0x1f, RZ ;  /* 0x0000001f06067819 */ /* 0x000fc800000006ff */
[----:B------:R-:W1:Y:S02]  /*7aa0*/  SYNCS.PHASECHK.TRANS64.TRYWAIT P1, [R0+URZ+0x36438], R6 ;  /* 0x03643806000075a7 */ /* 0x000e64000802017f */
[----:B-123--:R-:W-:Y:S05]  /*7ab0*/  @!P1 BRA `(.L_x_1727) ;  /* 0x0000001c00089947 */ /* 0x00efea0003800000 */
.L_x_1766:
[----:B------:R-:W-:Y:S05]  /*7ac0*/  @P0 BRA `(.L_x_1728) ;  /* 0x0000000000140947 */ /* 0x000fea0003800000 */
[----:B------:R-:W-:Y:S01]  /*7ad0*/  ISETP.NE.AND P1, PT, R20, RZ, PT ;  /* 0x000000ff1400720c */ /* 0x000fe20003f25270 */
[----:B------:R-:W-:-:S04]  /*7ae0*/  IMAD.MOV.U32 R3, RZ, RZ, 0x6100 ;  /* 0x00006100ff037424 */ /* 0x000fc800078e00ff */
[----:B------:R2:W-:Y:S08]  /*7af0*/  SYNCS.ARRIVE.TRANS64 RZ, [R0+URZ+0x36430], R3 ;  /* 0x0364300300ff79a7 */ /* 0x0005f0000800003f */
[----:B------:R-:W-:Y:S05]  /*7b00*/  @!P1 BRA `(.L_x_1728) ;  /* 0x0000000000049947 */ /* 0x000fea0003800000 */
[----:B------:R-:W-:Y:S01]  /*7b10*/  BPT.TRAP 0x1 ;  /* 0x000000040000795c */ /* 0x000fe20000300000 */
.L_x_1728:
        /* <DEDUP_REMOVED lines=48> */
.L_x_1767:
[----:B------:R-:W-:Y:S05]  /*7e20*/  @P0 BRA `(.L_x_1730) ;  /* 0x0000000000140947 */ /* 0x000fea0003800000 */
[----:B------:R-:W-:Y:S01]  /*7e30*/  ISETP.NE.AND P1, PT, R20, RZ, PT ;  /* 0x000000ff1400720c */ /* 0x000fe20003f25270 */
[----:B--2---:R-:W-:-:S04]  /*7e40*/  IMAD.MOV.U32 R3, RZ, RZ, 0x6100 ;  /* 0x00006100ff037424 */ /* 0x004fc800078e00ff */
[----:B------:R3:W-:Y:S08]  /*7e50*/  SYNCS.ARRIVE.TRANS64 RZ, [R0+URZ+0x36418], R3 ;  /* 0x0364180300ff79a7 */ /* 0x0007f0000800003f */
[----:B------:R-:W-:Y:S05]  /*7e60*/  @!P1 BRA `(.L_x_1730) ;  /* 0x0000000000049947 */ /* 0x000fea0003800000 */
[----:B------:R-:W-:Y:S01]  /*7e70*/  BPT.TRAP 0x1 ;  /* 0x000000040000795c */ /* 0x000fe20000300000 */
.L_x_1730:
        /* <DEDUP_REMOVED lines=44> */
.L_x_1768:
[----:B------:R-:W-:Y:S05]  /*8140*/  @P0 BRA `(.L_x_1732) ;  /* 0x0000000000140947 */ /* 0x000fea0003800000 */
[----:B------:R-:W-:Y:S01]  /*8150*/  ISETP.NE.AND P1, PT, R20, RZ, PT ;  /* 0x000000ff1400720c */ /* 0x000fe20003f25270 */
[----:B--2---:R-:W-:-:S04]  /*8160*/  IMAD.MOV.U32 R29, RZ, RZ, 0x6100 ;  /* 0x00006100ff1d7424 */ /* 0x004fc800078e00ff */
[----:B------:R3:W-:Y:S08]  /*8170*/  SYNCS.ARRIVE.TRANS64 RZ, [R0+URZ+0x36430], R29 ;  /* 0x0364301d00ff79a7 */ /* 0x0007f0000800003f */
[----:B------:R-:W-:Y:S05]  /*8180*/  @!P1 BRA `(.L_x_1732) ;  /* 0x0000000000049947 */ /* 0x000fea0003800000 */
[----:B------:R-:W-:Y:S01]  /*8190*/  BPT.TRAP 0x1 ;  /* 0x000000040000795c */ /* 0x000fe20000300000 */
.L_x_1732:
        /* <DEDUP_REMOVED lines=37> */
.L_x_1770:
[----:B------:R-:W-:Y:S05]  /*83f0*/  @P0 BRA `(.L_x_1734) ;  /* 0x0000000000140947 */ /* 0x000fea0003800000 */
[----:B------:R-:W-:Y:S01]  /*8400*/  ISETP.NE.AND P1, PT, R20, RZ, PT ;  /* 0x000000ff1400720c */ /* 0x000fe20003f25270 */
[----:B----4-:R-:W-:-:S04]  /*8410*/  IMAD.MOV.U32 R5, RZ, RZ, 0x6100 ;  /* 0x00006100ff057424 */ /* 0x010fc800078e00ff */
[----:B------:R4:W-:Y:S08]  /*8420*/  SYNCS.ARRIVE.TRANS64 RZ, [R0+URZ+0x36410], R5 ;  /* 0x0364100500ff79a7 */ /* 0x0009f0000800003f */
[----:B------:R-:W-:Y:S05]  /*8430*/  @!P1 BRA `(.L_x_1734) ;  /* 0x0000000000049947 */ /* 0x000fea0003800000 */
[----:B------:R-:W-:Y:S01]  /*8440*/  BPT.TRAP 0x1 ;  /* 0x000000040000795c */ /* 0x000fe20000300000 */
.L_x_1734:
        /* <DEDUP_REMOVED lines=44> */
.L_x_1726:
[----:B------:R-:W-:Y:S01]  /*8710*/  ISETP.NE.AND P1, PT, R19, RZ, PT ;  /* 0x000000ff1300720c */ /* 0x000fe20003f25270 */
[----:B------:R-:W-:Y:S02]  /*8720*/  IMAD.MOV.U32 R5, RZ, RZ, 0x1 ;  /* 0x00000001ff057424 */ /* 0x000fe400078e00ff */
[----:B------:R-:W-:-:S10]  /*8730*/  IMAD.MOV.U32 R4, RZ, RZ, R15 ;  /* 0x000000ffff047224 */ /* 0x000fd400078e000f */
[----:B------:R-:W-:Y:S05]  /*8740*/  @!P1 BRA `(.L_x_1725) ;  /* 0x0000000400889947 */ /* 0x000fea0003800000 */
[----:B------:R-:W4:Y:S02]  /*8750*/  SYNCS.PHASECHK.TRANS64.TRYWAIT P1, [R0+URZ+0x36438], R6 ;  /* 0x03643806000075a7 */ /* 0x000f24000802017f */
[----:B----4-:R-:W-:Y:S05]  /*8760*/  @!P1 BRA `(.L_x_1736) ;  /* 0x0000001000309947 */ /* 0x010fea0003800000 */
.L_x_1771:
[----:B------:R-:W-:Y:S05]  /*8770*/  @P0 BRA `(.L_x_1737) ;  /* 0x0000000000140947 */ /* 0x000fea0003800000 */
[----:B------:R-:W-:Y:S01]  /*8780*/  ISETP.NE.AND P1, PT, R20, RZ, PT ;  /* 0x000000ff1400720c */ /* 0x000fe20003f25270 */
[----:B------:R-:W-:-:S04]  /*8790*/  IMAD.MOV.U32 R5, RZ, RZ, 0x6100 ;  /* 0x00006100ff057424 */ /* 0x000fc800078e00ff */
[----:B------:R1:W-:Y:S08]  /*87a0*/  SYNCS.ARRIVE.TRANS64 RZ, [R0+URZ+0x36430], R5 ;  /* 0x0364300500ff79a7 */ /* 0x0003f0000800003f */
[----:B------:R-:W-:Y:S05]  /*87b0*/  @!P1 BRA `(.L_x_1737) ;  /* 0x0000000000049947 */ /* 0x000fea0003800000 */
[----:B------:R-:W-:Y:S01]  /*87c0*/  BPT.TRAP 0x1 ;  /* 0x000000040000795c */ /* 0x000fe20000300000 */
.L_x_1737:
        /* <DEDUP_REMOVED lines=41> */
.L_x_1772:
[----:B-1----:R-:W-:Y:S01]  /*8a60*/  IMAD.MOV.U32 R5, RZ, RZ, RZ ;  /* 0x000000ffff057224 */ /* 0x002fe200078e00ff */
[----:B------:R-:W-:Y:S06]  /*8a70*/  @P0 BRA `(.L_x_1739) ;  /* 0x0000000000140947 */ /* 0x000fec0003800000 */
[----:B------:R-:W-:Y:S01]  /*8a80*/  ISETP.NE.AND P1, PT, R20, RZ, PT ;  /* 0x000000ff1400720c */ /* 0x000fe20003f25270 */
[----:B------:R-:W-:-:S04]  /*8a90*/  IMAD.MOV.U32 R17, RZ, RZ, 0x6100 ;  /* 0x00006100ff117424 */ /* 0x000fc800078e00ff */
[----:B------:R1:W-:Y:S08]  /*8aa0*/  SYNCS.ARRIVE.TRANS64 RZ, [R0+URZ+0x36418], R17 ;  /* 0x0364181100ff79a7 */ /* 0x0003f0000800003f */
[----:B------:R-:W-:Y:S05]  /*8ab0*/  @!P1 BRA `(.L_x_1739) ;  /* 0x0000000000049947 */ /* 0x000fea0003800000 */
[----:B------:R-:W-:Y:S01]  /*8ac0*/  BPT.TRAP 0x1 ;  /* 0x000000040000795c */ /* 0x000fe20000300000 */
.L_x_1739:
        /* <DEDUP_REMOVED lines=42> */
.L_x_1725:
[----:B------:R-:W-:-:S04]  /*8d70*/  SHF.L.U32 R3, R5, 0x1f, RZ ;  /* 0x0000001f05037819 */ /* 0x000fc800000006ff */
[----:B------:R-:W4:Y:S02]  /*8d80*/  SYNCS.PHASECHK.TRANS64.TRYWAIT P1, [R0+URZ+0x36438], R3 ;  /* 0x03643803000075a7 */ /* 0x000f24000802017f */
[----:B----4-:R-:W-:Y:S05]  /*8d90*/  @!P1 BRA `(.L_x_1740) ;  /* 0x0000000800cc9947 */ /* 0x010fea0003800000 */
.L_x_1773:
[----:B------:R-:W-:Y:S05]  /*8da0*/  @P0 BRA `(.L_x_1741) ;  /* 0x0000000000180947 */ /* 0x000fea0003800000 */
[----:B------:R-:W5:Y:S01]  /*8db0*/  S2R R2, SR_TID.X ;  /* 0x0000000000027919 */ /* 0x000f620000002100 */
[----:B----4-:R-:W-:-:S04]  /*8dc0*/  IMAD.MOV.U32 R3, RZ, RZ, 0x6100 ;  /* 0x00006100ff037424 */ /* 0x010fc800078e00ff */
[----:B------:R4:W-:Y:S01]  /*8dd0*/  SYNCS.ARRIVE.TRANS64 RZ, [R0+URZ+0x36430], R3 ;  /* 0x0364300300ff79a7 */ /* 0x0009e2000800003f */
[----:B-----5:R-:W-:-:S13]  /*8de0*/  LOP3.LUT P0, RZ, R2, 0x1f, RZ, 0xc0, !PT ;  /* 0x0000001f02ff7812 */ /* 0x020fda000780c0ff */
[----:B----4-:R-:W-:Y:S05]  /*8df0*/  @!P0 BRA `(.L_x_1741) ;  /* 0x0000000000048947 */ /* 0x010fea0003800000 */
[----:B------:R-:W-:Y:S01]  /*8e00*/  BPT.TRAP 0x1 ;  /* 0x000000040000795c */ /* 0x000fe20000300000 */
.L_x_1741:
        /* <DEDUP_REMOVED lines=43> */
.L_x_1722:
[----:B------:R-:W-:Y:S05]  /*90c0*/  BSYNC B0 ;  /* 0x0000000000007941 */ /* 0x000fea0003800000 */
.L_x_1720:
[----:B------:R-:W-:-:S03]  /*90d0*/  UMOV UR7, 0xffffffff ;  /* 0xffffffff00077882 */ /* 0x000fc60000000000 */
[----:B------:R-:W-:Y:S05]  /*90e0*/  BRA.DIV UR7, `(.L_x_1742) ;  /* 0x0000000a070c7947 */ /* 0x000fea000b800000 */
[----:B------:R-:W-:-:S13]  /*90f0*/  ELECT P6, URZ, PT ;  /* 0x00000000003f782f */ /* 0x000fda00038c0000 */
.L_x_1776:
[----:B------:R-:W-:Y:S05]  /*9100*/  @!P6 BRA `(.L_x_1611) ;  /* 0x000000000074e947 */ /* 0x000fea0003800000 */
[----:B------:R-:W-:-:S06]  /*9110*/  ULOP3.LUT UR7, UR38, 0x2, URZ, 0xfc, !UPT ;  /* 0x0000000226077892 */ /* 0x000fcc000f8efc3f */
[----:B------:R-:W-:-:S05]  /*9120*/  IMAD.U32 R0, RZ, RZ, UR7 ;  /* 0x00000007ff007e24 */ /* 0x000fca000f8e00ff */
[----:B------:R-:W-:-:S13]  /*9130*/  ISETP.NE.AND P2, PT, R0, 0x3, PT ;  /* 0x000000030000780c */ /* 0x000fda0003f45270 */
[----:B------:R-:W-:Y:S05]  /*9140*/  @!P2 BRA `(.L_x_1743) ;  /* 0x000000000004a947 */ /* 0x000fea0003800000 */
[----:B------:R-:W-:Y:S01]  /*9150*/  BPT.TRAP 0x1 ;  /* 0x000000040000795c */ /* 0x000fe20000300000 */
.L_x_1743:
        /* <DEDUP_REMOVED lines=15> */
.L_x_1777:
[----:B------:R-:W2:Y:S02]  /*9250*/  SYNCS.PHASECHK.TRANS64.TRYWAIT P0, [R3+URZ], R0 ;  /* 0x00000000030075a7 */ /* 0x000ea4000800017f */
[----:B--2---:R-:W-:Y:S05]  /*9260*/  @!P0 BRA `(.L_x_1745) ;  /* 0x0000000400e08947 */ /* 0x004fea0003800000 */
.L_x_1778:
[----:B------:R-:W-:Y:S05]  /*9270*/  @!P2 BRA `(.L_x_1746) ;  /* 0x000000000004a947 */ /* 0x000fea0003800000 */
[----:B------:R-:W-:Y:S01]  /*9280*/  BPT.TRAP 0x1 ;  /* 0x000000040000795c */ /* 0x000fe20000300000 */
.L_x_1746:
[----:B------:R-:W-:-:S07]  /*9290*/  SHF.L.U32 R5, R5, 0x1f, RZ ;  /* 0x0000001f05057819 */ /* 0x000fce00000006ff */
.L_x_1747:
[----:B---3--:R3:W4:Y:S02]  /*92a0*/  SYNCS.PHASECHK.TRANS64.TRYWAIT P0, [R4+URZ+0x36438], R5 ;  /* 0x03643805040075a7 */ /* 0x008724000800017f */
[----:B----4-:R-:W-:Y:S05]  /*92b0*/  @!P0 NANOSLEEP.SYNCS 0x989680 ;  /* 0x009896800000895d */ /* 0x010fea0003900000 */
[----:B------:R-:W4:Y:S02]  /*92c0*/  @!P0 SYNCS.PHASECHK.TRANS64 P0, [R4+URZ+0x36438], R5 ;  /* 0x03643805040085a7 */ /* 0x000f24000800007f */
[----:B----4-:R-:W-:Y:S05]  /*92d0*/  @!P0 BRA `(.L_x_1747) ;  /* 0xfffffffc00f08947 */ /* 0x010fea000383ffff */
.L_x_1611:
[----:B------:R-:W-:Y:S05]  /*92e0*/  BSYNC B6 ;  /* 0x0000000000067941 */ /* 0x000fea0003800000 */
.L_x_1608:
[----:B------:R-:W-:Y:S05]  /*92f0*/  EXIT ;  /* 0x000000000000794d */ /* 0x000fea0003800000 */
.L_x_1618:
[----:B------:R-:W-:Y:S02]  /*9300*/  IMAD.MOV.U32 R12, RZ, RZ, RZ ;  /* 0x000000ffff0c7224 */ /* 0x000fe400078e00ff */
[----:B------:R-:W-:Y:S02]  /*9310*/  IMAD.MOV.U32 R11, RZ, RZ, 0x1f ;  /* 0x0000001fff0b7424 */ /* 0x000fe400078e00ff */
[----:B------:R-:W-:-:S07]  /*9320*/  IMAD.MOV.U32 R15, RZ, RZ, -0x1 ;  /* 0xffffffffff0f7424 */ /* 0x000fce00078e00ff */
[----:B------:R-:W-:Y:S05]  /*9330*/  WARPSYNC.COLLECTIVE R15, `(.L_x_1748) ;  /* 0x000000000f087348 */ /* 0x000fea0003c00000 */
[----:B------:R1:W2:Y:S02]  /*9340*/  SHFL.IDX P6, R14, R13, R12, R11 ;  /* 0x0000000c0d0e7389 */ /* 0x0002a400000c000b */
[----:B-12---:R-:W-:Y:S01]  /*9350*/  ENDCOLLECTIVE ;  /* 0x000000000000791b */ /* 0x006fe20003800000 */
.L_x_1748:
[----:B------:R-:W-:Y:S05]  /*9360*/  BRA `(.L_x_1749) ;  /* 0xffffff7c004c7947 */ /* 0x000fea000383ffff */
.L_x_1620:
[----:B--2---:R2:W3:Y:S02]  /*9370*/  SYNCS.PHASECHK.TRANS64.TRYWAIT P0, [R153+URZ+0x36400], R10 ;  /* 0x0364000a990075a7 */ /* 0x0044e4000800017f */
[----:B---3--:R-:W-:Y:S05]  /*9380*/  @!P0 NANOSLEEP.SYNCS 0x989680 ;  /* 0x009896800000895d */ /* 0x008fea0003900000 */
[----:B------:R-:W3:Y:S02]  /*9390*/  @!P0 SYNCS.PHASECHK.TRANS64 P0, [R153+URZ+0x36400], R10 ;  /* 0x0364000a990085a7 */ /* 0x000ee4000800007f */
[----:B---3--:R-:W-:Y:S05]  /*93a0*/  @!P0 BRA `(.L_x_1620) ;  /* 0xfffffffc00f08947 */ /* 0x008fea000383ffff */
[----:B------:R-:W-:Y:S05]  /*93b0*/  BRA `(.L_x_1619) ;  /* 0xffffff7c00847947 */ /* 0x000fea000383ffff */
.L_x_1624:
[----:B--2---:R2:W3:Y:S02]  /*93c0*/  SYNCS.PHASECHK.TRANS64.TRYWAIT P1, [R3+URZ+0x36410], R16 ;  /* 0x03641010030075a7 */ /* 0x0044e4000802017f */
[----:B---3--:R-:W-:Y:S05]  /*93d0*/  @!P1 NANOSLEEP.SYNCS 0x989680 ;  /* 0x009896800000995d */ /* 0x008fea0003900000 */
[----:B------:R-:W3:Y:S02]  /*93e0*/  @!P1 SYNCS.PHASECHK.TRANS64 P1, [R3+URZ+0x36410], R16 ;  /* 0x03641010030095a7 */ /* 0x000ee4000802007f */
[----:B---3--:R-:W-:Y:S05]  /*93f0*/  @!P1 BRA `(.L_x_1624) ;  /* 0xfffffffc00f09947 */ /* 0x008fea000383ffff */
[----:B------:R-:W-:Y:S05]  /*9400*/  BRA `(.L_x_1623) ;  /* 0xffffff8400507947 */ /* 0x000fea000383ffff */
.L_x_1628:
[----:B--2---:R2:W1:Y:S02]  /*9410*/  SYNCS.PHASECHK.TRANS64.TRYWAIT P1, [R153+URZ+0x36430], R16 ;  /* 0x03643010990075a7 */ /* 0x004464000802017f */
[----:B-1----:R-:W-:Y:S05]  /*9420*/  @!P1 NANOSLEEP.SYNCS 0x989680 ;  /* 0x009896800000995d */ /* 0x002fea0003900000 */
[----:B------:R-:W1:Y:S02]  /*9430*/  @!P1 SYNCS.PHASECHK.TRANS64 P1, [R153+URZ+0x36430], R16 ;  /* 0x03643010990095a7 */ /* 0x000e64000802007f */
[----:B-1----:R-:W-:Y:S05]  /*9440*/  @!P1 BRA `(.L_x_1628) ;  /* 0xfffffffc00f09947 */ /* 0x002fea000383ffff */
[----:B------:R-:W-:Y:S05]  /*9450*/  BRA `(.L_x_1627) ;  /* 0xffffff8800ec7947 */ /* 0x000fea000383ffff */
.L_x_1643:
[----:B------:R-:W-:Y:S01]  /*9460*/  BSSY B0, `(.L_x_1750) ;  /* 0x0000005000007945 */ /* 0x000fe20003800000 */
[----:B------:R-:W-:-:S07]  /*9470*/  IMAD.MOV.U32 R15, RZ, RZ, -0x1 ;  /* 0xffffffffff0f7424 */ /* 0x000fce00078e00ff */
[----:B-1----:R-:W-:Y:S05]  /*9480*/  WARPSYNC.COLLECTIVE R15, `(.L_x_1751) ;  /* 0x000000000f087348 */ /* 0x002fea0003c00000 */
[----:B------:R-:W-:Y:S01]  /*9490*/  NOP ;  /* 0x0000000000007918 */ /* 0x000fe20000000000 */
[----:B-1----:R-:W-:Y:S01]  /*94a0*/  ENDCOLLECTIVE ;  /* 0x000000000000791b */ /* 0x002fe20003800000 */
.L_x_1751:
[----:B------:R-:W-:Y:S05]  /*94b0*/  BSYNC B0 ;  /* 0x0000000000007941 */ /* 0x000fea0003800000 */
.L_x_1750:
[----:B------:R-:W-:Y:S05]  /*94c0*/  BRA `(.L_x_1752) ;  /* 0xffffffb000887947 */ /* 0x000fea000383ffff */
.L_x_1652:
[----:B------:R-:W-:Y:S01]  /*94d0*/  BSSY B0, `(.L_x_1753) ;  /* 0x0000005000007945 */ /* 0x000fe20003800000 */
[----:B------:R-:W-:-:S07]  /*94e0*/  IMAD.MOV.U32 R15, RZ, RZ, -0x1 ;  /* 0xffffffffff0f7424 */ /* 0x000fce00078e00ff */
[----:B-12---:R-:W-:Y:S05]  /*94f0*/  WARPSYNC.COLLECTIVE R15, `(.L_x_1754) ;  /* 0x000000000f087348 */ /* 0x006fea0003c00000 */
[----:B------:R-:W-:Y:S01]  /*9500*/  NOP ;  /* 0x0000000000007918 */ /* 0x000fe20000000000 */
[----:B-12---:R-:W-:Y:S01]  /*9510*/  ENDCOLLECTIVE ;  /* 0x000000000000791b */ /* 0x006fe20003800000 */
.L_x_1754:
[----:B------:R-:W-:Y:S05]  /*9520*/  BSYNC B0 ;  /* 0x0000000000007941 */ /* 0x000fea0003800000 */
.L_x_1753:
[----:B------:R-:W-:Y:S05]  /*9530*/  BRA `(.L_x_1755) ;  /* 0xffffffb400787947 */ /* 0x000fea000383ffff */
.L_x_1664:
[----:B------:R-:W-:Y:S01]  /*9540*/  BSSY B0, `(.L_x_1756) ;  /* 0x0000005000007945 */ /* 0x000fe20003800000 */
[----:B------:R-:W-:-:S07]  /*9550*/  IMAD.MOV.U32 R15, RZ, RZ, -0x1 ;  /* 0xffffffffff0f7424 */ /* 0x000fce00078e00ff */
[----:B------:R-:W-:Y:S05]  /*9560*/  WARPSYNC.COLLECTIVE R15, `(.L_x_1757) ;  /* 0x000000000f087348 */ /* 0x000fea0003c00000 */
[----:B------:R-:W-:Y:S01]  /*9570*/  NOP ;  /* 0x0000000000007918 */ /* 0x000fe20000000000 */
[----:B------:R-:W-:Y:S01]  /*9580*/  ENDCOLLECTIVE ;  /* 0x000000000000791b */ /* 0x000fe20003800000 */
.L_x_1757:
[----:B------:R-:W-:Y:S05]  /*9590*/  BSYNC B0 ;  /* 0x0000000000007941 */ /* 0x000fea0003800000 */
.L_x_1756:
[----:B------:R-:W-:Y:S05]  /*95a0*/  BRA `(.L_x_1758) ;  /* 0xffffffbc00607947 */ /* 0x000fea000383ffff */
.L_x_1681:
[----:B------:R-:W-:Y:S01]  /*95b0*/  BSSY B0, `(.L_x_1759) ;  /* 0x0000005000007945 */ /* 0x000fe20003800000 */
[----:B------:R-:W-:-:S07]  /*95c0*/  IMAD.MOV.U32 R15, RZ, RZ, -0x1 ;  /* 0xffffffffff0f7424 */ /* 0x000fce00078e00ff */
[----:B------:R-:W-:Y:S05]  /*95d0*/  WARPSYNC.COLLECTIVE R15, `(.L_x_1760) ;  /* 0x000000000f087348 */ /* 0x000fea0003c00000 */
[----:B------:R-:W-:Y:S01]  /*95e0*/  NOP ;  /* 0x0000000000007918 */ /* 0x000fe20000000000 */
[----:B------:R-:W-:Y:S01]  /*95f0*/  ENDCOLLECTIVE ;  /* 0x000000000000791b */ /* 0x000fe20003800000 */
.L_x_1760:
[----:B------:R-:W-:Y:S05]  /*9600*/  BSYNC B0 ;  /* 0x0000000000007941 */ /* 0x000fea0003800000 */
.L_x_1759:
[----:B------:R-:W-:Y:S05]  /*9610*/  BRA `(.L_x_1761) ;  /* 0xffffffc400487947 */ /* 0x000fea000383ffff */
.L_x_1697:
[----:B------:R-:W-:Y:S01]  /*9620*/  BSSY B0, `(.L_x_1762) ;  /* 0x0000005000007945 */ /* 0x000fe20003800000 */
[----:B------:R-:W-:-:S07]  /*9630*/  IMAD.MOV.U32 R15, RZ, RZ, -0x1 ;  /* 0xffffffffff0f7424 */ /* 0x000fce00078e00ff */
[----:B------:R-:W-:Y:S05]  /*9640*/  WARPSYNC.COLLECTIVE R15, `(.L_x_1763) ;  /* 0x000000000f087348 */ /* 0x000fea0003c00000 */
[----:B------:R-:W-:Y:S01]  /*9650*/  NOP ;  /* 0x0000000000007918 */ /* 0x000fe20000000000 */
[----:B------:R-:W-:Y:S01]  /*9660*/  ENDCOLLECTIVE ;  /* 0x000000000000791b */ /* 0x000fe20003800000 */
.L_x_1763:
[----:B------:R-:W-:Y:S05]  /*9670*/  BSYNC B0 ;  /* 0x0000000000007941 */ /* 0x000fea0003800000 */
.L_x_1762:
[----:B------:R-:W-:Y:S05]  /*9680*/  BRA `(.L_x_1764) ;  /* 0xffffffc800b87947 */ /* 0x000fea000383ffff */
.L_x_1723:
[----:B-1----:R1:W2:Y:S02]  /*9690*/  SYNCS.PHASECHK.TRANS64.TRYWAIT P1, [R0+URZ+0x36420], R6 ;  /* 0x03642006000075a7 */ /* 0x0022a4000802017f */
[----:B--2---:R-:W-:Y:S05]  /*96a0*/  @!P1 NANOSLEEP.SYNCS 0x989680 ;  /* 0x009896800000995d */ /* 0x004fea0003900000 */
[----:B------:R-:W2:Y:S02]  /*96b0*/  @!P1 SYNCS.PHASECHK.TRANS64 P1, [R0+URZ+0x36420], R6 ;  /* 0x03642006000095a7 */ /* 0x000ea4000802007f */
[----:B--2---:R-:W-:Y:S05]  /*96c0*/  @!P1 BRA `(.L_x_1723) ;  /* 0xfffffffc00f09947 */ /* 0x004fea000383ffff */
[----:B------:R-:W-:Y:S05]  /*96d0*/  BRA `(.L_x_1765) ;  /* 0xffffffd800f87947 */ /* 0x000fea000383ffff */
.L_x_1727:
[----:B-1----:R1:W2:Y:S02]  /*96e0*/  SYNCS.PHASECHK.TRANS64.TRYWAIT P1, [R0+URZ+0x36438], R6 ;  /* 0x03643806000075a7 */ /* 0x0022a4000802017f */
[----:B--2---:R-:W-:Y:S05]  /*96f0*/  @!P1 NANOSLEEP.SYNCS 0x989680 ;  /* 0x009896800000995d */ /* 0x004fea0003900000 */
[----:B------:R-:W2:Y:S02]  /*9700*/  @!P1 SYNCS.PHASECHK.TRANS64 P1, [R0+URZ+0x36438], R6 ;  /* 0x03643806000095a7 */ /* 0x000ea4000802007f */
[----:B--2---:R-:W-:Y:S05]  /*9710*/  @!P1 BRA `(.L_x_1727) ;  /* 0xfffffffc00f09947 */ /* 0x004fea000383ffff */
[----:B------:R-:W-:Y:S05]  /*9720*/  BRA `(.L_x_1766) ;  /* 0xffffffe000e47947 */ /* 0x000fea000383ffff */
.L_x_1729:
[----:B--2---:R2:W3:Y:S02]  /*9730*/  SYNCS.PHASECHK.TRANS64.TRYWAIT P1, [R0+URZ+0x36428], R3 ;  /* 0x03642803000075a7 */ /* 0x0044e4000802017f */
[----:B---3--:R-:W-:Y:S05]  /*9740*/  @!P1 NANOSLEEP.SYNCS 0x989680 ;  /* 0x009896800000995d */ /* 0x008fea0003900000 */
[----:B------:R-:W3:Y:S02]  /*9750*/  @!P1 SYNCS.PHASECHK.TRANS64 P1, [R0+URZ+0x36428], R3 ;  /* 0x03642803000095a7 */ /* 0x000ee4000802007f */
[----:B---3--:R-:W-:Y:S05]  /*9760*/  @!P1 BRA `(.L_x_1729) ;  /* 0xfffffffc00f09947 */ /* 0x008fea000383ffff */
[----:B------:R-:W-:Y:S05]  /*9770*/  BRA `(.L_x_1767) ;  /* 0xffffffe400a87947 */ /* 0x000fea000383ffff */
.L_x_1731:
[----:B--2---:R2:W3:Y:S02]  /*9780*/  SYNCS.PHASECHK.TRANS64.TRYWAIT P1, [R0+URZ+0x36438], R29 ;  /* 0x0364381d000075a7 */ /* 0x0044e4000802017f */
[----:B---3--:R-:W-:Y:S05]  /*9790*/  @!P1 NANOSLEEP.SYNCS 0x989680 ;  /* 0x009896800000995d */ /* 0x008fea0003900000 */
[----:B------:R-:W3:Y:S02]  /*97a0*/  @!P1 SYNCS.PHASECHK.TRANS64 P1, [R0+URZ+0x36438], R29 ;  /* 0x0364381d000095a7 */ /* 0x000ee4000802007f */
[----:B---3--:R-:W-:Y:S05]  /*97b0*/  @!P1 BRA `(.L_x_1731) ;  /* 0xfffffffc00f09947 */ /* 0x008fea000383ffff */
[----:B------:R-:W-:Y:S05]  /*97c0*/  BRA `(.L_x_1768) ;  /* 0xffffffe8005c7947 */ /* 0x000fea000383ffff */
.L_x_1733:
[----:B------:R-:W-:-:S07]  /*97d0*/  SHF.L.U32 R5, R7, 0x1f, RZ ;  /* 0x0000001f07057819 */ /* 0x000fce00000006ff */
.L_x_1769:
[----:B----4-:R4:W1:Y:S02]  /*97e0*/  SYNCS.PHASECHK.TRANS64.TRYWAIT P1, [R0+URZ+0x36420], R5 ;  /* 0x03642005000075a7 */ /* 0x010864000802017f */
[----:B-1----:R-:W-:Y:S05]  /*97f0*/  @!P1 NANOSLEEP.SYNCS 0x989680 ;  /* 0x009896800000995d */ /* 0x002fea0003900000 */
[----:B------:R-:W1:Y:S02]  /*9800*/  @!P1 SYNCS.PHASECHK.TRANS64 P1, [R0+URZ+0x36420], R5 ;  /* 0x03642005000095a7 */ /* 0x000e64000802007f */
[----:B-1----:R-:W-:Y:S05]  /*9810*/  @!P1 BRA `(.L_x_1769) ;  /* 0xfffffffc00f09947 */ /* 0x002fea000383ffff */
[----:B------:R-:W-:Y:S05]  /*9820*/  BRA `(.L_x_1770) ;  /* 0xffffffe800f07947 */ /* 0x000fea000383ffff */
.L_x_1736:
[----:B----4-:R4:W1:Y:S02]  /*9830*/  SYNCS.PHASECHK.TRANS64.TRYWAIT P1, [R0+URZ+0x36438], R6 ;  /* 0x03643806000075a7 */ /* 0x010864000802017f */
[----:B-1----:R-:W-:Y:S05]  /*9840*/  @!P1 NANOSLEEP.SYNCS 0x989680 ;  /* 0x009896800000995d */ /* 0x002fea0003900000 */
[----:B------:R-:W1:Y:S02]  /*9850*/  @!P1 SYNCS.PHASECHK.TRANS64 P1, [R0+URZ+0x36438], R6 ;  /* 0x03643806000095a7 */ /* 0x000e64000802007f */
[----:B-1----:R-:W-:Y:S05]  /*9860*/  @!P1 BRA `(.L_x_1736) ;  /* 0xfffffffc00f09947 */ /* 0x002fea000383ffff */
[----:B------:R-:W-:Y:S05]  /*9870*/  BRA `(.L_x_1771) ;  /* 0xffffffec00bc7947 */ /* 0x000fea000383ffff */
.L_x_1738:
[----:B-1----:R1:W4:Y:S02]  /*9880*/  SYNCS.PHASECHK.TRANS64.TRYWAIT P1, [R0+URZ+0x36428], R5 ;  /* 0x03642805000075a7 */ /* 0x002324000802017f */
[----:B----4-:R-:W-:Y:S05]  /*9890*/  @!P1 NANOSLEEP.SYNCS 0x989680 ;  /* 0x009896800000995d */ /* 0x010fea0003900000 */
[----:B------:R-:W4:Y:S02]  /*98a0*/  @!P1 SYNCS.PHASECHK.TRANS64 P1, [R0+URZ+0x36428], R5 ;  /* 0x03642805000095a7 */ /* 0x000f24000802007f */
[----:B----4-:R-:W-:Y:S05]  /*98b0*/  @!P1 BRA `(.L_x_1738) ;  /* 0xfffffffc00f09947 */ /* 0x010fea000383ffff */
[----:B------:R-:W-:Y:S05]  /*98c0*/  BRA `(.L_x_1772) ;  /* 0xfffffff000647947 */ /* 0x000fea000383ffff */
.L_x_1740:
[----:B----4-:R4:W1:Y:S02]  /*98d0*/  SYNCS.PHASECHK.TRANS64.TRYWAIT P1, [R0+URZ+0x36438], R3 ;  /* 0x03643803000075a7 */ /* 0x010864000802017f */
[----:B-1----:R-:W-:Y:S05]  /*98e0*/  @!P1 NANOSLEEP.SYNCS 0x989680 ;  /* 0x009896800000995d */ /* 0x002fea0003900000 */
[----:B------:R-:W1:Y:S02]  /*98f0*/  @!P1 SYNCS.PHASECHK.TRANS64 P1, [R0+URZ+0x36438], R3 ;  /* 0x03643803000095a7 */ /* 0x000e64000802007f */
[----:B-1----:R-:W-:Y:S05]  /*9900*/  @!P1 BRA `(.L_x_1740) ;  /* 0xfffffffc00f09947 */ /* 0x002fea000383ffff */
[----:B------:R-:W-:Y:S05]  /*9910*/  BRA `(.L_x_1773) ;  /* 0xfffffff400207947 */ /* 0x000fea000383ffff */
.L_x_1742:
[----:B------:R-:W-:Y:S01]  /*9920*/  BSSY B0, `(.L_x_1774) ;  /* 0x0000006000007945 */ /* 0x000fe20003800000 */
[----:B------:R-:W-:-:S07]  /*9930*/  IMAD.MOV.U32 R15, RZ, RZ, -0x1 ;  /* 0xffffffffff0f7424 */ /* 0x000fce00078e00ff */
[----:B------:R-:W-:Y:S05]  /*9940*/  WARPSYNC.COLLECTIVE R15, `(.L_x_1775) ;  /* 0x000000000f0c7348 */ /* 0x000fea0003c00000 */
[----:B------:R-:W-:Y:S02]  /*9950*/  ELECT P6, UR62, PT ;  /* 0x00000000003e782f */ /* 0x000fe400038c0000 */
[----:B------:R-:W-:Y:S01]  /*9960*/  MOV R14, UR62 ;  /* 0x0000003e000e7c02 */ /* 0x000fe20008000f00 */
[----:B------:R-:W-:Y:S10]  /*9970*/  ENDCOLLECTIVE ;  /* 0x000000000000791b */ /* 0x000ff40003800000 */
.L_x_1775:
[----:B------:R-:W-:Y:S05]  /*9980*/  BSYNC B0 ;  /* 0x0000000000007941 */ /* 0x000fea0003800000 */
.L_x_1774:
[----:B------:R-:W-:Y:S05]  /*9990*/  BRA `(.L_x_1776) ;  /* 0xfffffff400d87947 */ /* 0x000fea000383ffff */
.L_x_1744:
[----:B-1----:R1:W2:Y:S02]  /*99a0*/  SYNCS.PHASECHK.TRANS64.TRYWAIT P0, [R9+URZ], R2 ;  /* 0x00000002090075a7 */ /* 0x0022a4000800017f */
[----:B--2---:R-:W-:Y:S05]  /*99b0*/  @!P0 NANOSLEEP.SYNCS 0x989680 ;  /* 0x009896800000895d */ /* 0x004fea0003900000 */
[----:B------:R-:W2:Y:S02]  /*99c0*/  @!P0 SYNCS.PHASECHK.TRANS64 P0, [R9+URZ], R2 ;  /* 0x00000002090085a7 */ /* 0x000ea4000800007f */
[----:B--2---:R-:W-:Y:S05]  /*99d0*/  @!P0 BRA `(.L_x_1744) ;  /* 0xfffffffc00f08947 */ /* 0x004fea000383ffff */
[----:B------:R-:W-:Y:S05]  /*99e0*/  BRA `(.L_x_1777) ;  /* 0xfffffff800187947 */ /* 0x000fea000383ffff */
.L_x_1745:
[----:B--2---:R2:W3:Y:S02]  /*99f0*/  SYNCS.PHASECHK.TRANS64.TRYWAIT P0, [R3+URZ], R0 ;  /* 0x00000000030075a7 */ /* 0x0044e4000800017f */
[----:B---3--:R-:W-:Y:S05]  /*9a00*/  @!P0 NANOSLEEP.SYNCS 0x989680 ;  /* 0x009896800000895d */ /* 0x008fea0003900000 */
[----:B------:R-:W3:Y:S02]  /*9a10*/  @!P0 SYNCS.PHASECHK.TRANS64 P0, [R3+URZ], R0 ;  /* 0x00000000030085a7 */ /* 0x000ee4000800007f */
[----:B---3--:R-:W-:Y:S05]  /*9a20*/  @!P0 BRA `(.L_x_1745) ;  /* 0xfffffffc00f08947 */ /* 0x008fea000383ffff */
[----:B------:R-:W-:Y:S05]  /*9a30*/  BRA `(.L_x_1778) ;  /* 0xfffffff8000c7947 */ /* 0x000fea000383ffff */
.L_x_1779:
        /* <DEDUP_REMOVED lines=12> */
.L_x_3866:


//--------------------- .text._ZN7cutlass13device_kernelIN5flash11enable_sm90INS1_16FlashAttnBwdSm90INS1_25CollectiveMainloopBwdSm90ILi2ELi1ELi1EN4cute5tupleIJNS5_1CILi1EEES8_S8_EEENS6_IJNS7_ILi64EEENS7_ILi96EEENS7_ILi192EEEEEENS_6half_tEfNS_4arch4Sm90ELb0ELb1ELb0ELb1ELb0ELb0ELb1ELb0ELi3ELi1ELi1ELi1ELb0EEENS1_21CollectiveEpilogueBwdISD_SE_SG_Li384ELb1ELb1ELi3EEENS1_19SingleTileSchedulerILb1ELb0ELb0ELi96EEEEEEEEEvNT_6ParamsE --------------------------
	.section	.text._ZN7cutlass13device_kernelIN5flash11enable_sm90INS1_16FlashAttnBwdSm90INS1_25CollectiveMainloopBwdSm90ILi2ELi1ELi1EN4cute5tupleIJNS5_1CILi1EEES8_S8_EEENS6_IJNS7_ILi64EEENS7_ILi96EEENS7_ILi192EEEEEENS_6half_tEfNS_4arch4Sm90ELb0ELb1ELb0ELb1ELb0ELb0ELb1ELb0ELi3ELi1ELi1ELi1ELb0EEENS1_21CollectiveEpilogueBwdISD_SE_SG_Li384ELb1ELb1ELi3EEENS1_19SingleTileSchedulerILb1ELb0ELb0ELi96EEEEEEEEEvNT_6ParamsE,"ax",@progbits
	.align	128
.text._ZN7cutlass13device_kernelIN5flash11enable_sm90INS1_16FlashAttnBwdSm90INS1_25CollectiveMainloopBwdSm90ILi2ELi1ELi1EN4cute5tupleIJNS5_1CILi1EEES8_S8_EEENS6_IJNS7_ILi64EEENS7_ILi96EEENS7_ILi192EEEEEENS_6half_tEfNS_4arch4Sm90ELb0ELb1ELb0ELb1ELb0ELb0ELb1ELb0ELi3ELi1ELi1ELi1ELb0EEENS1_21CollectiveEpilogueBwdISD_SE_SG_Li384ELb1ELb1ELi3EEENS1_19SingleTileSchedulerILb1ELb0ELb0ELi96EEEEEEEEEvNT_6ParamsE:
        .type           _ZN7cutlass13device_kernelIN5flash11enable_sm90INS1_16FlashAttnBwdSm90INS1_25CollectiveMainloopBwdSm90ILi2ELi1ELi1EN4cute5tupleIJNS5_1CILi1EEES8_S8_EEENS6_IJNS7_ILi64EEENS7_ILi96EEENS7_ILi192EEEEEENS_6half_tEfNS_4arch4Sm90ELb0ELb1ELb0ELb1ELb0ELb0ELb1ELb0ELi3ELi1ELi1ELi1ELb0EEENS1_21CollectiveEpilogueBwdISD_SE_SG_Li384ELb1ELb1ELi3EEENS1_19SingleTileSchedulerILb1ELb0ELb0ELi96EEEEEEEEEvNT_6ParamsE,@function
        .size           _ZN7cutlass13device_kernelIN5flash11enable_sm90INS1_16FlashAttnBwdSm90INS1_25CollectiveMainloopBwdSm90ILi2ELi1ELi1EN4cute5tupleIJNS5_1CILi1EEES8_S8_EEENS6_IJNS7_ILi64EEENS7_ILi96EEENS7_ILi192EEEEEENS_6half_tEfNS_4arch4Sm90ELb0ELb1ELb0ELb1ELb0ELb0ELb1ELb0ELi3ELi1ELi1ELi1ELb0EEENS1_21CollectiveEpilogueBwdISD_SE_SG_Li384ELb1ELb1ELi3EEENS1_19SingleTileSchedulerILb1ELb0ELb0ELi96EEEEEEEEEvNT_6ParamsE,(.L_x_3867 - _ZN7cutlass13device_kernelIN5flash11enable_sm90INS1_16FlashAttnBwdSm90INS1_25CollectiveMainloopBwdSm90ILi2ELi1ELi1EN4cute5tupleIJNS5_1CILi1EEES8_S8_EEENS6_IJNS7_ILi64EEENS7_ILi96EEENS7_ILi192EEEEEENS_6half_tEfNS_4arch4Sm90ELb0ELb1ELb0ELb1ELb0ELb0ELb1ELb0ELi3ELi1ELi1ELi1ELb0EEENS1_21CollectiveEpilogueBwdISD_SE_SG_Li384ELb1ELb1ELi3EEENS1_19SingleTileSchedulerILb1ELb0ELb0ELi96EEEEEEEEEvNT_6ParamsE)
        .other          _ZN7cutlass13device_kernelIN5flash11enable_sm90INS1_16FlashAttnBwdSm90INS1_25CollectiveMainloopBwdSm90ILi2ELi1ELi1EN4cute5tupleIJNS5_1CILi1EEES8_S8_EEENS6_IJNS7_ILi64EEENS7_ILi96EEENS7_ILi192EEEEEENS_6half_tEfNS_4arch4Sm90ELb0ELb1ELb0ELb1ELb0ELb0ELb1ELb0ELi3ELi1ELi1ELi1ELb0EEENS1_21CollectiveEpilogueBwdISD_SE_SG_Li384ELb1ELb1ELi3EEENS1_19SingleTileSchedulerILb1ELb0ELb0ELi96EEEEEEEEEvNT_6ParamsE,@"STO_CUDA_ENTRY STV_DEFAULT"
_ZN7cutlass13device_kernelIN5flash11enable_sm90INS1_16FlashAttnBwdSm90INS1_25CollectiveMainloopBwdSm90ILi2ELi1ELi1EN4cute5tupleIJNS5_1CILi1EEES8_S8_EEENS6_IJNS7_ILi64EEENS7_ILi96EEENS7_ILi192EEEEEENS_6half_tEfNS_4arch4Sm90ELb0ELb1ELb0ELb1ELb0ELb0ELb1ELb0ELi3ELi1ELi1ELi1ELb0EEENS1_21CollectiveEpilogueBwdISD_SE_SG_Li384ELb1ELb1ELi3EEENS1_19SingleTileSchedulerILb1ELb0ELb0ELi96EEEEEEEEEvNT_6ParamsE:
        /* <DEDUP_REMOVED lines=23> */
.L_x_1781:
[----:B------:R-:W-:Y:S05]  /*0170*/  BSYNC B0 ;  /* 0x0000000000007941 */ /* 0x000fea0003800000 */
.L_x_1780:
        /* <DEDUP_REMOVED lines=37> */
.L_x_1782:
        /* <DEDUP_REMOVED lines=20> */
.L_x_1783:
[----:B------:R-:W-:Y:S01]  /*0510*/  PLOP3.LUT P0, PT, PT, PT, UP0, 0x80, 0x0 ;  /* 0x000000000000781c */ /* 0x000fe20003f0f008 */
[----:B------:R-:W-:Y:S01]  /*0520*/  NOP ;  /* 0x0000000000007918 */ /* 0x000fe20000000000 */
[----:B------:R-:W-:Y:S01]  /*0530*/  ULDC.64 UR46, c[0x0][0x208] ;  /* 0x00008200002e7ab9 */ /* 0x000fe20000000a00 */
[----:B------:R-:W-:Y:S01]  /*0540*/  BSSY B6, `(.L_x_1784) ;  /* 0x0000ab8000067945 */ /* 0x000fe20003800000 */
[----:B-12-4-:R-:W-:Y:S09]  /*0550*/  BAR.SYNC.DEFER_BLOCKING 0x0 ;  /* 0x0000000000007b1d */ /* 0x016ff20000010000 */
[----:B------:R-:W-:Y:S05]  /*0560*/  @!P0 BRA `(.L_x_1785) ;  /* 0x0000006400cc8947 */ /* 0x000fea0003800000 */
.L_x_1786:
        /* <DEDUP_REMOVED lines=21> */
.L_x_1787:
        /* <DEDUP_REMOVED lines=10> */
.L_x_1789:
[----:B------:R-:W2:Y:S02]  /*0760*/  LDC R0, c[0x0][0x8bc] ;  /* 0x00022f00ff007b82 */ /* 0x000ea40000000800 */
.L_x_1788:
[----:B------:R-:W-:-:S05]  /*0770*/  IMAD R5, R152, 0x60, RZ ;  /* 0x0000006098057824 */ /* 0x000fca00078e02ff */
[----:B--2--5:R-:W-:-:S04]  /*0780*/  ISETP.GE.AND P0, PT, R5, R0, PT ;  /* 0x000000000500720c */ /* 0x024fc80003f06270 */
[----:B------:R-:W-:-:S04]  /*0790*/  SEL R19, R19, 0xffffffff, !P0 ;  /* 0xffffffff13137807 */ /* 0x000fc80004000000 */
[----:B------:R-:W-:-:S13]  /*07a0*/  ISETP.GE.AND P0, PT, R19, RZ, PT ;  /* 0x000000ff1300720c */ /* 0x000fda0003f06270 */
[----:B------:R-:W-:Y:S05]  /*07b0*/  @!P0 BRA `(.L_x_1790) ;  /* 0x000000a800408947 */ /* 0x000fea0003800000 */
[----:B------:R-:W-:Y:S02]  /*07c0*/  ULDC.64 UR4, c[0x0][0x780] ;  /* 0x0001e00000047ab9 */ /* 0x000fe40000000a00 */
[----:B------:R-:W-:Y:S01]  /*07d0*/  ISETP.NE.U32.AND P0, PT, RZ, UR4, PT ;  /* 0x00000004ff007c0c */ /* 0x000fe2000bf05070 */
[----:B------:R-:W-:Y:S02]  /*07e0*/  ULDC UR4, c[0x0][0x290] ;  /* 0x0000a40000047ab9 */ /* 0x000fe40000000800 */
[----:B------:R-:W-:Y:S01]  /*07f0*/  IMAD.U32 R18, RZ, RZ, UR4 ;  /* 0x00000004ff127e24 */ /* 0x000fe2000f8e00ff */
[----:B------:R-:W-:-:S13]  /*0800*/  ISETP.NE.AND.EX P0, PT, RZ, UR5, PT, P0 ;  /* 0x00000005ff007c0c */ /* 0x000fda000bf05300 */
[----:B------:R-:W-:Y:S05]  /*0810*/  @!P0 BRA `(.L_x_1791) ;  /* 0x0000000000108947 */ /* 0x000fea0003800000 */
[----:B-1----:R-:W1:Y:S02]  /*0820*/  LDC.64 R2, c[0x0][0x780] ;  /* 0x0001e000ff027b82 */ /* 0x002e640000000a00 */
[----:B-1----:R-:W-:-:S05]  /*0830*/  IMAD.WIDE R2, R19, 0x4, R2 ;  /* 0x0000000413027825 */ /* 0x002fca00078e0202 */
[----:B------:R1:W5:Y:S01]  /*0840*/  LDG.E R17, desc[UR46][R2.64] ;  /* 0x0000002e02117981 */ /* 0x000362000c1e1900 */
[----:B------:R-:W-:Y:S05]  /*0850*/  BRA `(.L_x_1792) ;  /* 0x0000000000287947 */ /* 0x000fea0003800000 */
.L_x_1791:
[----:B------:R-:W-:Y:S01]  /*0860*/  ULDC.64 UR4, c[0x0][0x770] ;  /* 0x0001dc0000047ab9 */ /* 0x000fe20000000a00 */
[----:B------:R-:W2:Y:S01]  /*0870*/  LDC R17, c[0x0][0x280] ;  /* 0x0000a000ff117b82 */ /* 0x000ea20000000800 */
[----:B------:R-:W-:-:S04]  /*0880*/  ISETP.NE.U32.AND P0, PT, RZ, UR4, PT ;  /* 0x00000004ff007c0c */ /* 0x000fc8000bf05070 */
[----:B------:R-:W-:-:S13]  /*0890*/  ISETP.NE.AND.EX P0, PT, RZ, UR5, PT, P0 ;  /* 0x00000005ff007c0c */ /* 0x000fda000bf05300 */
[----:B------:R-:W-:Y:S05]  /*08a0*/  @!P0 BRA `(.L_x_1792) ;  /* 0x0000000000148947 */ /* 0x000fea0003800000 */
[----:B-1----:R-:W1:Y:S02]  /*08b0*/  LDC.64 R2, c[0x0][0x770] ;  /* 0x0001dc00ff027b82 */ /* 0x002e640000000a00 */
[----:B-1----:R-:W-:-:S05]  /*08c0*/  IMAD.WIDE R2, R19, 0x4, R2 ;  /* 0x0000000413027825 */ /* 0x002fca00078e0202 */
[----:B--2---:R-:W2:Y:S04]  /*08d0*/  LDG.E R17, desc[UR46][R2.64] ;  /* 0x0000002e02117981 */ /* 0x004ea8000c1e1900 */
[----:B------:R-:W2:Y:S02]  /*08e0*/  LDG.E R0, desc[UR46][R2.64+0x4] ;  /* 0x0000042e02007981 */ /* 0x000ea4000c1e1900 */
[----:B--2---:R-:W-:-:S07]  /*08f0*/  IMAD.IADD R17, R0, 0x1, -R17 ;  /* 0x0000000100117824 */ /* 0x004fce00078e0a11 */
.L_x_1792:
[----:B------:R-:W-:Y:S02]  /*0900*/  ULDC.64 UR4, c[0x0][0x788] ;  /* 0x0001e20000047ab9 */ /* 0x000fe40000000a00 */
[----:B------:R-:W-:-:S04]  /*0910*/  ISETP.NE.U32.AND P0, PT, RZ, UR4, PT ;  /* 0x00000004ff007c0c */ /* 0x000fc8000bf05070 */
[----:B------:R-:W-:-:S13]  /*0920*/  ISETP.NE.AND.EX P0, PT, RZ, UR5, PT, P0 ;  /* 0x00000005ff007c0c */ /* 0x000fda000bf05300 */
[----:B------:R-:W-:Y:S05]  /*0930*/  @!P0 BRA `(.L_x_1793) ;  /* 0x0000000000108947 */ /* 0x000fea0003800000 */
[----:B-1----:R-:W1:Y:S02]  /*0940*/  LDC.64 R2, c[0x0][0x788] ;  /* 0x0001e200ff027b82 */ /* 0x002e640000000a00 */
[----:B-1----:R-:W-:-:S05]  /*0950*/  IMAD.WIDE R2, R19, 0x4, R2 ;  /* 0x0000000413027825 */ /* 0x002fca00078e0202 */
[----:B------:R1:W5:Y:S01]  /*0960*/  LDG.E R18, desc[UR46][R2.64] ;  /* 0x0000002e02127981 */ /* 0x000362000c1e1900 */
[----:B------:R-:W-:Y:S05]  /*0970*/  BRA `(.L_x_1794) ;  /* 0x0000000000247947 */ /* 0x000fea0003800000 */
.L_x_1793:
[----:B------:R-:W-:Y:S02]  /*0980*/  ULDC.64 UR4, c[0x0][0x778] ;  /* 0x0001de0000047ab9 */ /* 0x000fe40000000a00 */
[----:B------:R-:W-:-:S04]  /*0990*/  ISETP.NE.U32.AND P0, PT, RZ, UR4, PT ;  /* 0x00000004ff007c0c */ /* 0x000fc8000bf05070 */
[----:B------:R-:W-:-:S13]  /*09a0*/  ISETP.NE.AND.EX P0, PT, RZ, UR5, PT, P0 ;  /* 0x00000005ff007c0c */ /* 0x000fda000bf05300 */
[----:B------:R-:W-:Y:S05]  /*09b0*/  @!P0 BRA `(.L_x_1794) ;  /* 0x0000000000148947 */ /* 0x000fea0003800000 */
[----:B-1----:R-:W1:Y:S02]  /*09c0*/  LDC.64 R2, c[0x0][0x778] ;  /* 0x0001de00ff027b82 */ /* 0x002e640000000a00 */
[----:B-1----:R-:W-:-:S05]  /*09d0*/  IMAD.WIDE R2, R19, 0x4, R2 ;  /* 0x0000000413027825 */ /* 0x002fca00078e0202 */
[----:B------:R-:W3:Y:S04]  /*09e0*/  LDG.E R18, desc[UR46][R2.64] ;  /* 0x0000002e02127981 */ /* 0x000ee8000c1e1900 */
[----:B------:R-:W3:Y:S02]  /*09f0*/  LDG.E R7, desc[UR46][R2.64+0x4] ;  /* 0x0000042e02077981 */ /* 0x000ee4000c1e1900 */
[----:B---3--:R-:W-:-:S07]  /*0a00*/  IMAD.IADD R18, R7, 0x1, -R18 ;  /* 0x0000000107127824 */ /* 0x008fce00078e0a12 */
.L_x_1794:
[----:B--2--5:R-:W-:Y:S01]  /*0a10*/  VIADD R0, R17, 0x3f ;  /* 0x0000003f11007836 */ /* 0x024fe20000000000 */
[----:B------:R-:W-:Y:S01]  /*0a20*/  ISETP.GE.AND P1, PT, R152, RZ, PT ;  /* 0x000000ff9800720c */ /* 0x000fe20003f26270 */
[----:B------:R-:W-:Y:S01]  /*0a30*/  ULDC UR4, c[0x0][0x74c] ;  /* 0x0001d30000047ab9 */ /* 0x000fe20000000800 */
[----:B-1----:R-:W-:Y:S02]  /*0a40*/  IADD3 R2, R5, R17, -R18 ;  /* 0x0000001105027210 */ /* 0x002fe40007ffe812 */
[----:B------:R-:W-:Y:S02]  /*0a50*/  SHF.R.S32.HI R3, RZ, 0x1f, R0 ;  /* 0x0000001fff037819 */ /* 0x000fe40000011400 */
[----:B------:R-:W-:Y:S01]  /*0a60*/  PLOP3.LUT P0, PT, PT, PT, PT, 0x80, 0x0 ;  /* 0x000000000000781c */ /* 0x000fe20003f0f070 */
[----:B------:R-:W-:Y:S01]  /*0a70*/  VIADD R2, R2, -UR4 ;  /* 0x8000000402027c36 */ /* 0x000fe20008000000 */
[----:B------:R-:W-:-:S04]  /*0a80*/  LEA.HI R3, R3, R0, RZ, 0x6 ;  /* 0x0000000003037211 */ /* 0x000fc800078f30ff */
[----:B------:R-:W-:Y:S02]  /*0a90*/  SHF.R.S32.HI R3, RZ, 0x6, R3 ;  /* 0x00000006ff037819 */ /* 0x000fe40000011403 */
[----:B------:R-:W-:Y:S02]  /*0aa0*/  SHF.R.S32.HI R7, RZ, 0x1f, R2 ;  /* 0x0000001fff077819 */ /* 0x000fe40000011402 */
[----:B------:R-:W-:Y:S02]  /*0ab0*/  R2UR UR37, R3 ;  /* 0x00000000032572ca */ /* 0x000fe400000e0000 */
[----:B------:R-:W-:Y:S01]  /*0ac0*/  LEA.HI R7, R7, R2, RZ, 0x6 ;  /* 0x0000000207077211 */ /* 0x000fe200078f30ff */
[----:B------:R-:W-:-:S12]  /*0ad0*/  @!P1 BRA `(.L_x_1795) ;  /* 0x0000000000249947 */ /* 0x000fd80003800000 */
[----:B------:R-:W-:Y:S01]  /*0ae0*/  IADD3 R0, -R18, 0x9f, R17 ;  /* 0x0000009f12007810 */ /* 0x000fe20007ffe111 */
[----:B------:R-:W-:-:S03]  /*0af0*/  ULDC UR4, c[0x0][0x748] ;  /* 0x0001d20000047ab9 */ /* 0x000fc60000000800 */
[----:B------:R-:W-:-:S04]  /*0b00*/  IADD3 R0, R0, UR4, R5 ;  /* 0x0000000400007c10 */ /* 0x000fc8000fffe005 */
[----:B------:R-:W-:-:S04]  /*0b10*/  SHF.R.S32.HI R3, RZ, 0x1f, R0 ;  /* 0x0000001fff037819 */ /* 0x000fc80000011400 */
[----:B------:R-:W-:-:S04]  /*0b20*/  LEA.HI R3, R3, R0, RZ, 0x6 ;  /* 0x0000000003037211 */ /* 0x000fc800078f30ff */
[----:B------:R-:W-:-:S04]  /*0b30*/  SHF.R.S32.HI R3, RZ, 0x6, R3 ;  /* 0x00000006ff037819 */ /* 0x000fc80000011403 */
[----:B------:R-:W-:-:S13]  /*0b40*/  R2UR UR4, R3 ;  /* 0x00000000030472ca */ /* 0x000fda00000e0000 */
[----:B------:R-:W-:-:S04]  /*0b50*/  UISETP.LT.AND UP0, UPT, UR37, UR4, UPT ;  /* 0x000000042500728c */ /* 0x000fc8000bf01270 */
[----:B------:R-:W-:-:S12]  /*0b60*/  USEL UR37, UR37, UR4, UP0 ;  /* 0x0000000425257287 */ /* 0x000fd80008000000 */
.L_x_1795:
[----:B------:R-:W-:Y:S02]  /*0b70*/  SHF.R.S32.HI R7, RZ, 0x6, R7 ;  /* 0x00000006ff077819 */ /* 0x000fe40000011407 */
[----:B------:R-:W-:Y:S02]  /*0b80*/  CS2R R70, SRZ ;  /* 0x0000000000467805 */ /* 0x000fe4000001ff00 */
[----:B------:R-:W-:Y:S02]  /*0b90*/  CS2R R68, SRZ ;  /* 0x0000000000447805 */ /* 0x000fe4000001ff00 */
[----:B------:R-:W-:Y:S02]  /*0ba0*/  CS2R R66, SRZ ;  /* 0x0000000000427805 */ /* 0x000fe4000001ff00 */
[----:B------:R-:W-:Y:S02]  /*0bb0*/  VIMNMX R16, RZ, R7, !PT ;  /* 0x00000007ff107248 */ /* 0x000fe40007fe0100 */
[----:B------:R-:W-:-:S02]  /*0bc0*/  CS2R R64, SRZ ;  /* 0x0000000000407805 */ /* 0x000fc4000001ff00 */
[----:B------:R-:W-:Y:S02]  /*0bd0*/  CS2R R62, SRZ ;  /* 0x00000000003e7805 */ /* 0x000fe4000001ff00 */
[----:B------:R-:W-:Y:S02]  /*0be0*/  CS2R R60, SRZ ;  /* 0x00000000003c7805 */ /* 0x000fe4000001ff00 */
[----:B------:R-:W-:Y:S02]  /*0bf0*/  ISETP.LT.AND P1, PT, R16, UR37, PT ;  /* 0x0000002510007c0c */ /* 0x000fe4000bf21270 */
        /* <DEDUP_REMOVED lines=41> */
[----:B------:R-:W-:Y:S01]  /*0e90*/  CS2R R72, SRZ ;  /* 0x0000000000487805 */ /* 0x000fe2000001ff00 */
[----:B------:R-:W-:Y:S06]  /*0ea0*/  @!P1 BRA `(.L_x_1796) ;  /* 0x0000003400509947 */ /* 0x000fec0003800000 */
[----:B------:R-:W1:Y:S01]  /*0eb0*/  S2UR UR4, SR_CgaCtaId ;  /* 0x00000000000479c3 */ /* 0x000e620000008800 */
[----:B------:R-:W-:Y:S01]  /*0ec0*/  UMOV UR36, 0x400 ;  /* 0x0000040000247882 */ /* 0x000fe20000000000 */
        /* <DEDUP_REMOVED lines=24> */
.L_x_1798:
        /* <DEDUP_REMOVED lines=15> */
.L_x_1797:
        /* <DEDUP_REMOVED lines=20> */
.L_x_1800:
        /* <DEDUP_REMOVED lines=15> */
.L_x_1799:
        /* <DEDUP_REMOVED lines=8> */
.L_x_1946:
        /* <DEDUP_REMOVED lines=19> */
.L_x_1802:
[----:B------:R-:W-:Y:S01]  /*1520*/  IMAD.IADD R12, R9, 0x1, -R6 ;  /* 0x00000001090c7824 */ /* 0x000fe200078e0a06 */
[--C-:B------:R-:W-:Y:S01]  /*1530*/  SHF.R.S32.HI R5, RZ, 0x1, R2.reuse ;  /* 0x00000001ff057819 */ /* 0x100fe20000011402 */
[C---:B--2---:R-:W-:Y:S01]  /*1540*/  IMAD.HI R11, R13.reuse, 0x55555556, RZ ;  /* 0x555555560d0b7827 */ /* 0x044fe200078e02ff */
[----:B------:R-:W-:Y:S02]  /*1550*/  SHF.R.S32.HI R6, RZ, 0x1f, R2 ;  /* 0x0000001fff067819 */ /* 0x000fe40000011402 */
[----:B------:R-:W-:Y:S02]  /*1560*/  CS2R R70, SRZ ;  /* 0x0000000000467805 */ /* 0x000fe4000001ff00 */
[----:B------:R-:W-:Y:S01]  /*1570*/  SHF.R.S32.HI R10, RZ, 0x1f, R7 ;  /* 0x0000001fff0a7819 */ /* 0x000fe20000011407 */
[----:B------:R-:W-:Y:S01]  /*1580*/  IMAD R15, R13, 0x400, R0 ;  /* 0x000004000d0f7824 */ /* 0x000fe200078e0200 */
[----:B------:R-:W-:Y:S01]  /*1590*/  LEA.HI R6, R6, R5, RZ, 0x2 ;  /* 0x0000000506067211 */ /* 0x000fe200078f10ff */
[----:B------:R-:W-:Y:S01]  /*15a0*/  IMAD R152, R152, -0x60, RZ ;  /* 0xffffffa098987824 */ /* 0x000fe200078e02ff */
[----:B------:R-:W-:Y:S01]  /*15b0*/  LEA.HI R10, R10, R7, RZ, 0x3 ;  /* 0x000000070a0a7211 */ /* 0x000fe200078f18ff */
[----:B------:R-:W-:Y:S01]  /*15c0*/  IMAD.U32 R155, RZ, RZ, UR38 ;  /* 0x00000026ff9b7e24 */ /* 0x000fe2000f8e00ff */
[----:B------:R-:W-:-:S02]  /*15d0*/  LOP3.LUT R2, R2, 0x7fffffe, RZ, 0xc0, !PT ;  /* 0x07fffffe02027812 */ /* 0x000fc400078ec0ff */
[----:B------:R-:W-:Y:S02]  /*15e0*/  CS2R R68, SRZ ;  /* 0x0000000000447805 */ /* 0x000fe4000001ff00 */
[----:B------:R-:W-:Y:S01]  /*15f0*/  LOP3.LUT R6, R6, 0xfffffffc, RZ, 0xc0, !PT ;  /* 0xfffffffc06067812 */ /* 0x000fe200078ec0ff */
[----:B------:R-:W-:Y:S01]  /*1600*/  IMAD.SHL.U32 R10, R10, 0x20, RZ ;  /* 0x000000200a0a7824 */ /* 0x000fe200078e00ff */
[----:B------:R-:W-:Y:S01]  /*1610*/  SHF.R.S32.HI R3, RZ, 0x1f, R0 ;  /* 0x0000001fff037819 */ /* 0x000fe20000011400 */
[----:B------:R-:W-:Y:S01]  /*1620*/  IMAD.IADD R9, R7, 0x1, -R2 ;  /* 0x0000000107097824 */ /* 0x000fe200078e0a02 */
[----:B------:R-:W-:Y:S01]  /*1630*/  LEA.HI R14, R11, R11, RZ, 0x1 ;  /* 0x0000000b0b0e7211 */ /* 0x000fe200078f08ff */
[----:B------:R-:W-:Y:S01]  /*1640*/  IMAD.IADD R7, R5, 0x1, -R6 ;  /* 0x0000000105077824 */ /* 0x000fe200078e0a06 */
[----:B------:R-:W-:Y:S02]  /*1650*/  LOP3.LUT R10, R10, 0x7fffff00, RZ, 0xc0, !PT ;  /* 0x7fffff000a0a7812 */ /* 0x000fe400078ec0ff */
[----:B------:R-:W-:-:S02]  /*1660*/  CS2R R66, SRZ ;  /* 0x0000000000427805 */ /* 0x000fc4000001ff00 */
[----:B------:R-:W-:Y:S01]  /*1670*/  SHF.R.S32.HI R4, RZ, 0x4, R4 ;  /* 0x00000004ff047819 */ /* 0x000fe20000011404 */
[----:B------:R-:W-:Y:S01]  /*1680*/  IMAD.SHL.U32 R6, R7, 0x40, RZ ;  /* 0x0000004007067824 */ /* 0x000fe200078e00ff */
[CC--:B------:R-:W-:Y:S01]  /*1690*/  LEA.HI R2, R3.reuse, R0.reuse, RZ, 0x2 ;  /* 0x0000000003027211 */ /* 0x0c0fe200078f10ff */
[----:B------:R-:W-:Y:S01]  /*16a0*/  IMAD R14, R14, -0x3, R13 ;  /* 0xfffffffd0e0e7824 */ /* 0x000fe200078e020d */
[----:B------:R-:W-:Y:S01]  /*16b0*/  LEA.HI R3, R3, R0, RZ, 0x5 ;  /* 0x0000000003037211 */ /* 0x000fe200078f28ff */
[----:B------:R-:W-:Y:S01]  /*16c0*/  IMAD R10, R13, 0x800, R10 ;  /* 0x000008000d0a7824 */ /* 0x000fe200078e020a */
[----:B-1----:R-:W-:Y:S01]  /*16d0*/  LOP3.LUT R13, R2, 0x7ffffffc, RZ, 0xc0, !PT ;  /* 0x7ffffffc020d7812 */ /* 0x002fe200078ec0ff */
[----:B------:R-:W-:Y:S01]  /*16e0*/  IMAD.SHL.U32 R11, R4, 0x8, RZ ;  /* 0x00000008040b7824 */ /* 0x000fe200078e00ff */
[----:B------:R-:W-:Y:S01]  /*16f0*/  SHF.R.S32.HI R4, RZ, 0x2, R2 ;  /* 0x00000002ff047819 */ /* 0x000fe20000011402 */
[----:B------:R-:W-:Y:S01]  /*1700*/  IMAD R9, R9, 0x20, R10 ;  /* 0x0000002009097824 */ /* 0x000fe200078e020a */
[----:B------:R-:W-:Y:S01]  /*1710*/  SHF.R.S32.HI R5, RZ, 0x1f, R2 ;  /* 0x0000001fff057819 */ /* 0x000fe20000011402 */
[----:B------:R-:W-:Y:S01]  /*1720*/  IMAD.IADD R13, R0, 0x1, -R13 ;  /* 0x00000001000d7824 */ /* 0x000fe200078e0a0d */
[----:B------:R-:W-:Y:S01]  /*1730*/  LOP3.LUT R6, R6, 0xc0, RZ, 0xc0, !PT ;  /* 0x000000c006067812 */ /* 0x000fe200078ec0ff */
[----:B------:R-:W-:Y:S01]  /*1740*/  IMAD R9, R12, 0x200, R9 ;  /* 0x000002000c097824 */ /* 0x000fe200078e0209 */
[----:B------:R-:W-:Y:S01]  /*1750*/  LEA.HI R5, R5, R4, RZ, 0x3 ;  /* 0x0000000405057211 */ /* 0x000fe200078f18ff */
[----:B------:R-:W-:Y:S01]  /*1760*/  IMAD.IADD R10, R18, 0x1, -R17 ;  /* 0x00000001120a7824 */ /* 0x000fe200078e0a11 */
[----:B------:R-:W-:Y:S01]  /*1770*/  LOP3.LUT R11, R6, 0x8, R11, 0xf8, !PT ;  /* 0x00000008060b7812 */ /* 0x000fe200078ef80b */
[----:B------:R-:W-:Y:S01]  /*1780*/  IMAD.IADD R18, R152, 0x1, R18 ;  /* 0x0000000198127824 */ /* 0x000fe200078e0212 */
[----:B------:R-:W-:Y:S01]  /*1790*/  SHF.R.U32.HI R0, RZ, 0x3, R6 ;  /* 0x00000003ff007819 */ /* 0x000fe20000011606 */
[----:B------:R-:W-:Y:S01]  /*17a0*/  IMAD R13, R14, 0x10, R13 ;  /* 0x000000100e0d7824 */ /* 0x000fe200078e020d */
[----:B------:R-:W-:Y:S01]  /*17b0*/  LOP3.LUT R5, R5, 0xfffffff8, RZ, 0xc0, !PT ;  /* 0xfffffff805057812 */ /* 0x000fe200078ec0ff */
[----:B------:R-:W-:Y:S01]  /*17c0*/  IMAD.MOV.U32 R12, RZ, RZ, 0x20 ;  /* 0x00000020ff0c7424 */ /* 0x000fe200078e00ff */
[----:B------:R-:W-:Y:S01]  /*17d0*/  LOP3.LUT R0, R11, R0, RZ, 0x3c, !PT ;  /* 0x000000000b007212 */ /* 0x000fe200078e3cff */
[----:B------:R-:W-:Y:S01]  /*17e0*/  IMAD.MOV.U32 R2, RZ, RZ, RZ ;  /* 0x000000ffff027224 */ /* 0x000fe200078e00ff */
[----:B------:R-:W-:Y:S01]  /*17f0*/  SHF.R.S32.HI R3, RZ, 0x5, R3 ;  /* 0x00000005ff037819 */ /* 0x000fe20000011403 */
[----:B------:R-:W-:Y:S01]  /*1800*/  IMAD.IADD R6, R4, 0x1, -R5 ;  /* 0x0000000104067824 */ /* 0x000fe200078e0a05 */
[----:B------:R-:W-:Y:S01]  /*1810*/  LOP3.LUT P0, RZ, R7, 0x2, RZ, 0xc0, !PT ;  /* 0x0000000207ff7812 */ /* 0x000fe2000780c0ff */
[----:B------:R-:W-:Y:S01]  /*1820*/  IMAD.IADD R9, R9, 0x1, R0 ;  /* 0x0000000109097824 */ /* 0x000fe200078e0200 */
[----:B------:R-:W-:Y:S01]  /*1830*/  IADD3 R4, -R17, 0x1, R18 ;  /* 0x0000000111047810 */ /* 0x000fe20007ffe112 */
[----:B------:R-:W-:Y:S01]  /*1840*/  IMAD R6, R3, 0x10, R6 ;  /* 0x0000001003067824 */ /* 0x000fe200078e0206 */
[----:B------:R-:W-:Y:S01]  /*1850*/  SEL R12, R12, 0xffffffe0, !P0 ;  /* 0xffffffe00c0c7807 */ /* 0x000fe20004000000 */
[----:B------:R-:W-:Y:S01]  /*1860*/  IMAD.SHL.U32 R0, R15, 0x4, RZ ;  /* 0x000000040f007824 */ /* 0x000fe200078e00ff */
[----:B------:R-:W-:Y:S01]  /*1870*/  LEA R9, R9, UR36, 0x1 ;  /* 0x0000002409097c11 */ /* 0x000fe2000f8e08ff */
[----:B------:R-:W-:Y:S01]  /*1880*/  IMAD.SHL.U32 R3, R13, 0x2, RZ ;  /* 0x000000020d037824 */ /* 0x000fe200078e00ff */
[----:B------:R-:W-:Y:S01]  /*1890*/  CS2R R64, SRZ ;  /* 0x0000000000407805 */ /* 0x000fe2000001ff00 */
[----:B------:R-:W-:Y:S01]  /*18a0*/  IMAD.MOV.U32 R7, RZ, RZ, RZ ;  /* 0x000000ffff077224 */ /* 0x000fe200078e00ff */
[----:B------:R-:W-:Y:S01]  /*18b0*/  CS2R R62, SRZ ;  /* 0x00000000003e7805 */ /* 0x000fe2000001ff00 */
[----:B------:R-:W-:Y:S01]  /*18c0*/  IMAD.IADD R11, R18, 0x1, -R3 ;  /* 0x00000001120b7824 */ /* 0x000fe200078e0a03 */
        /* <DEDUP_REMOVED lines=44> */
[----:B------:R-:W-:Y:S01]  /*1b90*/  LOP3.LUT R155, R155, 0x1, RZ, 0xfc, !PT ;  /* 0x000000019b9b7812 */ /* 0x000fe200078efcff */
[--C-:B------:R-:W-:Y:S01]  /*1ba0*/  IMAD.IADD R4, R4, 0x1, -R3.reuse ;  /* 0x0000000104047824 */ /* 0x100fe200078e0a03 */
[----:B------:R-:W-:Y:S01]  /*1bb0*/  LEA R0, R0, UR36, 0x2 ;  /* 0x0000002400007c11 */ /* 0x000fe2000f8e10ff */
[----:B------:R-:W-:Y:S01]  /*1bc0*/  IMAD.IADD R18, R152, 0x1, -R3 ;  /* 0x0000000198127824 */ /* 0x000fe200078e0a03 */
[----:B------:R-:W-:-:S07]  /*1bd0*/  IADD3 R17, R12, 0x30400, R9 ;  /* 0x000304000c117810 */ /* 0x000fce0007ffe009 */
.L_x_1822:
[----:B------:R-:W-:-:S13]  /*1be0*/  ISETP.NE.AND P0, PT, R155, 0x3, PT ;  /* 0x000000039b00780c */ /* 0x000fda0003f05270 */
[----:B-1----:R-:W-:Y:S05]  /*1bf0*/  @!P0 BRA `(.L_x_1804) ;  /* 0x0000000000048947 */ /* 0x002fea0003800000 */
[----:B------:R-:W-:Y:S01]  /*1c00*/  BPT.TRAP 0x1 ;  /* 0x000000040000795c */ /* 0x000fe20000300000 */
.L_x_1804:
[----:B------:R-:W-:Y:S02]  /*1c10*/  LEA R3, R2, UR36, 0x3 ;  /* 0x0000002402037c11 */ /* 0x000fe4000f8e18ff */
[----:B------:R-:W-:-:S04]  /*1c20*/  SHF.L.U32 R12, R7, 0x1f, RZ ;  /* 0x0000001f070c7819 */ /* 0x000fc800000006ff */
[----:B------:R1:W2:Y:S01]  /*1c30*/  SYNCS.PHASECHK.TRANS64.TRYWAIT P1, [R3+URZ+0x36410], R12 ;  /* 0x0364100c030075a7 */ /* 0x0002a2000802017f */
[----:B------:R-:W-:Y:S05]  /*1c40*/  @!P0 BRA `(.L_x_1805) ;  /* 0x0000000000048947 */ /* 0x000fea0003800000 */
[----:B------:R-:W-:Y:S01]  /*1c50*/  BPT.TRAP 0x1 ;  /* 0x000000040000795c */ /* 0x000fe20000300000 */
.L_x_1805:
[----:B--2---:R-:W-:Y:S05]  /*1c60*/  @P1 BRA `(.L_x_1806) ;  /* 0x0000000000081947 */ /* 0x004fea0003800000 */
[----:B------:R-:W2:Y:S02]  /*1c70*/  SYNCS.PHASECHK.TRANS64.TRYWAIT P1, [R3+URZ+0x36410], R12 ;  /* 0x0364100c030075a7 */ /* 0x000ea4000802017f */
[----:B--2---:R-:W-:Y:S05]  /*1c80*/  @!P1 BRA `(.L_x_1807) ;  /* 0x0000009400449947 */ /* 0x004fea0003800000 */
.L_x_1806:
[----:B------:R-:W-:Y:S05]  /*1c90*/  WARPSYNC.ALL ;  /* 0x0000000000007948 */ /* 0x000fea0003800000 */
[----:B------:R-:W-:Y:S01]  /*1ca0*/  R2UR UR6, R8 ;  /* 0x00000000080672ca */ /* 0x000fe200000e0000 */
[----:B------:R-:W-:Y:S01]  /*1cb0*/  UIADD3 UR4, UR36, 0x1e000, URZ ;  /* 0x0001e00024047890 */ /* 0x000fe2000fffe03f */
[C---:B------:R-:W-:Y:S01]  /*1cc0*/  R2UR UR7, R2.reuse ;  /* 0x00000000020772ca */ /* 0x040fe200000e0000 */
[----:B------:R-:W-:Y:S01]  /*1cd0*/  WARPGROUP.ARRIVE ;  /* 0x00000000000079c5 */ /* 0x000fe20000000000 */
[----:B------:R-:W-:Y:S01]  /*1ce0*/  UMOV UR13, 0x40000040 ;  /* 0x40000040000d7882 */ /* 0x000fe20000000000 */
[----:B------:R-:W-:Y:S01]  /*1cf0*/  USHF.R.U32.HI UR5, URZ, 0x4, UR4 ;  /* 0x000000043f057899 */ /* 0x000fe20008011604 */
[----:B-12---:R-:W-:Y:S01]  /*1d00*/  IMAD R12, R2, 0x40, R6 ;  /* 0x00000040020c7824 */ /* 0x006fe200078e0206 */
        /* <DEDUP_REMOVED lines=91> */
[----:B------:R1:W2:Y:S04]  /*22c0*/  LDS R22, [R12+0x30000] ;  /* 0x030000000c167984 */ /* 0x0002a80000000800 */
[----:B------:R1:W3:Y:S01]  /*22d0*/  LDS R21, [R12+0x30020] ;  /* 0x030020000c157984 */ /* 0x0002e20000000800 */
[----:B------:R-:W-:Y:S05]  /*22e0*/  @!P0 BRA `(.L_x_1808) ;  /* 0x0000000000048947 */ /* 0x000fea0003800000 */
[----:B------:R-:W-:Y:S01]  /*22f0*/  BPT.TRAP 0x1 ;  /* 0x000000040000795c */ /* 0x000fe20000300000 */
.L_x_1808:
[----:B------:R-:W-:-:S04]  /*2300*/  SHF.L.U32 R13, R5, 0x1f, RZ ;  /* 0x0000001f050d7819 */ /* 0x000fc800000006ff */
[----:B------:R4:W1:Y:S01]  /*2310*/  SYNCS.PHASECHK.TRANS64.TRYWAIT P1, [UR36+0x36430], R13 ;  /* 0x0364300dff0075a7 */ /* 0x0008620008020164 */
[----:B------:R-:W-:Y:S05]  /*2320*/  @!P0 BRA `(.L_x_1809) ;  /* 0x0000000000048947 */ /* 0x000fea0003800000 */
[----:B------:R-:W-:Y:S01]  /*2330*/  BPT.TRAP 0x1 ;  /* 0x000000040000795c */ /* 0x000fe20000300000 */
.L_x_1809:
[----:B-1----:R-:W-:Y:S05]  /*2340*/  @P1 BRA `(.L_x_1810) ;  /* 0x0000000000081947 */ /* 0x002fea0003800000 */
[----:B------:R-:W1:Y:S02]  /*2350*/  SYNCS.PHASECHK.TRANS64.TRYWAIT P1, [UR36+0x36430], R13 ;  /* 0x0364300dff0075a7 */ /* 0x000e640008020164 */
[----:B-1----:R-:W-:Y:S05]  /*2360*/  @!P1 BRA `(.L_x_1811) ;  /* 0x0000008c00a09947 */ /* 0x002fea0003800000 */
.L_x_1810:
[----:B------:R-:W-:Y:S01]  /*2370*/  UIADD3 UR5, UR36, 0x2a000, URZ ;  /* 0x0002a00024057890 */ /* 0x000fe2000fffe03f */
[----:B------:R-:W-:Y:S01]  /*2380*/  WARPGROUP.ARRIVE ;  /* 0x00000000000079c5 */ /* 0x000fe20000000000 */
[----:B------:R-:W-:Y:S01]  /*2390*/  UIADD3 UR4, UR4, 0x9000, URZ ;  /* 0x0000900004047890 */ /* 0x000fe2000fffe03f */
[----:B------:R-:W-:Y:S01]  /*23a0*/  IMAD R15, R16, 0x40, R6 ;  /* 0x00000040100f7824 */ /* 0x000fe200078e0206 */
[----:B------:R-:W-:Y:S01]  /*23b0*/  USHF.R.U32.HI UR5, URZ, 0x4, UR5 ;  /* 0x000000043f057899 */ /* 0x000fe20008011605 */
[----:B------:R-:W-:Y:S01]  /*23c0*/  VIADD R20, R4, UR41 ;  /* 0x0000002904147c36 */ /* 0x000fe20008000000 */
[----:B------:R-:W-:Y:S02]  /*23d0*/  USHF.R.U32.HI UR4, URZ, 0x4, UR4 ;  /* 0x000000043f047899 */ /* 0x000fe40008011604 */
[----:B------:R-:W-:Y:S02]  /*23e0*/  ULOP3.LUT UR5, UR5, 0x3fff, URZ, 0xc0, !UPT ;  /* 0x00003fff05057892 */ /* 0x000fe4000f8ec03f */
[----:B------:R-:W-:Y:S01]  /*23f0*/  ULOP3.LUT UR6, UR4, 0x3fff, URZ, 0xc0, !UPT ;  /* 0x00003fff04067892 */ /* 0x000fe2000f8ec03f */
[----:B----4-:R-:W-:Y:S01]  /*2400*/  VIADDMNMX R13, R15, R20, R11, PT ;  /* 0x000000140f0d7246 */ /* 0x010fe2000380010b */
[----:B------:R-:W-:-:S02]  /*2410*/  ULOP3.LUT UR4, UR5, 0x10000, URZ, 0xfc, !UPT ;  /* 0x0001000005047892 */ /* 0x000fc4000f8efc3f */
        /* <DEDUP_REMOVED lines=88> */
[----:B------:R-:W-:Y:S01]  /*29a0*/  IMAD.IADD R23, R10, 0x1, R15 ;  /* 0x000000010a177824 */ /* 0x000fe200078e020f */
[----:B------:R-:W-:Y:S04]  /*29b0*/  BSSY B0, `(.L_x_1813) ;  /* 0x0000012000007945 */ /* 0x000fe80003800000 */
        /* <DEDUP_REMOVED lines=11> */
.L_x_1814:
[----:B------:R-:W-:-:S06]  /*2a70*/  UISETP.NE.AND UP0, UPT, UR42, 0x1, UPT ;  /* 0x000000012a00788c */ /* 0x000fcc000bf05270 */
[----:B------:R-:W-:-:S05]  /*2a80*/  PLOP3.LUT P1, PT, PT, PT, UP0, 0x80, 0x0 ;  /* 0x000000000000781c */ /* 0x000fca0003f2f008 */
[----:B------:R-:W-:-:S08]  /*2a90*/  @UP0 ULDC UR5, c[0x0][0x754] ;  /* 0x0001d50000050ab9 */ /* 0x000fd00000000800 */
[----:B------:R-:W-:Y:S01]  /*2aa0*/  @P1 IMAD.HI.U32 R12, R23, UR5, RZ ;  /* 0x00000005170c1c27 */ /* 0x000fe2000f8e00ff */
[----:B------:R-:W-:-:S04]  /*2ab0*/  @UP0 ULDC UR5, c[0x0][0x758] ;  /* 0x0001d60000050ab9 */ /* 0x000fc80000000800 */
[----:B------:R-:W-:-:S07]  /*2ac0*/  @P1 SHF.R.U32.HI R23, RZ, UR5, R12 ;  /* 0x00000005ff171c19 */ /* 0x000fce000801160c */
.L_x_1815:
[----:B------:R-:W-:Y:S05]  /*2ad0*/  BSYNC B0 ;  /* 0x0000000000007941 */ /* 0x000fea0003800000 */
.L_x_1813:
[----:B------:R-:W-:Y:S01]  /*2ae0*/  IMAD R23, R23, UR42, R18 ;  /* 0x0000002a17177c24 */ /* 0x000fe2000f8e0212 */
[----:B------:R-:W-:-:S04]  /*2af0*/  IADD3 R12, R15, UR4, R4 ;  /* 0x000000040f0c7c10 */ /* 0x000fc8000fffe004 */
[----:B------:R-:W-:Y:S02]  /*2b00*/  VIADDMNMX R13, R23, UR42, R13, PT ;  /* 0x0000002a170d7c46 */ /* 0x000fe4000b80010d */
[----:B------:R-:W-:-:S07]  /*2b10*/  VIMNMX R12, R12, R23, !PT ;  /* 0x000000170c0c7248 */ /* 0x000fce0007fe0100 */
.L_x_1812:
        /* <DEDUP_REMOVED lines=51> */
.L_x_1818:
[----:B------:R-:W-:-:S06]  /*2e50*/  UISETP.NE.AND UP0, UPT, UR42, 0x1, UPT ;  /* 0x000000012a00788c */ /* 0x000fcc000bf05270 */
[----:B------:R-:W-:-:S05]  /*2e60*/  PLOP3.LUT P6, PT, PT, PT, UP0, 0x80, 0x0 ;  /* 0x000000000000781c */ /* 0x000fca0003fcf008 */
[----:B------:R-:W-:-:S08]  /*2e70*/  @UP0 ULDC UR4, c[0x0][0x754] ;  /* 0x0001d50000040ab9 */ /* 0x000fd00000000800 */
[----:B------:R-:W-:Y:S01]  /*2e80*/  @P6 IMAD.HI.U32 R12, R13, UR4, RZ ;  /* 0x000000040d0c6c27 */ /* 0x000fe2000f8e00ff */
[----:B------:R-:W-:Y:S01]  /*2e90*/  PLOP3.LUT P6, PT, PT, PT, UP0, 0x80, 0x0 ;  /* 0x000000000000781c */ /* 0x000fe20003fcf008 */
[----:B------:R-:W-:-:S12]  /*2ea0*/  @UP0 ULDC UR4, c[0x0][0x758] ;  /* 0x0001d60000040ab9 */ /* 0x000fd80000000800 */
[----:B------:R-:W-:-:S07]  /*2eb0*/  @P6 SHF.R.U32.HI R13, RZ, UR4, R12 ;  /* 0x00000004ff0d6c19 */ /* 0x000fce000801160c */
.L_x_1819:
[----:B------:R-:W-:Y:S05]  /*2ec0*/  BSYNC B0 ;  /* 0x0000000000007941 */ /* 0x000fea0003800000 */
.L_x_1817:
[----:B------:R-:W-:-:S05]  /*2ed0*/  IMAD R13, R13, UR42, R18 ;  /* 0x0000002a0d0d7c24 */ /* 0x000fca000f8e0212 */
[----:B------:R-:W-:Y:S02]  /*2ee0*/  VIMNMX R14, R14, R13, !PT ;  /* 0x0000000d0e0e7248 */ /* 0x000fe40007fe0100 */
[----:B------:R-:W-:-:S07]  /*2ef0*/  VIADDMNMX R20, R13, UR42, R20, PT ;  /* 0x0000002a0d147c46 */ /* 0x000fce000b800114 */
.L_x_1816:
[----:B------:R-:W-:Y:S01]  /*2f00*/  ISETP.GT.AND P2, PT, R14, 0x1, !P2 ;  /* 0x000000010e00780c */ /* 0x000fe20005744270 */
[--C-:B--2---:R-:W-:Y:S01]  /*2f10*/  FFMA.FTZ R13, R23, UR43, -R22.reuse ;  /* 0x0000002b170d7c23 */ /* 0x104fe20008010816 */
[--C-:B------:R-:W-:Y:S01]  /*2f20*/  FFMA.FTZ R23, R144, UR43, -R22.reuse ;  /* 0x0000002b90177c23 */ /* 0x100fe20008010816 */
[--C-:B------:R-:W-:Y:S01]  /*2f30*/  FFMA.FTZ R144, R145, UR43, -R22.reuse ;  /* 0x0000002b91907c23 */ /* 0x100fe20008010816 */
[----:B------:R-:W-:Y:S01]  /*2f40*/  ISETP.LT.OR P2, PT, R20, 0x2, P2 ;  /* 0x000000021400780c */ /* 0x000fe20001741670 */
[--C-:B------:R-:W-:Y:S01]  /*2f50*/  FFMA.FTZ R140, R141, UR43, -R22.reuse ;  /* 0x0000002b8d8c7c23 */ /* 0x100fe20008010816 */
[----:B------:R-:W-:Y:S01]  /*2f60*/  ISETP.GT.AND P3, PT, R14, 0x8, !P3 ;  /* 0x000000080e00780c */ /* 0x000fe20005f64270 */
[--C-:B------:R-:W-:Y:S01]  /*2f70*/  FFMA.FTZ R136, R137, UR43, -R22.reuse ;  /* 0x0000002b89887c23 */ /* 0x100fe20008010816 */
[----:B------:R-:W-:Y:S01]  /*2f80*/  FSEL R12, R139, -INF , !P2 ;  /* 0xff8000008b0c7808 */ /* 0x000fe20005000000 */
[--C-:B------:R-:W-:Y:S01]  /*2f90*/  FFMA.FTZ R139, R148, UR43, -R22.reuse ;  /* 0x0000002b948b7c23 */ /* 0x100fe20008010816 */
[----:B------:R-:W-:Y:S01]  /*2fa0*/  LEA R148, R6, UR36, 0x2 ;  /* 0x0000002406947c11 */ /* 0x000fe2000f8e10ff */
[--C-:B------:R-:W-:Y:S01]  /*2fb0*/  FFMA.FTZ R15, R157, UR43, -R22.reuse ;  /* 0x0000002b9d0f7c23 */ /* 0x100fe20008010816 */
[----:B------:R-:W-:Y:S01]  /*2fc0*/  ISETP.GE.AND P6, PT, R152, 0x12, PT ;  /* 0x000000129800780c */ /* 0x000fe20003fc6270 */
[--C-:B---3--:R-:W-:Y:S01]  /*2fd0*/  FFMA.FTZ R137, R12, UR43, -R21.reuse ;  /* 0x0000002b0c897c23 */ /* 0x108fe20008010815 */
[----:B------:R-:W-:Y:S01]  /*2fe0*/  ISETP.LT.OR P3, PT, R20, 0x9, P3 ;  /* 0x000000091400780c */ /* 0x000fe20001f61670 */
[----:B------:R-:W1:Y:S01]  /*2ff0*/  LDS R145, [R148+0x30200] ;  /* 0x0302000094917984 */ /* 0x000e620000000800 */
[C---:B------:R-:W-:Y:S01]  /*3000*/  ISETP.GT.AND P5, PT, R14.reuse, 0x10, !P5 ;  /* 0x000000100e00780c */ /* 0x040fe20006fa4270 */
[----:B------:R-:W-:Y:S01]  /*3010*/  FFMA.FTZ R22, R149, UR43, -R22 ;  /* 0x0000002b95167c23 */ /* 0x000fe20008010816 */
[C---:B------:R-:W-:Y:S01]  /*3020*/  ISETP.GT.AND P4, PT, R14.reuse, 0x9, !P4 ;  /* 0x000000090e00780c */ /* 0x040fe20006784270 */
[----:B------:R-:W2:Y:S01]  /*3030*/  LDS R141, [R148+0x30220] ;  /* 0x03022000948d7984 */ /* 0x000ea20000000800 */
[----:B------:R-:W-:Y:S01]  /*3040*/  ISETP.GT.AND P2, PT, R14, 0x11, !P6 ;  /* 0x000000110e00780c */ /* 0x000fe20007744270 */
[----:B------:R-:W3:Y:S01]  /*3050*/  MUFU.EX2 R13, R13 ;  /* 0x0000000d000d7308 */ /* 0x000ee20000000800 */
[----:B------:R-:W-:Y:S01]  /*3060*/  ISETP.GE.AND P6, PT, R152, 0x1a, PT ;  /* 0x0000001a9800780c */ /* 0x000fe20003fc6270 */
[----:B------:R-:W-:Y:S01]  /*3070*/  USHF.R.U32.HI UR6, URZ, 0x4, UR39 ;  /* 0x000000043f067899 */ /* 0x000fe20008011627 */
[----:B------:R-:W-:Y:S01]  /*3080*/  FSEL R142, R142, -INF , !P3 ;  /* 0xff8000008e8e7808 */ /* 0x000fe20005800000 */
[----:B------:R-:W-:Y:S01]  /*3090*/  UMOV UR11, 0x80000020 ;  /* 0x80000020000b7882 */ /* 0x000fe20000000000 */
[----:B------:R-:W-:Y:S01]  /*30a0*/  ISETP.GE.AND P3, PT, R152, 0x19, PT ;  /* 0x000000199800780c */ /* 0x000fe20003f66270 */
[----:B------:R-:W-:Y:S01]  /*30b0*/  ULOP3.LUT UR6, UR6, 0x3fff, URZ, 0xc0, !UPT ;  /* 0x00003fff06067892 */ /* 0x000fe2000f8ec03f */
        /* <DEDUP_REMOVED lines=9> */
[----:B------:R-:W-:Y:S01]  /*3150*/  UMOV UR13, 0x80000020 ;  /* 0x80000020000d7882 */ /* 0x000fe20000000000 */
[----:B------:R-:W-:Y:S01]  /*3160*/  FSEL R146, R146, -INF , !P5 ;  /* 0xff80000092927808 */ /* 0x000fe20006800000 */
[----:B------:R-:W4:Y:S01]  /*3170*/  MUFU.EX2 R15, R15 ;  /* 0x0000000f000f7308 */ /* 0x000f220000000800 */
[----:B------:R-:W-:Y:S01]  /*3180*/  FSEL R12, R143, -INF , !P4 ;  /* 0xff8000008f0c7808 */ /* 0x000fe20006000000 */
[----:B------:R-:W-:Y:S01]  /*3190*/  UMOV UR10, UR12 ;  /* 0x0000000c000a7c82 */ /* 0x000fe20008000000 */
        /* <DEDUP_REMOVED lines=8> */
[----:B------:R-:W-:-:S02]  /*3220*/  FSEL R14, R138, -INF , !P1 ;  /* 0xff8000008a0e7808 */ /* 0x000fc40004800000 */
[----:B------:R-:W-:Y:S02]  /*3230*/  FSEL R146, R151, -INF , !P6 ;  /* 0xff80000097927808 */ /* 0x000fe40007000000 */
        /* <DEDUP_REMOVED lines=162> */
.L_x_1820:
        /* <DEDUP_REMOVED lines=59> */
.L_x_1821:
[----:B------:R-:W-:Y:S01]  /*4010*/  VIADD R16, R16, 0x1 ;  /* 0x0000000110107836 */ /* 0x000fe20000000000 */
[----:B------:R-:W-:Y:S01]  /*4020*/  LOP3.LUT R5, R5, 0x1, RZ, 0x3c, !PT ;  /* 0x0000000105057812 */ /* 0x000fe200078e3cff */
[----:B------:R-:W-:Y:S02]  /*4030*/  VIADD R2, R2, 0x1 ;  /* 0x0000000102027836 */ /* 0x000fe40000000000 */
[----:B------:R-:W-:Y:S01]  /*4040*/  VIADD R3, R3, 0x36420 ;  /* 0x0003642003037836 */ /* 0x000fe20000000000 */
[----:B------:R-:W-:Y:S02]  /*4050*/  ISETP.GE.AND P1, PT, R16, UR37, PT ;  /* 0x0000002510007c0c */ /* 0x000fe4000bf26270 */
[----:B------:R-:W-:Y:S02]  /*4060*/  ISETP.NE.AND P0, PT, R2, 0x2, PT ;  /* 0x000000020200780c */ /* 0x000fe40003f05270 */
[----:B------:R-:W-:Y:S02]  /*4070*/  PRMT R3, RZ, 0x654, R3 ;  /* 0x00000654ff037816 */ /* 0x000fe40000000003 */
[----:B-1----:R-:W-:-:S02]  /*4080*/  SEL R12, RZ, 0x1, P0 ;  /* 0x00000001ff0c7807 */ /* 0x002fc40000000000 */
[----:B------:R1:W-:Y:S01]  /*4090*/  SYNCS.ARRIVE.TRANS64.RED.A1T0 RZ, [R3+URZ], RZ ;  /* 0x000000ff03ff79a7 */ /* 0x0003e2000810043f */
[----:B------:R-:W-:Y:S02]  /*40a0*/  SEL R2, R2, RZ, P0 ;  /* 0x000000ff02027207 */ /* 0x000fe40000000000 */
[----:B------:R-:W-:Y:S02]  /*40b0*/  LOP3.LUT R7, R7, R12, RZ, 0x3c, !PT ;  /* 0x0000000c07077212 */ /* 0x000fe400078e3cff */
[----:B------:R-:W-:Y:S05]  /*40c0*/  @!P1 BRA `(.L_x_1822) ;  /* 0xffffffd800c49947 */ /* 0x000fea000383ffff */
        /* <DEDUP_REMOVED lines=50> */
.L_x_1796:
[----:B------:R-:W-:Y:S05]  /*43f0*/  @P0 BRA `(.L_x_1823) ;  /* 0x0000001400f00947 */ /* 0x000fea0003800000 */
[----:B------:R-:W2:Y:S01]  /*4400*/  S2R R0, SR_TID.X ;  /* 0x0000000000007919 */ /* 0x000ea20000002100 */
[----:B------:R-:W3:Y:S01]  /*4410*/  S2UR UR5, SR_CgaCtaId ;  /* 0x00000000000579c3 */ /* 0x000ee20000008800 */
        /* <DEDUP_REMOVED lines=13> */
[----:B---3--:R-:W-:Y:S01]  /*44f0*/  ULEA UR4, UR5, UR4, 0x18 ;  /* 0x0000000405047291 */ /* 0x008fe2000f8ec03f */
[----:B------:R-:W-:Y:S02]  /*4500*/  F2FP.F16.F32.PACK_AB R90, R93, R92 ;  /* 0x0000005c5d5a723e */ /* 0x000fe400000000ff */
[----:B------:R-:W-:-:S02]  /*4510*/  F2FP.F16.F32.PACK_AB R91, R95, R94 ;  /* 0x0000005e5f5b723e */ /* 0x000fc400000000ff */
[----:B------:R-:W-:Y:S01]  /*4520*/  F2FP.F16.F32.PACK_AB R97, R99, R98 ;  /* 0x000000626361723e */ /* 0x000fe200000000ff */
[----:B--2---:R-:W-:Y:S01]  /*4530*/  VIADD R0, R0, 0xffffff80 ;  /* 0xffffff8000007836 */ /* 0x004fe20000000000 */
[----:B------:R-:W-:Y:S02]  /*4540*/  F2FP.F16.F32.PACK_AB R104, R105, R104 ;  /* 0x000000686968723e */ /* 0x000fe400000000ff */
[----:B------:R-:W-:Y:S01]  /*4550*/  F2FP.F16.F32.PACK_AB R98, R101, R100 ;  /* 0x000000646562723e */ /* 0x000fe200000000ff */
[----:B------:R-:W-:Y:S01]  /*4560*/  IMAD.SHL.U32 R2, R0, 0x40, RZ ;  /* 0x0000004000027824 */ /* 0x000fe200078e00ff */
        /* <DEDUP_REMOVED lines=8> */
[----:B-1----:R-:W-:-:S02]  /*45f0*/  LEA.HI R3, R7, R0, RZ, 0x3 ;  /* 0x0000000007037211 */ /* 0x002fc400078f18ff */
        /* <DEDUP_REMOVED lines=95> */
.L_x_1824:
        /* <DEDUP_REMOVED lines=21> */
[CC--:B------:R-:W-:Y:S01]  /*4d40*/  ISETP.GE.AND P3, PT, R45.reuse, R46.reuse, PT ;  /* 0x0000002e2d00720c */ /* 0x0c0fe20003f66270 */
[----:B------:R1:W1:Y:S01]  /*4d50*/  LDS.128 R20, [R0+0x2000] ;  /* 0x0020000000147984 */ /* 0x0002620000000c00 */
[----:B------:R-:W-:Y:S01]  /*4d60*/  SHF.R.S32.HI R36, RZ, 0x1f, R19 ;  /* 0x0000001fff247819 */ /* 0x000fe20000011413 */
[----:B------:R-:W-:Y:S01]  /*4d70*/  ULDC.64 UR6, c[0x0][0x858] ;  /* 0x0002160000067ab9 */ /* 0x000fe20000000a00 */
[----:B------:R-:W-:Y:S01]  /*4d80*/  ISETP.GE.AND P5, PT, R18, R46, PT ;  /* 0x0000002e1200720c */ /* 0x000fe20003fa6270 */
[----:B------:R1:W1:Y:S01]  /*4d90*/  LDS.128 R24, [R0+0x2800] ;  /* 0x0028000000187984 */ /* 0x0002620000000c00 */
[C---:B------:R-:W-:Y:S01]  /*4da0*/  IADD3 R16, P1, R45.reuse, R16, RZ ;  /* 0x000000102d107210 */ /* 0x040fe20007f3e0ff */
[----:B------:R-:W-:Y:S01]  /*4db0*/  VIADD R18, R45, 0x40 ;  /* 0x000000402d127836 */ /* 0x000fe20000000000 */
[----:B------:R-:W-:Y:S01]  /*4dc0*/  ISETP.GE.OR P6, PT, R2, UR8, P3 ;  /* 0x0000000802007c0c */ /* 0x000fe20009fc6670 */
[----:B------:R-:W-:Y:S01]  /*4dd0*/  IMAD.IADD R35, R35, 0x1, R37 ;  /* 0x0000000123237824 */ /* 0x000fe200078e0225 */
[----:B------:R-:W-:Y:S01]  /*4de0*/  SEL R44, R36, RZ, !P0 ;  /* 0x000000ff242c7207 */ /* 0x000fe20004000000 */
[----:B------:R-:W-:Y:S01]  /*4df0*/  BSSY B0, `(.L_x_1825) ;  /* 0x0000016000007945 */ /* 0x000fe20003800000 */
[----:B------:R-:W-:-:S02]  /*4e00*/  LEA.HI.X.SX32 R17, R45, R17, 0x1, P1 ;  /* 0x000000112d117211 */ /* 0x000fc400008f0eff */
[----:B------:R-:W-:Y:S01]  /*4e10*/  ISETP.GE.AND P1, PT, R18, R46, PT ;  /* 0x0000002e1200720c */ /* 0x000fe20003f26270 */
[----:B------:R-:W-:Y:S01]  /*4e20*/  IMAD R18, R44, UR6, RZ ;  /* 0x000000062c127c24 */ /* 0x000fe2000f8e02ff */
[----:B------:R-:W-:Y:S01]  /*4e30*/  SEL R47, R19, RZ, !P0 ;  /* 0x000000ff132f7207 */ /* 0x000fe20004000000 */
[----:B------:R-:W-:Y:S01]  /*4e40*/  IMAD.WIDE R16, R38, 0x60, R16 ;  /* 0x0000006026107825 */ /* 0x000fe200078e0210 */
[----:B------:R-:W-:-:S03]  /*4e50*/  ISETP.GE.OR P0, PT, R2, UR8, P4 ;  /* 0x0000000802007c0c */ /* 0x000fc6000a706670 */
[C---:B------:R-:W-:Y:S02]  /*4e60*/  IMAD R41, R47.reuse, UR7, R18 ;  /* 0x000000072f297c24 */ /* 0x040fe4000f8e0212 */
[----:B------:R-:W-:-:S04]  /*4e70*/  IMAD.WIDE.U32 R18, R47, UR6, R34 ;  /* 0x000000062f127c25 */ /* 0x000fc8000f8e0022 */
        /* <DEDUP_REMOVED lines=13> */
.L_x_1826:
[----:B------:R-:W-:Y:S05]  /*4f50*/  BSYNC B0 ;  /* 0x0000000000007941 */ /* 0x000fea0003800000 */
.L_x_1825:
        /* <DEDUP_REMOVED lines=15> */
.L_x_1828:
[----:B------:R-:W-:Y:S05]  /*5050*/  BSYNC B0 ;  /* 0x0000000000007941 */ /* 0x000fea0003800000 */
.L_x_1827:
        /* <DEDUP_REMOVED lines=18> */
.L_x_1830:
[----:B------:R-:W-:Y:S05]  /*5180*/  BSYNC B0 ;  /* 0x0000000000007941 */ /* 0x000fea0003800000 */
.L_x_1829:
        /* <DEDUP_REMOVED lines=17> */
.L_x_1832:
[----:B------:R-:W-:Y:S05]  /*52a0*/  BSYNC B0 ;  /* 0x0000000000007941 */ /* 0x000fea0003800000 */
.L_x_1831:
        /* <DEDUP_REMOVED lines=18> */
.L_x_1834:
[----:B------:R-:W-:Y:S05]  /*53d0*/  BSYNC B0 ;  /* 0x0000000000007941 */ /* 0x000fea0003800000 */
.L_x_1833:
        /* <DEDUP_REMOVED lines=19> */
.L_x_1836:
[----:B------:R-:W-:Y:S05]  /*5510*/  BSYNC B0 ;  /* 0x0000000000007941 */ /* 0x000fea0003800000 */
.L_x_1835:
        /* <DEDUP_REMOVED lines=26> */
.L_x_1838:
[----:B------:R-:W-:Y:S05]  /*56c0*/  BSYNC B0 ;  /* 0x0000000000007941 */ /* 0x000fea0003800000 */
.L_x_1837:
        /* <DEDUP_REMOVED lines=15> */
.L_x_1840:
[----:B------:R-:W-:Y:S05]  /*57c0*/  BSYNC B0 ;  /* 0x0000000000007941 */ /* 0x000fea0003800000 */
.L_x_1839:
        /* <DEDUP_REMOVED lines=15> */
.L_x_1842:
[----:B------:R-:W-:Y:S05]  /*58c0*/  BSYNC B0 ;  /* 0x0000000000007941 */ /* 0x000fea0003800000 */
.L_x_1841:
        /* <DEDUP_REMOVED lines=15> */
.L_x_1844:
[----:B------:R-:W-:Y:S05]  /*59c0*/  BSYNC B0 ;  /* 0x0000000000007941 */ /* 0x000fea0003800000 */
.L_x_1843:
        /* <DEDUP_REMOVED lines=15> */
.L_x_1846:
[----:B------:R-:W-:Y:S05]  /*5ac0*/  BSYNC B0 ;  /* 0x0000000000007941 */ /* 0x000fea0003800000 */
.L_x_1845:
        /* <DEDUP_REMOVED lines=15> */
.L_x_1823:
[----:B------:R-:W2:Y:S08]  /*5bc0*/  LDC.64 R4, c[0x0][0x870] ;  /* 0x00021c00ff047b82 */ /* 0x000eb00000000a00 */
[----:B-1----:R-:W1:Y:S01]  /*5bd0*/  LDC.64 R2, c[0x0][0x870] ;  /* 0x00021c00ff027b82 */ /* 0x002e620000000a00 */
[----:B------:R-:W-:Y:S01]  /*5be0*/  ULDC UR4, c[0x0][0x808] ;  /* 0x0002020000047ab9 */ /* 0x000fe20000000800 */
[----:B------:R-:W3:Y:S06]  /*5bf0*/  S2R R13, SR_CTAID.X ;  /* 0x00000000000d7919 */ /* 0x000eec0000002500 */
[----:B------:R-:W4:Y:S01]  /*5c00*/  LDC.64 R16, c[0x0][0x820] ;  /* 0x00020800ff107b82 */ /* 0x000f220000000a00 */
[----:B--2---:R-:W-:-:S04]  /*5c10*/  ISETP.NE.U32.AND P0, PT, R4, RZ, PT ;  /* 0x000000ff0400720c */ /* 0x004fc80003f05070 */
[----:B------:R-:W-:Y:S01]  /*5c20*/  ISETP.NE.AND.EX P0, PT, R5, RZ, PT, P0 ;  /* 0x000000ff0500720c */ /* 0x000fe20003f05300 */
[----:B-1----:R-:W-:Y:S02]  /*5c30*/  IMAD.WIDE R4, R19, 0x4, R2 ;  /* 0x0000000413047825 */ /* 0x002fe400078e0202 */
[----:B------:R-:W1:Y:S02]  /*5c40*/  LDC.64 R2, c[0x0][0x878] ;  /* 0x00021e00ff027b82 */ /* 0x000e640000000a00 */
[----:B------:R-:W-:-:S08]  /*5c50*/  IMAD.U32 R0, RZ, RZ, UR4 ;  /* 0x00000004ff007e24 */ /* 0x000fd0000f8e00ff */
[----:B------:R-:W2:Y:S01]  /*5c60*/  @P0 LDG.E R9, desc[UR46][R4.64] ;  /* 0x0000002e04090981 */ /* 0x000ea2000c1e1900 */
[----:B-1----:R-:W-:-:S04]  /*5c70*/  ISETP.NE.U32.AND P1, PT, R2, RZ, PT ;  /* 0x000000ff0200720c */ /* 0x002fc80003f25070 */
[----:B------:R-:W-:-:S13]  /*5c80*/  ISETP.NE.AND.EX P1, PT, R3, RZ, PT, P1 ;  /* 0x000000ff0300720c */ /* 0x000fda0003f25310 */
[----:B------:R-:W1:Y:S02]  /*5c90*/  @P1 LDC.64 R2, c[0x0][0x878] ;  /* 0x00021e00ff021b82 */ /* 0x000e640000000a00 */
[----:B-1----:R-:W-:-:S05]  /*5ca0*/  @P1 IMAD.WIDE R6, R19, 0x4, R2 ;  /* 0x0000000413061825 */ /* 0x002fca00078e0202 */
[----:B------:R1:W5:Y:S01]  /*5cb0*/  @P1 LDG.E R0, desc[UR46][R6.64] ;  /* 0x0000002e06001981 */ /* 0x000362000c1e1900 */
[----:B------:R-:W1:Y:S01]  /*5cc0*/  S2UR UR4, SR_CTAID.Y ;  /* 0x00000000000479c3 */ /* 0x000e620000002600 */
[----:B------:R-:W3:Y:S02]  /*5cd0*/  S2R R2, SR_TID.X ;  /* 0x0000000000027919 */ /* 0x000ee40000002100 */
[----:B---3--:R-:W-:Y:S01]  /*5ce0*/  VIADD R8, R2, 0xffffff80 ;  /* 0xffffff8002087836 */ /* 0x008fe20000000000 */
[----:B------:R-:W-:-:S03]  /*5cf0*/  CS2R R2, SRZ ;  /* 0x0000000000027805 */ /* 0x000fc6000001ff00 */
[----:B------:R-:W-:-:S05]  /*5d00*/  IMAD.HI R10, R8, 0x2aaaaaab, RZ ;  /* 0x2aaaaaab080a7827 */ /* 0x000fca00078e02ff */
[----:B------:R-:W-:-:S04]  /*5d10*/  SHF.R.U32.HI R11, RZ, 0x1f, R10 ;  /* 0x0000001fff0b7819 */ /* 0x000fc8000001160a */
[----:B------:R-:W-:Y:S02]  /*5d20*/  LEA.HI.SX32 R15, R10, R11, 0x1e ;  /* 0x0000000b0a0f7211 */ /* 0x000fe400078ff2ff */
[--C-:B--2---:R-:W-:Y:S01]  /*5d30*/  @P0 SHF.R.S32.HI R3, RZ, 0x1f, R9.reuse ;  /* 0x0000001fff030819 */ /* 0x104fe20000011409 */
[----:B------:R-:W-:Y:S01]  /*5d40*/  @P0 IMAD.MOV.U32 R2, RZ, RZ, R9 ;  /* 0x000000ffff020224 */ /* 0x000fe200078e0009 */
[----:B-1--4-:R-:W-:Y:S06]  /*5d50*/  @P1 BRA `(.L_x_1847) ;  /* 0x0000000000101947 */ /* 0x012fec0003800000 */
[----:B------:R-:W-:Y:S05]  /*5d60*/  @!P0 BRA `(.L_x_1847) ;  /* 0x00000000000c8947 */ /* 0x000fea0003800000 */
[----:B------:R-:W2:Y:S04]  /*5d70*/  LDG.E R7, desc[UR46][R4.64] ;  /* 0x0000002e04077981 */ /* 0x000ea8000c1e1900 */
[----:B-----5:R-:W2:Y:S02]  /*5d80*/  LDG.E R0, desc[UR46][R4.64+0x4] ;  /* 0x0000042e04007981 */ /* 0x020ea4000c1e1900 */
[----:B--2---:R-:W-:-:S07]  /*5d90*/  IMAD.IADD R0, R0, 0x1, -R7 ;  /* 0x0000000100007824 */ /* 0x004fce00078e0a07 */
.L_x_1847:
[----:B------:R-:W-:Y:S01]  /*5da0*/  USHF.R.S32.HI UR5, URZ, 0x1f, UR4 ;  /* 0x0000001f3f057899 */ /* 0x000fe20008011404 */
[----:B------:R-:W-:Y:S01]  /*5db0*/  IMAD R8, R15, -0x18, R8 ;  /* 0xffffffe80f087824 */ /* 0x000fe200078e0208 */
[----:B------:R-:W1:Y:S01]  /*5dc0*/  LDC.64 R20, c[0x0][0x850] ;  /* 0x00021400ff147b82 */ /* 0x000e620000000a00 */
[----:B-----5:R-:W-:Y:S01]  /*5dd0*/  IMAD R12, R13, -0x60, R0 ;  /* 0xffffffa00d0c7824 */ /* 0x020fe200078e0200 */
[----:B------:R-:W-:Y:S01]  /*5de0*/  ULDC UR8, c[0x0][0x80c] ;  /* 0x0002030000087ab9 */ /* 0x000fe20000000800 */
[C---:B------:R-:W-:Y:S01]  /*5df0*/  VIADD R5, R15.reuse, 0x10 ;  /* 0x000000100f057836 */ /* 0x040fe20000000000 */
[C---:B------:R-:W-:Y:S01]  /*5e00*/  IADD3 R2, P1, R15.reuse, R2, RZ ;  /* 0x000000020f027210 */ /* 0x040fe20007f3e0ff */
[----:B------:R-:W-:Y:S01]  /*5e10*/  IMAD.SHL.U32 R10, R8, 0x8, RZ ;  /* 0x00000008080a7824 */ /* 0x000fe200078e00ff */
[-C--:B------:R-:W-:Y:S01]  /*5e20*/  ISETP.GE.AND P3, PT, R15, R12.reuse, PT ;  /* 0x0000000c0f00720c */ /* 0x080fe20003f66270 */
[----:B------:R-:W-:Y:S01]  /*5e30*/  IMAD R0, R16, UR5, RZ ;  /* 0x0000000510007c24 */ /* 0x000fe2000f8e02ff */
[-C--:B------:R-:W-:Y:S01]  /*5e40*/  ISETP.GE.AND P4, PT, R5, R12.reuse, PT ;  /* 0x0000000c0500720c */ /* 0x080fe20003f86270 */
[----:B------:R-:W-:Y:S01]  /*5e50*/  VIADD R5, R15, 0x20 ;  /* 0x000000200f057836 */ /* 0x000fe20000000000 */
[----:B------:R-:W-:Y:S01]  /*5e60*/  SHF.R.S32.HI R11, RZ, 0x1f, R10 ;  /* 0x0000001fff0b7819 */ /* 0x000fe2000001140a */
[----:B------:R-:W-:Y:S01]  /*5e70*/  IMAD R17, R17, UR4, R0 ;  /* 0x0000000411117c24 */ /* 0x000fe2000f8e0200 */
[----:B------:R-:W-:Y:S01]  /*5e80*/  SHF.R.S32.HI R0, RZ, 0x1f, R19 ;  /* 0x0000001fff007819 */ /* 0x000fe20000011413 */
[----:B------:R-:W-:Y:S01]  /*5e90*/  VIADD R7, R15, 0x30 ;  /* 0x000000300f077836 */ /* 0x000fe20000000000 */
[----:B------:R-:W-:Y:S01]  /*5ea0*/  ISETP.GE.OR P6, PT, R10, UR8, P3 ;  /* 0x000000080a007c0c */ /* 0x000fe20009fc6670 */
[----:B------:R-:W-:Y:S01]  /*5eb0*/  ULDC.64 UR6, c[0x0][0x828] ;  /* 0x00020a0000067ab9 */ /* 0x000fe20000000a00 */
[-C--:B------:R-:W-:Y:S01]  /*5ec0*/  ISETP.GE.AND P5, PT, R5, R12.reuse, PT ;  /* 0x0000000c0500720c */ /* 0x080fe20003fa6270 */
[----:B------:R-:W-:Y:S01]  /*5ed0*/  IMAD.WIDE.U32 R4, R16, UR4, R10 ;  /* 0x0000000410047c25 */ /* 0x000fe2000f8e000a */
[----:B------:R-:W-:Y:S01]  /*5ee0*/  SEL R14, R0, RZ, !P0 ;  /* 0x000000ff000e7207 */ /* 0x000fe20004000000 */
[----:B------:R-:W-:Y:S01]  /*5ef0*/  BSSY B0, `(.L_x_1848) ;  /* 0x0000018000007945 */ /* 0x000fe20003800000 */
[-C--:B------:R-:W-:Y:S01]  /*5f00*/  ISETP.GE.AND P2, PT, R7, R12.reuse, PT ;  /* 0x0000000c0700720c */ /* 0x080fe20003f46270 */
[----:B------:R-:W-:Y:S01]  /*5f10*/  VIADD R7, R15, 0x40 ;  /* 0x000000400f077836 */ /* 0x000fe20000000000 */
[----:B------:R-:W-:Y:S01]  /*5f20*/  SEL R19, R19, RZ, !P0 ;  /* 0x000000ff13137207 */ /* 0x000fe20004000000 */
[----:B------:R-:W-:Y:S01]  /*5f30*/  IMAD.IADD R5, R5, 0x1, R17 ;  /* 0x0000000105057824 */ /* 0x000fe200078e0211 */
[----:B------:R-:W-:Y:S01]  /*5f40*/  LEA.HI.X.SX32 R3, R15, R3, 0x1, P1 ;  /* 0x000000030f037211 */ /* 0x000fe200008f0eff */
[----:B------:R-:W-:Y:S01]  /*5f50*/  IMAD R0, R14, UR6, RZ ;  /* 0x000000060e007c24 */ /* 0x000fe2000f8e02ff */
[----:B------:R-:W-:Y:S01]  /*5f60*/  ISETP.GE.AND P1, PT, R7, R12, PT ;  /* 0x0000000c0700720c */ /* 0x000fe20003f26270 */
[----:B------:R-:W-:Y:S01]  /*5f70*/  IMAD.WIDE.U32 R8, R19, UR6, R4 ;  /* 0x0000000613087c25 */ /* 0x000fe2000f8e0004 */
[----:B------:R-:W-:-:S03]  /*5f80*/  ISETP.GE.OR P0, PT, R10, UR8, P4 ;  /* 0x000000080a007c0c */ /* 0x000fc6000a706670 */
        /* <DEDUP_REMOVED lines=14> */
.L_x_1849:
[----:B------:R-:W-:Y:S05]  /*6070*/  BSYNC B0 ;  /* 0x0000000000007941 */ /* 0x000fea0003800000 */
.L_x_1848:
        /* <DEDUP_REMOVED lines=16> */
.L_x_1851:
[----:B------:R-:W-:Y:S05]  /*6180*/  BSYNC B0 ;  /* 0x0000000000007941 */ /* 0x000fea0003800000 */
.L_x_1850:
        /* <DEDUP_REMOVED lines=16> */
.L_x_1853:
[----:B------:R-:W-:Y:S05]  /*6290*/  BSYNC B0 ;  /* 0x0000000000007941 */ /* 0x000fea0003800000 */
.L_x_1852:
        /* <DEDUP_REMOVED lines=17> */
.L_x_1855:
[----:B------:R-:W-:Y:S05]  /*63b0*/  BSYNC B0 ;  /* 0x0000000000007941 */ /* 0x000fea0003800000 */
.L_x_1854:
        /* <DEDUP_REMOVED lines=16> */
.L_x_1857:
[----:B------:R-:W-:Y:S05]  /*64c0*/  BSYNC B0 ;  /* 0x0000000000007941 */ /* 0x000fea0003800000 */
.L_x_1856:
        /* <DEDUP_REMOVED lines=20> */
.L_x_1859:
[----:B------:R-:W-:Y:S05]  /*6610*/  BSYNC B0 ;  /* 0x0000000000007941 */ /* 0x000fea0003800000 */
.L_x_1858:
        /* <DEDUP_REMOVED lines=24> */
.L_x_1861:
[----:B------:R-:W-:Y:S05]  /*67a0*/  BSYNC B0 ;  /* 0x0000000000007941 */ /* 0x000fea0003800000 */
.L_x_1860:
        /* <DEDUP_REMOVED lines=15> */
.L_x_1863:
[----:B------:R-:W-:Y:S05]  /*68a0*/  BSYNC B0 ;  /* 0x0000000000007941 */ /* 0x000fea0003800000 */
.L_x_1862:
        /* <DEDUP_REMOVED lines=15> */
.L_x_1865:
[----:B------:R-:W-:Y:S05]  /*69a0*/  BSYNC B0 ;  /* 0x0000000000007941 */ /* 0x000fea0003800000 */
.L_x_1864:
        /* <DEDUP_REMOVED lines=15> */
.L_x_1867:
[----:B------:R-:W-:Y:S05]  /*6aa0*/  BSYNC B0 ;  /* 0x0000000000007941 */ /* 0x000fea0003800000 */
.L_x_1866:
        /* <DEDUP_REMOVED lines=15> */
.L_x_1869:
[----:B------:R-:W-:Y:S05]  /*6ba0*/  BSYNC B0 ;  /* 0x0000000000007941 */ /* 0x000fea0003800000 */
.L_x_1868:
        /* <DEDUP_REMOVED lines=15> */
.L_x_1785:
        /* <DEDUP_REMOVED lines=21> */
.L_x_1871:
        /* <DEDUP_REMOVED lines=13> */
.L_x_1873:
[----:B------:R-:W-:-:S05]  /*6ec0*/  ULDC UR4, c[0x0][0x8bc] ;  /* 0x00022f0000047ab9 */ /* 0x000fca0000000800 */
.L_x_1872:
[----:B-1----:R-:W-:-:S04]  /*6ed0*/  UIMAD UR11, UR12, 0x60, URZ ;  /* 0x000000600c0b78a4 */ /* 0x002fc8000f8e023f */
[----:B------:R-:W-:-:S04]  /*6ee0*/  UISETP.GE.AND UP0, UPT, UR11, UR4, UPT ;  /* 0x000000040b00728c */ /* 0x000fc8000bf06270 */
[----:B--2---:R-:W-:-:S06]  /*6ef0*/  USEL UR16, UR16, 0xffffffff, !UP0 ;  /* 0xffffffff10107887 */ /* 0x004fcc000c000000 */
[----:B------:R-:W-:-:S13]  /*6f00*/  ISETP.LE.AND P0, PT, RZ, UR16, PT ;  /* 0x00000010ff007c0c */ /* 0x000fda000bf03270 */
[----:B------:R-:W-:Y:S05]  /*6f10*/  @!P0 BRA `(.L_x_1790) ;  /* 0x0000004000688947 */ /* 0x000fea0003800000 */
[----:B------:R-:W-:Y:S01]  /*6f20*/  ULDC.64 UR4, c[0x0][0x770] ;  /* 0x0001dc0000047ab9 */ /* 0x000fe20000000a00 */
[----:B------:R-:W1:Y:S01]  /*6f30*/  S2UR UR17, SR_CTAID.Y ;  /* 0x00000000001179c3 */ /* 0x000e620000002600 */
[----:B------:R-:W-:Y:S01]  /*6f40*/  UISETP.NE.U32.AND UP0, UPT, UR4, URZ, UPT ;  /* 0x0000003f0400728c */ /* 0x000fe2000bf05070 */
[----:B------:R-:W-:-:S03]  /*6f50*/  ULDC.64 UR8, c[0x0][0x788] ;  /* 0x0001e20000087ab9 */ /* 0x000fc60000000a00 */
        /* <DEDUP_REMOVED lines=8> */
[----:B------:R-:W-:-:S04]  /*6fe0*/  UISETP.NE.U32.AND UP1, UPT, UR4, URZ, UPT ;  /* 0x0000003f0400728c */ /* 0x000fc8000bf25070 */
[----:B------:R-:W-:-:S06]  /*6ff0*/  UISETP.NE.AND.EX UP1, UPT, UR5, URZ, UPT, UP1 ;  /* 0x0000003f0500728c */ /* 0x000fcc000bf25310 */
[----:B------:R-:W-:-:S05]  /*7000*/  PLOP3.LUT P2, PT, PT, PT, UP1, 0x80, 0x0 ;  /* 0x000000000000781c */ /* 0x000fca0003f4f018 */
[----:B------:R-:W-:Y:S02]  /*7010*/  @UP1 ULDC.64 UR4, c[0x0][0x780] ;  /* 0x0001e00000041ab9 */ /* 0x000fe40000000a00 */
[----:B------:R-:W-:-:S06]  /*7020*/  @UP1 UIMAD.WIDE UR4, UR16, 0x4, UR4 ;  /* 0x00000004100418a5 */ /* 0x000fcc000f8e0204 */
[----:B------:R-:W-:Y:S02]  /*7030*/  IMAD.U32 R4, RZ, RZ, UR4 ;  /* 0x00000004ff047e24 */ /* 0x000fe4000f8e00ff */
[----:B------:R-:W-:-:S05]  /*7040*/  IMAD.U32 R5, RZ, RZ, UR5 ;  /* 0x00000005ff057e24 */ /* 0x000fca000f8e00ff */
[----:B------:R-:W3:Y:S01]  /*7050*/  @P2 LDG.E R4, desc[UR46][R4.64] ;  /* 0x0000002e04042981 */ /* 0x000ee2000c1e1900 */
[----:B------:R-:W-:Y:S01]  /*7060*/  PLOP3.LUT P0, PT, PT, PT, UP0, 0x80, 0x0 ;  /* 0x000000000000781c */ /* 0x000fe20003f0f008 */
[----:B-1----:R-:W-:-:S12]  /*7070*/  USHF.R.S32.HI UR14, URZ, 0x1f, UR17 ;  /* 0x0000001f3f0e7899 */ /* 0x002fd80008011411 */
[----:B--2---:R-:W-:Y:S02]  /*7080*/  @P0 R2UR UR4, R0 ;  /* 0x00000000000402ca */ /* 0x004fe400000e0000 */
[----:B------:R-:W-:Y:S01]  /*7090*/  ISETP.NE.U32.AND P0, PT, RZ, UR8, PT ;  /* 0x00000008ff007c0c */ /* 0x000fe2000bf05070 */
[----:B------:R-:W-:-:S03]  /*70a0*/  ULDC UR8, c[0x0][0x280] ;  /* 0x0000a00000087ab9 */ /* 0x000fc60000000800 */
[----:B------:R-:W-:-:S07]  /*70b0*/  ISETP.NE.AND.EX P0, PT, RZ, UR9, PT, P0 ;  /* 0x00000009ff007c0c */ /* 0x000fce000bf05300 */
[----:B------:R-:W-:-:S04]  /*70c0*/  @UP0 ULEA UR4, UR16, UR4, 0x6 ;  /* 0x0000000410040291 */ /* 0x000fc8000f8e303f */
[----:B------:R-:W-:-:S04]  /*70d0*/  @UP0 USHF.R.S32.HI UR5, URZ, 0x1f, UR4 ;  /* 0x0000001f3f050899 */ /* 0x000fc80008011404 */
[----:B------:R-:W-:-:S04]  /*70e0*/  @UP0 ULEA.HI UR5, UR5, UR4, URZ, 0x6 ;  /* 0x0000000405050291 */ /* 0x000fc8000f8f303f */
[----:B------:R-:W-:-:S04]  /*70f0*/  @UP0 USHF.R.S32.HI UR5, URZ, 0x6, UR5 ;  /* 0x000000063f050899 */ /* 0x000fc80008011405 */
[----:B------:R-:W-:Y:S01]  /*7100*/  @UP0 UIMAD UR7, UR5, 0x3000, URZ ;  /* 0x00003000050708a4 */ /* 0x000fe2000f8e023f */
[----:B---3--:R-:W-:-:S03]  /*7110*/  @P2 R2UR UR8, R4 ;  /* 0x00000000040822ca */ /* 0x008fc600000e0000 */
[----:B------:R-:W-:Y:S01]  /*7120*/  @UP0 USHF.R.S32.HI UR9, URZ, 0x1f, UR7 ;  /* 0x0000001f3f090899 */ /* 0x000fe20008011407 */
[----:B------:R-:W-:Y:S11]  /*7130*/  @P2 BRA `(.L_x_1874) ;  /* 0x0000000000142947 */ /* 0x000ff60003800000 */
[----:B------:R-:W-:Y:S05]  /*7140*/  @!P1 BRA `(.L_x_1874) ;  /* 0x0000000000109947 */ /* 0x000fea0003800000 */
[----:B------:R-:W2:Y:S04]  /*7150*/  LDG.E R5, desc[UR46][R2.64] ;  /* 0x0000002e02057981 */ /* 0x000ea8000c1e1900 */
[----:B------:R-:W2:Y:S02]  /*7160*/  LDG.E R0, desc[UR46][R2.64+0x4] ;  /* 0x0000042e02007981 */ /* 0x000ea4000c1e1900 */
[----:B--2---:R-:W-:-:S05]  /*7170*/  IMAD.IADD R0, R0, 0x1, -R5 ;  /* 0x0000000100007824 */ /* 0x004fca00078e0a05 */
[----:B------:R-:W-:-:S15]  /*7180*/  R2UR UR8, R0 ;  /* 0x00000000000872ca */ /* 0x000fde00000e0000 */
.L_x_1874:
[----:B------:R-:W-:Y:S01]  /*7190*/  UMOV UR4, URZ ;  /* 0x0000003f00047c82 */ /* 0x000fe20008000000 */
[----:B------:R-:W-:Y:S01]  /*71a0*/  UMOV UR5, URZ ;  /* 0x0000003f00057c82 */ /* 0x000fe20008000000 */
[----:B------:R-:W-:Y:S01]  /*71b0*/  ULDC UR6, c[0x0][0x290] ;  /* 0x0000a40000067ab9 */ /* 0x000fe20000000800 */
[----:B------:R-:W-:Y:S01]  /*71c0*/  @UP0 UMOV UR4, UR7 ;  /* 0x0000000700040c82 */ /* 0x000fe20008000000 */
[----:B------:R-:W-:Y:S01]  /*71d0*/  @UP0 UMOV UR5, UR9 ;  /* 0x0000000900050c82 */ /* 0x000fe20008000000 */
[----:B------:R-:W-:Y:S05]  /*71e0*/  @!P0 BRA `(.L_x_1875) ;  /* 0x00000000001c8947 */ /* 0x000fea0003800000 */
[----:B------:R-:W-:Y:S02]  /*71f0*/  ULDC.64 UR6, c[0x0][0x788] ;  /* 0x0001e20000067ab9 */ /* 0x000fe40000000a00 */
[----:B------:R-:W-:-:S06]  /*7200*/  UIMAD.WIDE UR6, UR16, 0x4, UR6 ;  /* 0x00000004100678a5 */ /* 0x000fcc000f8e0206 */
[----:B------:R-:W-:Y:S02]  /*7210*/  IMAD.U32 R2, RZ, RZ, UR6 ;  /* 0x00000006ff027e24 */ /* 0x000fe4000f8e00ff */
[----:B------:R-:W-:-:S05]  /*7220*/  IMAD.U32 R3, RZ, RZ, UR7 ;  /* 0x00000007ff037e24 */ /* 0x000fca000f8e00ff */
[----:B------:R-:W2:Y:S02]  /*7230*/  LDG.E R2, desc[UR46][R2.64] ;  /* 0x0000002e02027981 */ /* 0x000ea4000c1e1900 */
[----:B--2---:R-:W-:Y:S01]  /*7240*/  R2UR UR6, R2 ;  /* 0x00000000020672ca */ /* 0x004fe200000e0000 */
[----:B------:R-:W-:-:S14]  /*7250*/  BRA `(.L_x_1876) ;  /* 0x0000000000307947 */ /* 0x000fdc0003800000 */
.L_x_1875:
[----:B------:R-:W-:Y:S02]  /*7260*/  ULDC.64 UR18, c[0x0][0x778] ;  /* 0x0001de0000127ab9 */ /* 0x000fe40000000a00 */
[----:B------:R-:W-:-:S04]  /*7270*/  ISETP.NE.U32.AND P0, PT, RZ, UR18, PT ;  /* 0x00000012ff007c0c */ /* 0x000fc8000bf05070 */
[----:B------:R-:W-:-:S13]  /*7280*/  ISETP.NE.AND.EX P0, PT, RZ, UR19, PT, P0 ;  /* 0x00000013ff007c0c */ /* 0x000fda000bf05300 */
[----:B------:R-:W-:Y:S05]  /*7290*/  @!P0 BRA `(.L_x_1876) ;  /* 0x0000000000208947 */ /* 0x000fea0003800000 */
[----:B------:R-:W-:Y:S02]  /*72a0*/  ULDC.64 UR6, c[0x0][0x778] ;  /* 0x0001de0000067ab9 */ /* 0x000fe40000000a00 */
[----:B------:R-:W-:-:S06]  /*72b0*/  UIMAD.WIDE UR6, UR16, 0x4, UR6 ;  /* 0x00000004100678a5 */ /* 0x000fcc000f8e0206 */
[----:B------:R-:W-:Y:S02]  /*72c0*/  IMAD.U32 R2, RZ, RZ, UR6 ;  /* 0x00000006ff027e24 */ /* 0x000fe4000f8e00ff */
[----:B------:R-:W-:-:S05]  /*72d0*/  IMAD.U32 R3, RZ, RZ, UR7 ;  /* 0x00000007ff037e24 */ /* 0x000fca000f8e00ff */
[----:B------:R-:W2:Y:S04]  /*72e0*/  LDG.E R0, desc[UR46][R2.64] ;  /* 0x0000002e02007981 */ /* 0x000ea8000c1e1900 */
[----:B------:R-:W2:Y:S02]  /*72f0*/  LDG.E R5, desc[UR46][R2.64+0x4] ;  /* 0x0000042e02057981 */ /* 0x000ea4000c1e1900 */
[----:B--2---:R-:W-:-:S05]  /*7300*/  IMAD.IADD R0, R5, 0x1, -R0 ;  /* 0x0000000105007824 */ /* 0x004fca00078e0a00 */
[----:B------:R-:W-:-:S15]  /*7310*/  R2UR UR6, R0 ;  /* 0x00000000000672ca */ /* 0x000fde00000e0000 */
.L_x_1876:
[----:B------:R-:W-:Y:S01]  /*7320*/  UIADD3 UR7, -UR6, UR8, UR11 ;  /* 0x0000000806077290 */ /* 0x000fe2000fffe10b */
[----:B------:R-:W-:Y:S01]  /*7330*/  ISETP.LE.AND P0, PT, RZ, UR12, PT ;  /* 0x0000000cff007c0c */ /* 0x000fe2000bf03270 */
[----:B------:R-:W-:Y:S02]  /*7340*/  ULDC UR9, c[0x0][0x74c] ;  /* 0x0001d30000097ab9 */ /* 0x000fe40000000800 */
[----:B------:R-:W-:Y:S02]  /*7350*/  UIADD3 UR9, UR7, -UR9, URZ ;  /* 0x8000000907097290 */ /* 0x000fe4000fffe03f */
[----:B------:R-:W-:Y:S02]  /*7360*/  UIADD3 UR7, UR8, 0x3f, URZ ;  /* 0x0000003f08077890 */ /* 0x000fe4000fffe03f */
[----:B------:R-:W-:-:S04]  /*7370*/  USHF.R.S32.HI UR10, URZ, 0x1f, UR9 ;  /* 0x0000001f3f0a7899 */ /* 0x000fc80008011409 */
[----:B------:R-:W-:Y:S02]  /*7380*/  ULEA.HI UR10, UR10, UR9, URZ, 0x6 ;  /* 0x000000090a0a7291 */ /* 0x000fe4000f8f303f */
[----:B------:R-:W-:Y:S02]  /*7390*/  USHF.R.S32.HI UR9, URZ, 0x1f, UR7 ;  /* 0x0000001f3f097899 */ /* 0x000fe40008011407 */
[----:B------:R-:W-:Y:S02]  /*73a0*/  USHF.R.S32.HI UR10, URZ, 0x6, UR10 ;  /* 0x000000063f0a7899 */ /* 0x000fe4000801140a */
[----:B------:R-:W-:Y:S02]  /*73b0*/  ULEA.HI UR9, UR9, UR7, URZ, 0x6 ;  /* 0x0000000709097291 */ /* 0x000fe4000f8f303f */
[----:B------:R-:W-:Y:S02]  /*73c0*/  UISETP.LT.AND UP1, UPT, URZ, UR10, UPT ;  /* 0x0000000a3f00728c */ /* 0x000fe4000bf21270 */
[----:B------:R-:W-:-:S02]  /*73d0*/  USHF.R.S32.HI UR9, URZ, 0x6, UR9 ;  /* 0x000000063f097899 */ /* 0x000fc40008011409 */
[----:B------:R-:W-:-:S04]  /*73e0*/  USEL UR7, URZ, UR10, !UP1 ;  /* 0x0000000a3f077287 */ /* 0x000fc8000c800000 */
[----:B------:R-:W-:Y:S01]  /*73f0*/  IMAD.U32 R2, RZ, RZ, UR9 ;  /* 0x00000009ff027e24 */ /* 0x000fe2000f8e00ff */
[----:B------:R-:W-:Y:S07]  /*7400*/  @!P0 BRA `(.L_x_1877) ;  /* 0x00000000001c8947 */ /* 0x000fee0003800000 */
[----:B------:R-:W-:Y:S01]  /*7410*/  UIADD3 UR8, UR11, 0x9f, UR8 ;  /* 0x0000009f0b087890 */ /* 0x000fe2000fffe008 */
[----:B------:R-:W-:-:S03]  /*7420*/  ULDC UR9, c[0x0][0x748] ;  /* 0x0001d20000097ab9 */ /* 0x000fc60000000800 */
[----:B------:R-:W-:-:S04]  /*7430*/  UIADD3 UR8, UR8, UR9, -UR6 ;  /* 0x0000000908087290 */ /* 0x000fc8000fffe806 */
[----:B------:R-:W-:-:S04]  /*7440*/  USHF.R.S32.HI UR6, URZ, 0x1f, UR8 ;  /* 0x0000001f3f067899 */ /* 0x000fc80008011408 */
[----:B------:R-:W-:-:S04]  /*7450*/  ULEA.HI UR6, UR6, UR8, URZ, 0x6 ;  /* 0x0000000806067291 */ /* 0x000fc8000f8f303f */
[----:B------:R-:W-:-:S06]  /*7460*/  USHF.R.S32.HI UR6, URZ, 0x6, UR6 ;  /* 0x000000063f067899 */ /* 0x000fcc0008011406 */
[----:B------:R-:W-:-:S07]  /*7470*/  VIMNMX R2, R2, UR6, PT ;  /* 0x0000000602027c48 */ /* 0x000fce000bfe0100 */
.L_x_1877:
[----:B------:R-:W-:-:S13]  /*7480*/  ISETP.GT.AND P0, PT, R2, UR7, PT ;  /* 0x0000000702007c0c */ /* 0x000fda000bf04270 */
[----:B------:R-:W-:Y:S05]  /*7490*/  @!P0 BRA `(.L_x_1790) ;  /* 0x0000003c00088947 */ /* 0x000fea0003800000 */
[----:B------:R-:W-:Y:S01]  /*74a0*/  ULDC.64 UR12, c[0x0][0x2d8] ;  /* 0x0000b600000c7ab9 */ /* 0x000fe20000000a00 */
[----:B------:R-:W-:Y:S01]  /*74b0*/  VIADD R0, R2, -UR7 ;  /* 0x8000000702007c36 */ /* 0x000fe20008000000 */
[----:B------:R-:W-:Y:S02]  /*74c0*/  UIMAD UR8, UR14, UR12, URZ ;  /* 0x0000000c0e0872a4 */ /* 0x000fe4000f8e023f */
[----:B------:R-:W-:Y:S02]  /*74d0*/  UIMAD.WIDE.U32 UR10, UR17, UR12, URZ ;  /* 0x0000000c110a72a5 */ /* 0x000fe4000f8e003f */
[----:B------:R-:W-:Y:S01]  /*74e0*/  USHF.R.S32.HI UR6, URZ, 0x1f, UR16 ;  /* 0x0000001f3f067899 */ /* 0x000fe20008011410 */
[----:B------:R-:W-:Y:S01]  /*74f0*/  LOP3.LUT R0, R0, 0x1, RZ, 0xc0, !PT ;  /* 0x0000000100007812 */ /* 0x000fe200078ec0ff */
[----:B------:R-:W-:Y:S02]  /*7500*/  UIMAD UR17, UR17, UR13, UR8 ;  /* 0x0000000d111172a4 */ /* 0x000fe4000f8e0208 */
[----:B------:R-:W-:Y:S01]  /*7510*/  UIADD3 UR8, UP1, UR4, UR10, URZ ;  /* 0x0000000a04087290 */ /* 0x000fe2000ff3e03f */
[----:B------:R-:W-:Y:S01]  /*7520*/  ISETP.NE.U32.AND P1, PT, R0, 0x1, PT ;  /* 0x000000010000780c */ /* 0x000fe20003f25070 */
[----:B------:R-:W-:-:S02]  /*7530*/  UIADD3 UR17, UR11, UR17, URZ ;  /* 0x000000110b117290 */ /* 0x000fc4000fffe03f */
[----:B------:R-:W-:Y:S01]  /*7540*/  USEL UR6, UR6, URZ, !UP0 ;  /* 0x0000003f06067287 */ /* 0x000fe2000c000000 */
[----:B------:R-:W-:Y:S01]  /*7550*/  ULDC.64 UR28, c[0x0][0x2e0] ;  /* 0x0000b800001c7ab9 */ /* 0x000fe20000000a00 */
[----:B------:R-:W-:Y:S02]  /*7560*/  USEL UR16, UR16, URZ, !UP0 ;  /* 0x0000003f10107287 */ /* 0x000fe4000c000000 */
[----:B------:R-:W-:Y:S02]  /*7570*/  UIADD3.X UR9, UR5, UR17, URZ, UP1, !UPT ;  /* 0x0000001105097290 */ /* 0x000fe40008ffe43f */
[----:B------:R-:W-:Y:S02]  /*7580*/  UIMAD UR18, UR6, UR28, URZ ;  /* 0x0000001c061272a4 */ /* 0x000fe4000f8e023f */
[----:B------:R-:W-:Y:S02]  /*7590*/  UIMAD.WIDE.U32 UR8, UR16, UR28, UR8 ;  /* 0x0000001c100872a5 */ /* 0x000fe4000f8e0008 */
[----:B------:R-:W-:Y:S01]  /*75a0*/  UIMAD UR18, UR16, UR29, UR18 ;  /* 0x0000001d101272a4 */ /* 0x000fe2000f8e0212 */
[----:B------:R-:W-:-:S03]  /*75b0*/  ELECT P0, URZ, PT ;  /* 0x00000000003f782f */ /* 0x000fc60003800000 */
        /* <DEDUP_REMOVED lines=20> */
.L_x_1880:
[----:B------:R-:W-:Y:S05]  /*7700*/  BSYNC B0 ;  /* 0x0000000000007941 */ /* 0x000fea0003800000 */
.L_x_1879:
        /* <DEDUP_REMOVED lines=18> */
.L_x_1882:
[----:B------:R-:W-:Y:S05]  /*7830*/  BSYNC B0 ;  /* 0x0000000000007941 */ /* 0x000fea0003800000 */
.L_x_1881:
        /* <DEDUP_REMOVED lines=19> */
.L_x_1884:
[----:B------:R-:W-:Y:S05]  /*7970*/  BSYNC B0 ;  /* 0x0000000000007941 */ /* 0x000fea0003800000 */
.L_x_1883:
[----:B------:R-:W-:Y:S06]  /*7980*/  BAR.ARV 0xa, 0xa0 ;  /* 0x0282800000007b1d */ /* 0x000fec0000002000 */
[----:B------:R-:W-:Y:S04]  /*7990*/  BSSY B0, `(.L_x_1885) ;  /* 0x0000003000007945 */ /* 0x000fe80003800000 */
[----:B------:R-:W-:Y:S05]  /*79a0*/  @!P0 BRA `(.L_x_1886) ;  /* 0x0000000000048947 */ /* 0x000fea0003800000 */
[----:B------:R-:W-:-:S04]  /*79b0*/  DEPBAR.LE SB0, 0x1 ;  /* 0x000080400000791a */ /* 0x000fc80000000000 */
.L_x_1886:
[----:B------:R-:W-:Y:S05]  /*79c0*/  BSYNC B0 ;  /* 0x0000000000007941 */ /* 0x000fea0003800000 */
.L_x_1885:
[----:B------:R-:W-:Y:S06]  /*79d0*/  BAR.ARV 0xb, 0xa0 ;  /* 0x02c2800000007b1d */ /* 0x000fec0000002000 */
[----:B------:R-:W-:Y:S04]  /*79e0*/  BSSY B0, `(.L_x_1887) ;  /* 0x0000003000007945 */ /* 0x000fe80003800000 */
[----:B------:R-:W-:Y:S05]  /*79f0*/  @!P0 BRA `(.L_x_1888) ;  /* 0x0000000000048947 */ /* 0x000fea0003800000 */
[----:B------:R-:W-:-:S04]  /*7a00*/  DEPBAR.LE SB0, 0x0 ;  /* 0x000080000000791a */ /* 0x000fc80000000000 */
.L_x_1888:
[----:B------:R-:W-:Y:S05]  /*7a10*/  BSYNC B0 ;  /* 0x0000000000007941 */ /* 0x000fea0003800000 */
.L_x_1887:
[----:B------:R-:W-:Y:S06]  /*7a20*/  BAR.ARV 0xc, 0xa0 ;  /* 0x0302800000007b1d */ /* 0x000fec0000002000 */
[----:B------:R-:W-:Y:S01]  /*7a30*/  UIADD3 UR19, UR7, 0x1, URZ ;  /* 0x0000000107137890 */ /* 0x000fe2000fffe03f */
[----:B------:R-:W-:Y:S11]  /*7a40*/  BRA `(.L_x_1889) ;  /* 0x0000000000047947 */ /* 0x000ff60003800000 */
.L_x_1878:
[----:B------:R-:W-:-:S05]  /*7a50*/  UMOV UR19, UR7 ;  /* 0x0000000700137c82 */ /* 0x000fca0008000000 */
.L_x_1889:
[----:B------:R-:W-:-:S06]  /*7a60*/  UIADD3 UR6, UR7, 0x1, URZ ;  /* 0x0000000107067890 */ /* 0x000fcc000fffe03f */
[----:B------:R-:W-:-:S13]  /*7a70*/  ISETP.NE.AND P1, PT, R2, UR6, PT ;  /* 0x0000000602007c0c */ /* 0x000fda000bf25270 */
[----:B------:R-:W-:Y:S05]  /*7a80*/  @!P1 BRA `(.L_x_1790) ;  /* 0x00000034008c9947 */ /* 0x000fea0003800000 */
[----:B------:R-:W-:Y:S01]  /*7a90*/  UMOV UR12, UR10 ;  /* 0x0000000a000c7c82 */ /* 0x000fe20008000000 */
[----:B------:R-:W-:Y:S01]  /*7aa0*/  UMOV UR13, UR17 ;  /* 0x00000011000d7c82 */ /* 0x000fe20008000000 */
[----:B------:R-:W-:Y:S01]  /*7ab0*/  ULDC.64 UR14, c[0x0][0x2c0] ;  /* 0x0000b000000e7ab9 */ /* 0x000fe20000000a00 */
[----:B------:R-:W-:Y:S02]  /*7ac0*/  UIMAD.WIDE.U32 UR12, UR16, UR28, UR12 ;  /* 0x0000001c100c72a5 */ /* 0x000fe4000f8e000c */
[----:B------:R-:W-:Y:S02]  /*7ad0*/  UIMAD UR20, UR19, 0x3000, URZ ;  /* 0x00003000131478a4 */ /* 0x000fe4000f8e023f */
[----:B------:R-:W-:Y:S01]  /*7ae0*/  UIADD3 UR44, UP0, UR4, UR12, URZ ;  /* 0x0000000c042c7290 */ /* 0x000fe2000ff1e03f */
[----:B------:R-:W-:Y:S01]  /*7af0*/  UMOV UR6, URZ ;  /* 0x0000003f00067c82 */ /* 0x000fe20008000000 */
[----:B------:R-:W-:Y:S02]  /*7b00*/  ULDC.64 UR34, c[0x0][0x2c0] ;  /* 0x0000b00000227ab9 */ /* 0x000fe40000000a00 */
[----:B------:R-:W-:-:S02]  /*7b10*/  UIADD3.X UR12, UR5, UR18, UR13, UP0, !UPT ;  /* 0x00000012050c7290 */ /* 0x000fc400087fe40d */
[----:B------:R-:W-:Y:S01]  /*7b20*/  ULEA UR25, UP0, UR44, UR14, 0x2 ;  /* 0x0000000e2c197291 */ /* 0x000fe2000f80103f */
[----:B------:R-:W-:-:S03]  /*7b30*/  UMOV UR45, UR20 ;  /* 0x00000014002d7c82 */ /* 0x000fc60008000000 */
        /* <DEDUP_REMOVED lines=10> */
[----:B------:R-:W-:-:S12]  /*7be0*/  UIADD3.X UR44, URZ, UR44, URZ, UP4, !UPT ;  /* 0x0000002c3f2c7290 */ /* 0x000fd8000a7fe43f */
.L_x_1910:
[----:B------:R-:W-:Y:S01]  /*7bf0*/  UIADD3 UR42, UR20, UR6, URZ ;  /* 0x00000006142a7290 */ /* 0x000fe2000fffe03f */
[----:B------:R-:W-:Y:S06]  /*7c00*/  BAR.SYNC.DEFER_BLOCKING 0xd, 0xa0 ;  /* 0x0342800000007b1d */ /* 0x000fec0000010000 */
[----:B------:R-:W-:Y:S01]  /*7c10*/  UMOV UR14, UR22 ;  /* 0x00000016000e7c82 */ /* 0x000fe20008000000 */
[----:B------:R-:W-:Y:S01]  /*7c20*/  UMOV UR15, UR27 ;  /* 0x0000001b000f7c82 */ /* 0x000fe20008000000 */
[----:B------:R-:W-:Y:S01]  /*7c30*/  UMOV UR12, UR24 ;  /* 0x00000018000c7c82 */ /* 0x000fe20008000000 */
[----:B------:R-:W-:Y:S01]  /*7c40*/  UMOV UR13, UR29 ;  /* 0x0000001d000d7c82 */ /* 0x000fe20008000000 */
[----:B------:R-:W-:Y:S01]  /*7c50*/  UIMAD.WIDE UR32, UR42, 0x4, UR14 ;  /* 0x000000042a2078a5 */ /* 0x000fe2000f8e020e */
[----:B------:R-:W-:Y:S01]  /*7c60*/  BSSY B0, `(.L_x_1890) ;  /* 0x0000019000007945 */ /* 0x000fe20003800000 */
[----:B------:R-:W-:Y:S01]  /*7c70*/  UIMAD.WIDE UR30, UR42, 0x4, UR12 ;  /* 0x000000042a1e78a5 */ /* 0x000fe2000f8e020c */
[----:B------:R-:W-:Y:S01]  /*7c80*/  UMOV UR14, UR21 ;  /* 0x00000015000e7c82 */ /* 0x000fe20008000000 */
[----:B------:R-:W-:Y:S01]  /*7c90*/  UMOV UR15, UR26 ;  /* 0x0000001a000f7c82 */ /* 0x000fe20008000000 */
[----:B------:R-:W-:Y:S01]  /*7ca0*/  UMOV UR12, UR23 ;  /* 0x00000017000c7c82 */ /* 0x000fe20008000000 */
[----:B------:R-:W-:Y:S01]  /*7cb0*/  UMOV UR13, UR39 ;  /* 0x00000027000d7c82 */ /* 0x000fe20008000000 */
[----:B------:R-:W-:-:S02]  /*7cc0*/  UIMAD.WIDE UR36, UR42, 0x4, UR14 ;  /* 0x000000042a2478a5 */ /* 0x000fc4000f8e020e */
[----:B------:R-:W-:Y:S01]  /*7cd0*/  UIMAD.WIDE UR40, UR42, 0x4, UR12 ;  /* 0x000000042a2878a5 */ /* 0x000fe2000f8e020c */
[----:B------:R-:W-:Y:S01]  /*7ce0*/  UMOV UR14, UR25 ;  /* 0x00000019000e7c82 */ /* 0x000fe20008000000 */
[----:B------:R-:W-:Y:S02]  /*7cf0*/  UMOV UR15, UR44 ;  /* 0x0000002c000f7c82 */ /* 0x000fe40008000000 */
[----:B------:R-:W-:Y:S01]  /*7d00*/  UIMAD.WIDE UR12, UR42, 0x4, UR14 ;  /* 0x000000042a0c78a5 */ /* 0x000fe2000f8e020e */
[----:B------:R-:W-:Y:S11]  /*7d10*/  @!P0 BRA `(.L_x_1891) ;  /* 0x0000000000348947 */ /* 0x000ff60003800000 */
[----:B------:R-:W1:Y:S01]  /*7d20*/  S2UR UR15, SR_CgaCtaId ;  /* 0x00000000000f79c3 */ /* 0x000e620000008800 */
[----:B------:R-:W-:Y:S01]  /*7d30*/  UIADD3 UR42, UP0, UR45, UR8, URZ ;  /* 0x000000082d2a7290 */ /* 0x000fe2000ff1e03f */
[----:B------:R-:W-:Y:S01]  /*7d40*/  UMOV UR14, 0x400 ;  /* 0x00000400000e7882 */ /* 0x000fe20000000000 */
[----:B------:R-:W-:Y:S02]  /*7d50*/  UMOV UR50, 0x400 ;  /* 0x0000040000327882 */ /* 0x000fe40000000000 */
[----:B------:R-:W-:Y:S02]  /*7d60*/  ULEA.HI.X.SX32 UR43, UR45, UR48, 0x1, UP0 ;  /* 0x000000302d2b7291 */ /* 0x000fe400080f0e3f */
[----:B-1----:R-:W-:Y:S02]  /*7d70*/  ULEA UR15, UR15, UR14, 0x18 ;  /* 0x0000000e0f0f7291 */ /* 0x002fe4000f8ec03f */
[----:B------:R-:W-:Y:S02]  /*7d80*/  ULEA UR14, UP0, UR42, UR34, 0x2 ;  /* 0x000000222a0e7291 */ /* 0x000fe4000f80103f */
[----:B------:R-:W-:-:S02]  /*7d90*/  UIADD3 UR49, UR15, 0x12000, URZ ;  /* 0x000120000f317890 */ /* 0x000fc4000fffe03f */
[----:B------:R-:W-:-:S03]  /*7da0*/  ULEA.HI.X UR15, UR42, UR35, UR43, 0x2, UP0 ;  /* 0x000000232a0f7291 */ /* 0x000fc600080f142b */
[----:B------:R-:W-:Y:S01]  /*7db0*/  UMOV UR42, 0x0 ;  /* 0x00000000002a7882 */ /* 0x000fe20000000000 */
[----:B------:R-:W-:-:S05]  /*7dc0*/  UMOV UR43, 0x14f00000 ;  /* 0x14f00000002b7882 */ /* 0x000fca0000000000 */
[----:B------:R1:W-:Y:S02]  /*7dd0*/  UBLKRED.G.S.ADD.F32.RN [UR14], [UR49], UR50, desc[UR42] ;  /* 0x00002a0e310073bb */ /* 0x0003e400080a1432 */
[----:B-1----:R0:W-:Y:S02]  /*7de0*/  UTMACMDFLUSH ;  /* 0x00000000000079b7 */ /* 0x0021e40000000000 */
.L_x_1891:
[----:B------:R-:W-:Y:S05]  /*7df0*/  BSYNC B0 ;  /* 0x0000000000007941 */ /* 0x000fea0003800000 */
.L_x_1890:
[----:B------:R-:W-:Y:S06]  /*7e00*/  BAR.SYNC.DEFER_BLOCKING 0xe, 0xa0 ;  /* 0x0382800000007b1d */ /* 0x000fec0000010000 */
[----:B------:R-:W-:Y:S04]  /*7e10*/  BSSY B0, `(.L_x_1892) ;  /* 0x000000b000007945 */ /* 0x000fe80003800000 */
[----:B------:R-:W-:Y:S05]  /*7e20*/  @!P0 BRA `(.L_x_1893) ;  /* 0x0000000000248947 */ /* 0x000fea0003800000 */
[----:B------:R-:W1:Y:S01]  /*7e30*/  S2UR UR15, SR_CgaCtaId ;  /* 0x00000000000f79c3 */ /* 0x000e620000008800 */
[----:B------:R-:W-:Y:S01]  /*7e40*/  UMOV UR14, 0x400 ;  /* 0x00000400000e7882 */ /* 0x000fe20000000000 */
[----:B------:R-:W-:Y:S01]  /*7e50*/  UMOV UR43, 0x400 ;  /* 0x00000400002b7882 */ /* 0x000fe20000000000 */
[----:B-1----:R-:W-:-:S03]  /*7e60*/  ULEA UR14, UR15, UR14, 0x18 ;  /* 0x0000000e0f0e7291 */ /* 0x002fc6000f8ec03f */
[----:B------:R-:W-:Y:S01]  /*7e70*/  UMOV UR15, 0x14f00000 ;  /* 0x14f00000000f7882 */ /* 0x000fe20000000000 */
[----:B------:R-:W-:-:S03]  /*7e80*/  UIADD3 UR42, UR14, 0x16000, URZ ;  /* 0x000160000e2a7890 */ /* 0x000fc6000fffe03f */
[----:B------:R-:W-:-:S06]  /*7e90*/  UMOV UR14, 0x0 ;  /* 0x00000000000e7882 */ /* 0x000fcc0000000000 */
[----:B------:R1:W-:Y:S02]  /*7ea0*/  UBLKRED.G.S.ADD.F32.RN [UR32], [UR42], UR43, desc[UR14] ;  /* 0x00000e202a0073bb */ /* 0x0003e400080a142b */
[----:B-1----:R0:W-:Y:S02]  /*7eb0*/  UTMACMDFLUSH ;  /* 0x00000000000079b7 */ /* 0x0021e40000000000 */
.L_x_1893:
[----:B------:R-:W-:Y:S05]  /*7ec0*/  BSYNC B0 ;  /* 0x0000000000007941 */ /* 0x000fea0003800000 */
.L_x_1892:
        /* <DEDUP_REMOVED lines=10> */
[----:B------:R1:W-:Y:S01]  /*7f70*/  UBLKRED.G.S.ADD.F32.RN [UR30], [UR32], UR33, desc[UR14] ;  /* 0x00000e1e200073bb */ /* 0x0003e200080a1421 */
[----:B------:R0:W-:Y:S01]  /*7f80*/  UTMACMDFLUSH ;  /* 0x00000000000079b7 */ /* 0x0001e20000000000 */
[----:B-1----:R-:W-:-:S04]  /*7f90*/  DEPBAR.LE SB0, 0x2 ;  /* 0x000080800000791a */ /* 0x002fc80000000000 */
.L_x_1895:
[----:B------:R-:W-:Y:S05]  /*7fa0*/  BSYNC B0 ;  /* 0x0000000000007941 */ /* 0x000fea0003800000 */
.L_x_1894:
[----:B------:R-:W-:Y:S06]  /*7fb0*/  BAR.ARV 0xa, 0xa0 ;  /* 0x0282800000007b1d */ /* 0x000fec0000002000 */
[----:B------:R-:W-:Y:S04]  /*7fc0*/  BSSY B0, `(.L_x_1896) ;  /* 0x0000003000007945 */ /* 0x000fe80003800000 */
[----:B------:R-:W-:Y:S05]  /*7fd0*/  @!P0 BRA `(.L_x_1897) ;  /* 0x0000000000048947 */ /* 0x000fea0003800000 */
[----:B------:R-:W-:-:S04]  /*7fe0*/  DEPBAR.LE SB0, 0x1 ;  /* 0x000080400000791a */ /* 0x000fc80000000000 */
.L_x_1897:
[----:B------:R-:W-:Y:S05]  /*7ff0*/  BSYNC B0 ;  /* 0x0000000000007941 */ /* 0x000fea0003800000 */
.L_x_1896:
[----:B------:R-:W-:Y:S06]  /*8000*/  BAR.ARV 0xb, 0xa0 ;  /* 0x02c2800000007b1d */ /* 0x000fec0000002000 */
[----:B------:R-:W-:Y:S04]  /*8010*/  BSSY B0, `(.L_x_1898) ;  /* 0x0000003000007945 */ /* 0x000fe80003800000 */
[----:B------:R-:W-:Y:S05]  /*8020*/  @!P0 BRA `(.L_x_1899) ;  /* 0x0000000000048947 */ /* 0x000fea0003800000 */
[----:B------:R-:W-:-:S04]  /*8030*/  DEPBAR.LE SB0, 0x0 ;  /* 0x000080000000791a */ /* 0x000fc80000000000 */
.L_x_1899:
[----:B------:R-:W-:Y:S05]  /*8040*/  BSYNC B0 ;  /* 0x0000000000007941 */ /* 0x000fea0003800000 */
.L_x_1898:
[----:B------:R-:W-:Y:S06]  /*8050*/  BAR.ARV 0xc, 0xa0 ;  /* 0x0302800000007b1d */ /* 0x000fec0000002000 */
[----:B------:R-:W-:Y:S02]  /*8060*/  BSSY B0, `(.L_x_1900) ;  /* 0x000000c000007945 */ /* 0x000fe40003800000 */
[----:B------:R-:W-:Y:S06]  /*8070*/  BAR.SYNC.DEFER_BLOCKING 0xd, 0xa0 ;  /* 0x0342800000007b1d */ /* 0x000fec0000010000 */
        /* <DEDUP_REMOVED lines=10> */
.L_x_1901:
[----:B------:R-:W-:Y:S05]  /*8120*/  BSYNC B0 ;  /* 0x0000000000007941 */ /* 0x000fea0003800000 */
.L_x_1900:
        /* <DEDUP_REMOVED lines=12> */
.L_x_1903:
[----:B------:R-:W-:Y:S05]  /*81f0*/  BSYNC B0 ;  /* 0x0000000000007941 */ /* 0x000fea0003800000 */
.L_x_1902:
        /* <DEDUP_REMOVED lines=13> */
.L_x_1905:
[----:B------:R-:W-:Y:S05]  /*82d0*/  BSYNC B0 ;  /* 0x0000000000007941 */ /* 0x000fea0003800000 */
.L_x_1904:
[----:B------:R-:W-:Y:S06]  /*82e0*/  BAR.ARV 0xa, 0xa0 ;  /* 0x0282800000007b1d */ /* 0x000fec0000002000 */
[----:B------:R-:W-:Y:S04]  /*82f0*/  BSSY B0, `(.L_x_1906) ;  /* 0x0000003000007945 */ /* 0x000fe80003800000 */
[----:B------:R-:W-:Y:S05]  /*8300*/  @!P0 BRA `(.L_x_1907) ;  /* 0x0000000000048947 */ /* 0x000fea0003800000 */
[----:B------:R-:W-:-:S04]  /*8310*/  DEPBAR.LE SB0, 0x1 ;  /* 0x000080400000791a */ /* 0x000fc80000000000 */
.L_x_1907:
[----:B------:R-:W-:Y:S05]  /*8320*/  BSYNC B0 ;  /* 0x0000000000007941 */ /* 0x000fea0003800000 */
.L_x_1906:
[----:B------:R-:W-:Y:S01]  /*8330*/  UIADD3 UR19, UR19, 0x2, URZ ;  /* 0x0000000213137890 */ /* 0x000fe2000fffe03f */
[----:B------:R-:W-:Y:S06]  /*8340*/  BAR.ARV 0xb, 0xa0 ;  /* 0x02c2800000007b1d */ /* 0x000fec0000002000 */
[----:B------:R-:W-:Y:S01]  /*8350*/  BSSY B0, `(.L_x_1908) ;  /* 0x0000004000007945 */ /* 0x000fe20003800000 */
[----:B------:R-:W-:-:S03]  /*8360*/  ISETP.LE.AND P1, PT, R2, UR19, PT ;  /* 0x0000001302007c0c */ /* 0x000fc6000bf23270 */
[----:B------:R-:W-:Y:S10]  /*8370*/  @!P0 BRA `(.L_x_1909) ;  /* 0x0000000000048947 */ /* 0x000ff40003800000 */
[----:B------:R-:W-:-:S04]  /*8380*/  DEPBAR.LE SB0, 0x0 ;  /* 0x000080000000791a */ /* 0x000fc80000000000 */
.L_x_1909:
[----:B------:R-:W-:Y:S05]  /*8390*/  BSYNC B0 ;  /* 0x0000000000007941 */ /* 0x000fea0003800000 */
.L_x_1908:
[----:B------:R-:W-:Y:S06]  /*83a0*/  BAR.ARV 0xc, 0xa0 ;  /* 0x0302800000007b1d */ /* 0x000fec0000002000 */
[----:B------:R-:W-:Y:S02]  /*83b0*/  UIADD3 UR45, UR45, 0x6000, URZ ;  /* 0x000060002d2d7890 */ /* 0x000fe4000fffe03f */
[----:B------:R-:W-:Y:S01]  /*83c0*/  UIADD3 UR6, UR6, 0x6000, URZ ;  /* 0x0000600006067890 */ /* 0x000fe2000fffe03f */
[----:B------:R-:W-:Y:S11]  /*83d0*/  @!P1 BRA `(.L_x_1910) ;  /* 0xfffffff800049947 */ /* 0x000ff6000383ffff */
[----:B------:R-:W-:Y:S05]  /*83e0*/  BRA `(.L_x_1790) ;  /* 0x0000002c00347947 */ /* 0x000fea0003800000 */
.L_x_1870:
[----:B------:R-:W-:Y:S01]  /*83f0*/  ULDC.64 UR4, c[0x0][0x8d8] ;  /* 0x0002360000047ab9 */ /* 0x000fe20000000a00 */
[----:B------:R-:W1:Y:S01]  /*8400*/  S2UR UR16, SR_CTAID.X ;  /* 0x00000000001079c3 */ /* 0x000e620000002500 */
[----:B------:R-:W-:-:S04]  /*8410*/  ISETP.NE.U32.AND P0, PT, RZ, UR4, PT ;  /* 0x00000004ff007c0c */ /* 0x000fc8000bf05070 */
[----:B------:R-:W-:-:S03]  /*8420*/  ISETP.NE.AND.EX P0, PT, RZ, UR5, PT, P0 ;  /* 0x00000005ff007c0c */ /* 0x000fc6000bf05300 */
[----:B------:R-:W2:Y:S08]  /*8430*/  S2UR UR37, SR_CTAID.Z ;  /* 0x00000000002579c3 */ /* 0x000eb00000002700 */
[----:B------:R-:W3:Y:S02]  /*8440*/  S2UR UR28, SR_CTAID.Y ;  /* 0x00000000001c79c3 */ /* 0x000ee40000002600 */
        /* <DEDUP_REMOVED lines=8> */
.L_x_1911:
[----:B------:R-:W-:Y:S02]  /*84d0*/  ULDC.64 UR4, c[0x0][0x8d0] ;  /* 0x0002340000047ab9 */ /* 0x000fe40000000a00 */
[----:B------:R-:W-:-:S04]  /*84e0*/  ISETP.NE.U32.AND P0, PT, RZ, UR4, PT ;  /* 0x00000004ff007c0c */ /* 0x000fc8000bf05070 */
[----:B------:R-:W-:-:S13]  /*84f0*/  ISETP.NE.AND.EX P0, PT, RZ, UR5, PT, P0 ;  /* 0x00000005ff007c0c */ /* 0x000fda000bf05300 */
[----:B------:R-:W-:Y:S05]  /*8500*/  @!P0 BRA `(.L_x_1913) ;  /* 0x0000000000308947 */ /* 0x000fea0003800000 */
[----:B------:R-:W-:Y:S02]  /*8510*/  ULDC.64 UR4, c[0x0][0x8d0] ;  /* 0x0002340000047ab9 */ /* 0x000fe40000000a00 */
[----:B--2---:R-:W-:-:S06]  /*8520*/  UIMAD.WIDE UR4, UR37, 0x4, UR4 ;  /* 0x00000004250478a5 */ /* 0x004fcc000f8e0204 */
[----:B------:R-:W-:Y:S02]  /*8530*/  IMAD.U32 R4, RZ, RZ, UR4 ;  /* 0x00000004ff047e24 */ /* 0x000fe4000f8e00ff */
[----:B------:R-:W-:Y:S02]  /*8540*/  IMAD.U32 R2, RZ, RZ, UR4 ;  /* 0x00000004ff027e24 */ /* 0x000fe4000f8e00ff */
[----:B------:R-:W-:Y:S02]  /*8550*/  IMAD.U32 R5, RZ, RZ, UR5 ;  /* 0x00000005ff057e24 */ /* 0x000fe4000f8e00ff */
[----:B------:R-:W-:-:S03]  /*8560*/  IMAD.U32 R3, RZ, RZ, UR5 ;  /* 0x00000005ff037e24 */ /* 0x000fc6000f8e00ff */
[----:B------:R-:W2:Y:S04]  /*8570*/  LDG.E R4, desc[UR46][R4.64] ;  /* 0x0000002e04047981 */ /* 0x000ea8000c1e1900 */
[----:B------:R-:W4:Y:S01]  /*8580*/  LDG.E R2, desc[UR46][R2.64+0x4] ;  /* 0x0000042e02027981 */ /* 0x000f22000c1e1900 */
[----:B--2---:R-:W-:Y:S02]  /*8590*/  R2UR UR4, R4 ;  /* 0x00000000040472ca */ /* 0x004fe400000e0000 */
[----:B----4-:R-:W-:-:S13]  /*85a0*/  R2UR UR5, R2 ;  /* 0x00000000020572ca */ /* 0x010fda00000e0000 */
[----:B------:R-:W-:Y:S01]  /*85b0*/  UIADD3 UR4, -UR4, UR5, URZ ;  /* 0x0000000504047290 */ /* 0x000fe2000fffe13f */
[----:B------:R-:W-:Y:S11]  /*85c0*/  BRA `(.L_x_1912) ;  /* 0x0000000000047947 */ /* 0x000ff60003800000 */
.L_x_1913:
[----:B------:R-:W-:-:S05]  /*85d0*/  ULDC UR4, c[0x0][0x8bc] ;  /* 0x00022f0000047ab9 */ /* 0x000fca0000000800 */
.L_x_1912:
[----:B-1----:R-:W-:Y:S01]  /*85e0*/  UIMAD UR8, UR16, 0x60, URZ ;  /* 0x00000060100878a4 */ /* 0x002fe2000f8e023f */
[----:B------:R-:W-:Y:S02]  /*85f0*/  IMAD.MOV.U32 R10, RZ, RZ, 0x1 ;  /* 0x00000001ff0a7424 */ /* 0x000fe400078e00ff */
[----:B------:R-:W-:Y:S01]  /*8600*/  IMAD.MOV.U32 R20, RZ, RZ, RZ ;  /* 0x000000ffff147224 */ /* 0x000fe200078e00ff */
[----:B------:R-:W-:Y:S01]  /*8610*/  UISETP.GE.AND UP0, UPT, UR8, UR4, UPT ;  /* 0x000000040800728c */ /* 0x000fe2000bf06270 */
[----:B------:R-:W-:-:S03]  /*8620*/  IMAD.MOV.U32 R5, RZ, RZ, 0x1 ;  /* 0x00000001ff057424 */ /* 0x000fc600078e00ff */
[----:B--2---:R-:W-:-:S06]  /*8630*/  USEL UR37, UR37, 0xffffffff, !UP0 ;  /* 0xffffffff25257887 */ /* 0x004fcc000c000000 */
[----:B------:R-:W-:-:S13]  /*8640*/  ISETP.LE.AND P0, PT, RZ, UR37, PT ;  /* 0x00000025ff007c0c */ /* 0x000fda000bf03270 */
[----:B------:R-:W-:Y:S05]  /*8650*/  @!P0 BRA `(.L_x_1914) ;  /* 0x0000002800148947 */ /* 0x000fea0003800000 */
[----:B------:R-:W-:Y:S01]  /*8660*/  ULDC.64 UR14, c[0x0][0x770] ;  /* 0x0001dc00000e7ab9 */ /* 0x000fe20000000a00 */
[----:B------:R-:W-:Y:S01]  /*8670*/  ULDC.64 UR10, c[0x0][0x770] ;  /* 0x0001dc00000a7ab9 */ /* 0x000fe20000000a00 */
[----:B------:R-:W-:Y:S02]  /*8680*/  UISETP.NE.U32.AND UP0, UPT, UR14, URZ, UPT ;  /* 0x0000003f0e00728c */ /* 0x000fe4000bf05070 */
[----:B------:R-:W-:Y:S02]  /*8690*/  UIMAD.WIDE UR10, UR37, 0x4, UR10 ;  /* 0x00000004250a78a5 */ /* 0x000fe4000f8e020a */
[----:B------:R-:W-:Y:S01]  /*86a0*/  UISETP.NE.AND.EX UP1, UPT, UR15, URZ, UPT, UP0 ;  /* 0x0000003f0f00728c */ /* 0x000fe2000bf25300 */
[----:B------:R-:W-:Y:S01]  /*86b0*/  ULDC.64 UR4, c[0x0][0x778] ;  /* 0x0001de0000047ab9 */ /* 0x000fe20000000a00 */
[----:B------:R-:W-:Y:S02]  /*86c0*/  ULDC.64 UR6, c[0x0][0x780] ;  /* 0x0001e00000067ab9 */ /* 0x000fe40000000a00 */
[----:B------:R-:W-:Y:S01]  /*86d0*/  IMAD.U32 R2, RZ, RZ, UR10 ;  /* 0x0000000aff027e24 */ /* 0x000fe2000f8e00ff */
[----:B------:R-:W-:Y:S01]  /*86e0*/  ULDC.64 UR12, c[0x0][0x778] ;  /* 0x0001de00000c7ab9 */ /* 0x000fe20000000a00 */
[----:B------:R-:W-:Y:S01]  /*86f0*/  PLOP3.LUT P1, PT, PT, PT, UP1, 0x80, 0x0 ;  /* 0x000000000000781c */ /* 0x000fe20003f2f018 */
[----:B------:R-:W-:Y:S01]  /*8700*/  IMAD.U32 R3, RZ, RZ, UR11 ;  /* 0x0000000bff037e24 */ /* 0x000fe2000f8e00ff */
[----:B------:R-:W-:-:S02]  /*8710*/  UISETP.NE.U32.AND UP0, UPT, UR4, URZ, UPT ;  /* 0x0000003f0400728c */ /* 0x000fc4000bf05070 */
[----:B------:R-:W-:Y:S02]  /*8720*/  UISETP.NE.U32.AND UP2, UPT, UR6, URZ, UPT ;  /* 0x0000003f0600728c */ /* 0x000fe4000bf45070 */
[----:B------:R-:W-:Y:S02]  /*8730*/  UISETP.NE.AND.EX UP0, UPT, UR5, URZ, UPT, UP0 ;  /* 0x0000003f0500728c */ /* 0x000fe4000bf05300 */
[----:B------:R-:W-:Y:S01]  /*8740*/  UISETP.NE.AND.EX UP2, UPT, UR7, URZ, UPT, UP2 ;  /* 0x0000003f0700728c */ /* 0x000fe2000bf45320 */
[----:B------:R-:W-:-:S04]  /*8750*/  ULDC.64 UR18, c[0x0][0x788] ;  /* 0x0001e20000127ab9 */ /* 0x000fc80000000a00 */
[----:B------:R-:W2:Y:S01]  /*8760*/  @P1 LDG.E R6, desc[UR46][R2.64] ;  /* 0x0000002e02061981 */ /* 0x000ea2000c1e1900 */
[----:B------:R-:W-:Y:S01]  /*8770*/  PLOP3.LUT P2, PT, PT, PT, UP0, 0x80, 0x0 ;  /* 0x000000000000781c */ /* 0x000fe20003f4f008 */
[----:B------:R-:W-:Y:S01]  /*8780*/  UIMAD.WIDE UR12, UR37, 0x4, UR12 ;  /* 0x00000004250c78a5 */ /* 0x000fe2000f8e020c */
[----:B------:R-:W-:Y:S01]  /*8790*/  PLOP3.LUT P3, PT, PT, PT, UP2, 0x80, 0x0 ;  /* 0x000000000000781c */ /* 0x000fe20003f6f028 */
[----:B------:R1:W4:Y:S02]  /*87a0*/  @P1 LDG.E R0, desc[UR46][R2.64] ;  /* 0x0000002e02001981 */ /* 0x000324000c1e1900 */
[----:B------:R-:W-:Y:S02]  /*87b0*/  @UP2 ULDC.64 UR4, c[0x0][0x780] ;  /* 0x0001e00000042ab9 */ /* 0x000fe40000000a00 */
[----:B------:R-:W-:Y:S01]  /*87c0*/  @UP2 UIMAD.WIDE UR4, UR37, 0x4, UR4 ;  /* 0x00000004250428a5 */ /* 0x000fe2000f8e0204 */
[----:B-1----:R-:W-:Y:S02]  /*87d0*/  IMAD.U32 R2, RZ, RZ, UR12 ;  /* 0x0000000cff027e24 */ /* 0x002fe4000f8e00ff */
[----:B------:R-:W-:-:S05]  /*87e0*/  IMAD.U32 R3, RZ, RZ, UR13 ;  /* 0x0000000dff037e24 */ /* 0x000fca000f8e00ff */
[----:B------:R1:W5:Y:S02]  /*87f0*/  @P2 LDG.E R4, desc[UR46][R2.64] ;  /* 0x0000002e02042981 */ /* 0x000364000c1e1900 */
[----:B-1----:R-:W-:Y:S02]  /*8800*/  IMAD.U32 R2, RZ, RZ, UR4 ;  /* 0x00000004ff027e24 */ /* 0x002fe4000f8e00ff */
[----:B------:R-:W-:-:S05]  /*8810*/  IMAD.U32 R3, RZ, RZ, UR5 ;  /* 0x00000005ff037e24 */ /* 0x000fca000f8e00ff */
[----:B------:R-:W3:Y:S01]  /*8820*/  @P3 LDG.E R5, desc[UR46][R2.64] ;  /* 0x0000002e02053981 */ /* 0x000ee2000c1e1900 */
[----:B------:R-:W-:Y:S01]  /*8830*/  ISETP.NE.U32.AND P0, PT, RZ, UR18, PT ;  /* 0x00000012ff007c0c */ /* 0x000fe2000bf05070 */
[----:B------:R-:W-:Y:S01]  /*8840*/  UMOV UR7, URZ ;  /* 0x0000003f00077c82 */ /* 0x000fe20008000000 */
[----:B------:R-:W-:Y:S01]  /*8850*/  UMOV UR35, URZ ;  /* 0x0000003f00237c82 */ /* 0x000fe20008000000 */
[----:B------:R-:W-:Y:S01]  /*8860*/  ULDC UR9, c[0x0][0x280] ;  /* 0x0000a00000097ab9 */ /* 0x000fe20000000800 */
[----:B------:R-:W-:Y:S02]  /*8870*/  ISETP.NE.AND.EX P0, PT, RZ, UR19, PT, P0 ;  /* 0x00000013ff007c0c */ /* 0x000fe4000bf05300 */
[----:B--2---:R-:W-:Y:S02]  /*8880*/  @P1 R2UR UR4, R6 ;  /* 0x00000000060412ca */ /* 0x004fe400000e0000 */
[----:B----4-:R-:W-:-:S11]  /*8890*/  @P1 R2UR UR7, R0 ;  /* 0x00000000000712ca */ /* 0x010fd600000e0000 */
[----:B------:R-:W-:-:S04]  /*88a0*/  @UP1 ULEA UR4, UR37, UR4, 0x6 ;  /* 0x0000000425041291 */ /* 0x000fc8000f8e303f */
[----:B------:R-:W-:-:S04]  /*88b0*/  @UP1 USHF.R.S32.HI UR5, URZ, 0x1f, UR4 ;  /* 0x0000001f3f051899 */ /* 0x000fc80008011404 */
[----:B------:R-:W-:Y:S01]  /*88c0*/  @UP1 ULEA.HI UR5, UR5, UR4, URZ, 0x6 ;  /* 0x0000000405051291 */ /* 0x000fe2000f8f303f */
[----:B-----5:R-:W-:-:S03]  /*88d0*/  @P2 R2UR UR35, R4 ;  /* 0x00000000042322ca */ /* 0x020fc600000e0000 */
[----:B------:R-:W-:-:S04]  /*88e0*/  @UP1 ULOP3.LUT UR6, UR5, 0xffffffc0, URZ, 0xc0, !UPT ;  /* 0xffffffc005061892 */ /* 0x000fc8000f8ec03f */
[----:B------:R-:W-:Y:S01]  /*88f0*/  @UP1 USHF.R.S32.HI UR17, URZ, 0x1f, UR6 ;  /* 0x0000001f3f111899 */ /* 0x000fe20008011406 */
[----:B---3--:R-:W-:Y:S01]  /*8900*/  @P3 R2UR UR9, R5 ;  /* 0x00000000050932ca */ /* 0x008fe200000e0000 */
[----:B------:R-:W-:-:S14]  /*8910*/  @P3 BRA `(.L_x_1915) ;  /* 0x0000000000283947 */ /* 0x000fdc0003800000 */
[----:B------:R-:W-:Y:S05]  /*8920*/  @!P1 BRA `(.L_x_1915) ;  /* 0x0000000000249947 */ /* 0x000fea0003800000 */
[----:B------:R-:W-:Y:S02]  /*8930*/  IMAD.U32 R4, RZ, RZ, UR10 ;  /* 0x0000000aff047e24 */ /* 0x000fe4000f8e00ff */
[----:B------:R-:W-:Y:S02]  /*8940*/  IMAD.U32 R2, RZ, RZ, UR10 ;  /* 0x0000000aff027e24 */ /* 0x000fe4000f8e00ff */
[----:B------:R-:W-:Y:S02]  /*8950*/  IMAD.U32 R5, RZ, RZ, UR11 ;  /* 0x0000000bff057e24 */ /* 0x000fe4000f8e00ff */
[----:B------:R-:W-:-:S03]  /*8960*/  IMAD.U32 R3, RZ, RZ, UR11 ;  /* 0x0000000bff037e24 */ /* 0x000fc6000f8e00ff */
[----:B------:R-:W2:Y:S04]  /*8970*/  LDG.E R4, desc[UR46][R4.64] ;  /* 0x0000002e04047981 */ /* 0x000ea8000c1e1900 */
[----:B------:R-:W3:Y:S01]  /*8980*/  LDG.E R2, desc[UR46][R2.64+0x4] ;  /* 0x0000042e02027981 */ /* 0x000ee2000c1e1900 */
[----:B--2---:R-:W-:Y:S02]  /*8990*/  R2UR UR4, R4 ;  /* 0x00000000040472ca */ /* 0x004fe400000e0000 */
[----:B---3--:R-:W-:-:S13]  /*89a0*/  R2UR UR9, R2 ;  /* 0x00000000020972ca */ /* 0x008fda00000e0000 */
[----:B------:R-:W-:-:S12]  /*89b0*/  UIADD3 UR9, -UR4, UR9, URZ ;  /* 0x0000000904097290 */ /* 0x000fd8000fffe13f */
.L_x_1915:
        /* <DEDUP_REMOVED lines=13> */
.L_x_1916:
        /* <DEDUP_REMOVED lines=10> */
.L_x_1917:
        /* <DEDUP_REMOVED lines=9> */
[----:B------:R-:W-:-:S04]  /*8bc0*/  ULEA.HI UR6, UR11, UR6, URZ, 0x6 ;  /* 0x000000060b067291 */ /* 0x000fc8000f8f303f */
[----:B------:R-:W-:Y:S01]  /*8bd0*/  VIMNMX R4, RZ, UR12, !PT ;  /* 0x0000000cff047c48 */ /* 0x000fe2000ffe0100 */
[----:B------:R-:W-:Y:S01]  /*8be0*/  USHF.R.S32.HI UR6, URZ, 0x6, UR6 ;  /* 0x000000063f067899 */ /* 0x000fe20008011406 */
[----:B------:R-:W-:Y:S11]  /*8bf0*/  @!P0 BRA `(.L_x_1918) ;  /* 0x0000000000208947 */ /* 0x000ff60003800000 */
[----:B------:R-:W-:Y:S01]  /*8c00*/  UIADD3 UR9, UR8, 0x9f, UR9 ;  /* 0x0000009f08097890 */ /* 0x000fe2000fffe009 */
[----:B------:R-:W-:-:S03]  /*8c10*/  ULDC UR11, c[0x0][0x748] ;  /* 0x0001d200000b7ab9 */ /* 0x000fc60000000800 */
[----:B------:R-:W-:-:S04]  /*8c20*/  UIADD3 UR9, UR9, UR11, -UR10 ;  /* 0x0000000b09097290 */ /* 0x000fc8000fffe80a */
[----:B------:R-:W-:-:S04]  /*8c30*/  USHF.R.S32.HI UR10, URZ, 0x1f, UR9 ;  /* 0x0000001f3f0a7899 */ /* 0x000fc80008011409 */
[----:B------:R-:W-:-:S04]  /*8c40*/  ULEA.HI UR10, UR10, UR9, URZ, 0x6 ;  /* 0x000000090a0a7291 */ /* 0x000fc8000f8f303f */
[----:B------:R-:W-:-:S04]  /*8c50*/  USHF.R.S32.HI UR10, URZ, 0x6, UR10 ;  /* 0x000000063f0a7899 */ /* 0x000fc8000801140a */
[----:B------:R-:W-:-:S04]  /*8c60*/  UISETP.LT.AND UP1, UPT, UR6, UR10, UPT ;  /* 0x0000000a0600728c */ /* 0x000fc8000bf21270 */
[----:B------:R-:W-:-:S12]  /*8c70*/  USEL UR6, UR6, UR10, UP1 ;  /* 0x0000000a06067287 */ /* 0x000fd80008800000 */
.L_x_1918:
[----:B------:R-:W-:Y:S01]  /*8c80*/  ISETP.LT.AND P0, PT, R4, UR6, PT ;  /* 0x0000000604007c0c */ /* 0x000fe2000bf01270 */
[----:B------:R-:W-:Y:S02]  /*8c90*/  IMAD.MOV.U32 R20, RZ, RZ, RZ ;  /* 0x000000ffff147224 */ /* 0x000fe400078e00ff */
[----:B------:R-:W-:-:S10]  /*8ca0*/  IMAD.MOV.U32 R5, RZ, RZ, 0x1 ;  /* 0x00000001ff057424 */ /* 0x000fd400078e00ff */
[----:B------:R-:W-:Y:S05]  /*8cb0*/  @!P0 BRA `(.L_x_1914) ;  /* 0x00000020007c8947 */ /* 0x000fea0003800000 */
[----:B------:R-:W-:Y:S01]  /*8cc0*/  USHF.R.S32.HI UR16, URZ, 0x1f, UR28 ;  /* 0x0000001f3f107899 */ /* 0x000fe2000801141c */
[----:B------:R-:W-:Y:S01]  /*8cd0*/  BSSY B0, `(.L_x_1914) ;  /* 0x000021d000007945 */ /* 0x000fe20003800000 */
[----:B------:R-:W-:Y:S01]  /*8ce0*/  ULDC.64 UR12, c[0x0][0x718] ;  /* 0x0001c600000c7ab9 */ /* 0x000fe20000000a00 */
[----:B------:R-:W-:Y:S01]  /*8cf0*/  UISETP.NE.U32.AND UP1, UPT, UR14, URZ, UPT ;  /* 0x0000003f0e00728c */ /* 0x000fe2000bf25070 */
[----:B------:R-:W-:Y:S01]  /*8d00*/  IMAD.MOV.U32 R20, RZ, RZ, RZ ;  /* 0x000000ffff147224 */ /* 0x000fe200078e00ff */
[----:B------:R-:W-:Y:S01]  /*8d10*/  UIMAD UR9, UR16, UR12, URZ ;  /* 0x0000000c100972a4 */ /* 0x000fe2000f8e023f */
[----:B------:R-:W-:Y:S01]  /*8d20*/  IMAD.MOV.U32 R5, RZ, RZ, 0x1 ;  /* 0x00000001ff057424 */ /* 0x000fe200078e00ff */
[----:B------:R-:W-:Y:S01]  /*8d30*/  UISETP.NE.AND.EX UP1, UPT, UR15, URZ, UPT, UP1 ;  /* 0x0000003f0f00728c */ /* 0x000fe2000bf25310 */
[----:B------:R-:W-:Y:S01]  /*8d40*/  UMOV UR10, UR4 ;  /* 0x00000004000a7c82 */ /* 0x000fe20008000000 */
[----:B------:R-:W-:Y:S01]  /*8d50*/  UMOV UR11, UR5 ;  /* 0x00000005000b7c82 */ /* 0x000fe20008000000 */
[----:B------:R-:W-:Y:S01]  /*8d60*/  ULDC.64 UR14, c[0x0][0x730] ;  /* 0x0001cc00000e7ab9 */ /* 0x000fe20000000a00 */
[----:B------:R-:W-:-:S02]  /*8d70*/  UIMAD UR22, UR28, UR13, UR9 ;  /* 0x0000000d1c1672a4 */ /* 0x000fc4000f8e0209 */
[----:B------:R-:W-:Y:S02]  /*8d80*/  UIMAD.WIDE.U32 UR4, UR28, UR12, UR10 ;  /* 0x0000000c1c0472a5 */ /* 0x000fe4000f8e000a */
[----:B------:R-:W-:Y:S02]  /*8d90*/  USHF.R.S32.HI UR9, URZ, 0x1f, UR37 ;  /* 0x0000001f3f097899 */ /* 0x000fe40008011425 */
[----:B------:R-:W-:Y:S01]  /*8da0*/  UIMAD UR12, UR16, UR14, URZ ;  /* 0x0000000e100c72a4 */ /* 0x000fe2000f8e023f */
[----:B------:R-:W-:Y:S01]  /*8db0*/  ULDC UR13, c[0x0][0x2e8] ;  /* 0x0000ba00000d7ab9 */ /* 0x000fe20000000800 */
[----:B------:R-:W-:Y:S02]  /*8dc0*/  USEL UR9, UR9, URZ, !UP1 ;  /* 0x0000003f09097287 */ /* 0x000fe4000c800000 */
[----:B------:R-:W-:Y:S02]  /*8dd0*/  UISETP.NE.AND UP2, UPT, UR13, 0x1, UPT ;  /* 0x000000010d00788c */ /* 0x000fe4000bf45270 */
[----:B------:R-:W-:-:S02]  /*8de0*/  UIMAD.WIDE.U32 UR10, UR28, UR14, UR10 ;  /* 0x0000000e1c0a72a5 */ /* 0x000fc4000f8e000a */
[----:B------:R-:W-:Y:S02]  /*8df0*/  UIMAD UR12, UR28, UR15, UR12 ;  /* 0x0000000f1c0c72a4 */ /* 0x000fe4000f8e020c */
[----:B------:R-:W-:Y:S01]  /*8e00*/  UIADD3 UR23, UR5, UR22, URZ ;  /* 0x0000001605177290 */ /* 0x000fe2000fffe03f */
[----:B------:R-:W-:Y:S01]  /*8e10*/  ULDC.64 UR14, c[0x0][0x720] ;  /* 0x0001c800000e7ab9 */ /* 0x000fe20000000a00 */
[----:B------:R-:W-:Y:S02]  /*8e20*/  USEL UR29, UR37, URZ, !UP1 ;  /* 0x0000003f251d7287 */ /* 0x000fe4000c800000 */
[----:B------:R-:W-:Y:S01]  /*8e30*/  UIMAD UR5, UR9, UR14, URZ ;  /* 0x0000000e090572a4 */ /* 0x000fe2000f8e023f */
[----:B------:R-:W-:Y:S01]  /*8e40*/  ELECT P0, URZ, PT ;  /* 0x00000000003f782f */ /* 0x000fe20003800000 */
[----:B------:R-:W-:Y:S01]  /*8e50*/  UIADD3 UR11, UR11, UR12, URZ ;  /* 0x0000000c0b0b7290 */ /* 0x000fe2000fffe03f */
[----:B------:R-:W-:Y:S01]  /*8e60*/  UMOV UR22, UR4 ;  /* 0x0000000400167c82 */ /* 0x000fe20008000000 */
[----:B------:R-:W-:Y:S01]  /*8e70*/  ULDC.64 UR16, c[0x0][0x738] ;  /* 0x0001ce0000107ab9 */ /* 0x000fe20000000a00 */
[----:B------:R-:W-:-:S02]  /*8e80*/  UIMAD UR5, UR15, UR29, UR5 ;  /* 0x0000001d0f0572a4 */ /* 0x000fc4000f8e0205 */
[----:B------:R-:W-:Y:S02]  /*8e90*/  UIMAD.WIDE.U32 UR22, UR14, UR29, UR22 ;  /* 0x0000001d0e1672a5 */ /* 0x000fe4000f8e0016 */
[----:B------:R-:W-:Y:S02]  /*8ea0*/  UIMAD.WIDE.U32 UR14, UR16, UR29, UR10 ;  /* 0x0000001d100e72a5 */ /* 0x000fe4000f8e000a */
[----:B------:R-:W-:Y:S01]  /*8eb0*/  UIMAD UR9, UR9, UR16, URZ ;  /* 0x00000010090972a4 */ /* 0x000fe2000f8e023f */
[----:B------:R-:W-:Y:S01]  /*8ec0*/  @UP2 ULDC UR10, c[0x0][0x2ec] ;  /* 0x0000bb00000a2ab9 */ /* 0x000fe20000000800 */
[----:B------:R-:W-:Y:S02]  /*8ed0*/  UIADD3 UR35, UR8, UR35, URZ ;  /* 0x0000002308237290 */ /* 0x000fe4000fffe03f */
[----:B------:R-:W-:Y:S01]  /*8ee0*/  UIMAD.WIDE.U32 UR10, UR28, UR10, URZ ;  /* 0x0000000a1c0a72a5 */ /* 0x000fe2000f8e003f */
[----:B------:R-:W-:Y:S01]  /*8ef0*/  @UP2 ULDC UR8, c[0x0][0x2f0] ;  /* 0x0000bc0000082ab9 */ /* 0x000fe20000000800 */
[----:B------:R-:W-:Y:S01]  /*8f00*/  UMOV UR36, UR28 ;  /* 0x0000001c00247c82 */ /* 0x000fe20008000000 */
[----:B------:R-:W-:-:S02]  /*8f10*/  UIMAD UR4, UR17, UR29, UR9 ;  /* 0x0000001d110472a4 */ /* 0x000fc4000f8e0209 */
[----:B------:R-:W-:Y:S02]  /*8f20*/  USEL UR37, UR37, URZ, !UP0 ;  /* 0x0000003f25257287 */ /* 0x000fe4000c000000 */
        /* <DEDUP_REMOVED lines=14> */
.L_x_1947:
        /* <DEDUP_REMOVED lines=9> */
.L_x_1921:
[----:B------:R-:W2:Y:S01]  /*90a0*/  LDC.64 R2, c[0x0][0x198] ;  /* 0x00006600ff027b82 */ /* 0x000ea20000000a00 */
[----:B------:R-:W-:Y:S01]  /*90b0*/  R2UR UR27, R4 ;  /* 0x00000000041b72ca */ /* 0x000fe200000e0000 */
[----:B------:R-:W-:Y:S01]  /*90c0*/  ULDC.64 UR10, c[0x0][0x700] ;  /* 0x0001c000000a7ab9 */ /* 0x000fe20000000a00 */
[----:B------:R-:W-:Y:S01]  /*90d0*/  R2UR UR32, R8 ;  /* 0x00000000082072ca */ /* 0x000fe200000e0000 */
[----:B------:R-:W-:Y:S01]  /*90e0*/  IMAD.U32 R7, RZ, RZ, UR10 ;  /* 0x0000000aff077e24 */ /* 0x000fe2000f8e00ff */
[----:B------:R-:W-:Y:S01]  /*90f0*/  UMOV UR40, 0x0 ;  /* 0x0000000000287882 */ /* 0x000fe20000000000 */
[----:B------:R-:W-:Y:S01]  /*9100*/  UMOV UR41, 0x14f00000 ;  /* 0x14f0000000297882 */ /* 0x000fe20000000000 */
[----:B------:R-:W-:Y:S01]  /*9110*/  UMOV UR26, URZ ;  /* 0x0000003f001a7c82 */ /* 0x000fe20008000000 */
[----:B------:R-:W-:Y:S01]  /*9120*/  IMAD.U32 R19, RZ, RZ, UR6 ;  /* 0x00000006ff137e24 */ /* 0x000fe2000f8e00ff */
[----:B------:R-:W-:Y:S01]  /*9130*/  UMOV UR18, 0x40 ;  /* 0x0000004000127882 */ /* 0x000fe20000000000 */
[----:B------:R-:W-:Y:S01]  /*9140*/  UMOV UR20, UR28 ;  /* 0x0000001c00147c82 */ /* 0x000fe20008000000 */
[----:B------:R-:W-:Y:S01]  /*9150*/  UMOV UR21, UR29 ;  /* 0x0000001d00157c82 */ /* 0x000fe20008000000 */
[----:B------:R-:W-:Y:S01]  /*9160*/  VIADD R19, R19, 0xffffffff ;  /* 0xffffffff13137836 */ /* 0x000fe20000000000 */
[----:B------:R-:W-:Y:S01]  /*9170*/  UMOV UR10, 0x80 ;  /* 0x00000080000a7882 */ /* 0x000fe20000000000 */
[----:B------:R-:W-:Y:S01]  /*9180*/  USHF.L.U32 UR27, UR27, 0x6, URZ ;  /* 0x000000061b1b7899 */ /* 0x000fe2000800063f */
[----:B------:R-:W-:Y:S01]  /*9190*/  IMAD.MOV.U32 R20, RZ, RZ, 0x1 ;  /* 0x00000001ff147424 */ /* 0x000fe200078e00ff */
[----:B------:R-:W-:-:S02]  /*91a0*/  UIADD3 UR24, UR32, 0x1e000, URZ ;  /* 0x0001e00020187890 */ /* 0x000fc4000fffe03f */
[----:B------:R-:W-:Y:S02]  /*91b0*/  UIADD3 UR8, UP0, UR27, UR22, URZ ;  /* 0x000000161b087290 */ /* 0x000fe4000ff1e03f */
[----:B------:R-:W-:Y:S01]  /*91c0*/  IMAD.U32 R6, RZ, RZ, UR27 ;  /* 0x0000001bff067e24 */ /* 0x000fe2000f8e00ff */
[----:B------:R-:W-:Y:S02]  /*91d0*/  UIADD3 UR25, UR32, 0x36410, URZ ;  /* 0x0003641020197890 */ /* 0x000fe4000fffe03f */
[----:B------:R-:W-:Y:S01]  /*91e0*/  UIADD3 UR27, UR27, UR7, URZ ;  /* 0x000000071b1b7290 */ /* 0x000fe2000fffe03f */
[----:B--2---:R-:W-:Y:S01]  /*91f0*/  IMAD.MOV.U32 R13, RZ, RZ, R2 ;  /* 0x000000ffff0d7224 */ /* 0x004fe200078e0002 */
[----:B------:R-:W-:Y:S01]  /*9200*/  PLOP3.LUT P4, PT, PT, PT, UP0, 0x80, 0x0 ;  /* 0x000000000000781c */ /* 0x000fe20003f8f008 */
[----:B------:R-:W-:Y:S01]  /*9210*/  IMAD.MOV.U32 R14, RZ, RZ, R3 ;  /* 0x000000ffff0e7224 */ /* 0x000fe200078e0003 */
[----:B------:R-:W-:Y:S01]  /*9220*/  UIADD3 UR16, UR32, 0x20000, URZ ;  /* 0x0002000020107890 */ /* 0x000fe2000fffe03f */
[----:B------:R-:W-:Y:S01]  /*9230*/  IMAD.U32 R16, RZ, RZ, UR8 ;  /* 0x00000008ff107e24 */ /* 0x000fe2000f8e00ff */
[C---:B------:R-:W-:Y:S01]  /*9240*/  IADD3 R0, P1, R13.reuse, 0x2f0, RZ ;  /* 0x000002f00d007810 */ /* 0x040fe20007f3e0ff */
[----:B------:R-:W-:Y:S01]  /*9250*/  UIADD3 UR8, UR32, 0x22000, URZ ;  /* 0x0002200020087890 */ /* 0x000fe2000fffe03f */
[----:B------:R-:W-:Y:S01]  /*9260*/  IADD3 R3, P3, R13, 0x3f0, RZ ;  /* 0x000003f00d037810 */ /* 0x000fe20007f7e0ff */
[----:B------:R-:W-:Y:S01]  /*9270*/  UIADD3 UR33, UR32, 0x36400, URZ ;  /* 0x0003640020217890 */ /* 0x000fe2000fffe03f */
[----:B------:R-:W-:Y:S01]  /*9280*/  R2UR UR56, R0 ;  /* 0x00000000003872ca */ /* 0x000fe200000e0000 */
[--C-:B------:R-:W-:Y:S01]  /*9290*/  IMAD.X R2, RZ, RZ, R14.reuse, P1 ;  /* 0x000000ffff027224 */ /* 0x100fe200008e060e */
[----:B------:R-:W-:Y:S01]  /*92a0*/  R2UR UR54, R3 ;  /* 0x00000000033672ca */ /* 0x000fe200000e0000 */
[----:B------:R-:W-:Y:S01]  /*92b0*/  UMOV UR17, UR25 ;  /* 0x0000001900117c82 */ /* 0x000fe20008000000 */
[----:B------:R-:W-:Y:S01]  /*92c0*/  LEA R0, P1, R16, R7, 0x2 ;  /* 0x0000000710007211 */ /* 0x000fe200078210ff */
[----:B------:R-:W-:Y:S01]  /*92d0*/  UMOV UR19, UR27 ;  /* 0x0000001b00137c82 */ /* 0x000fe20008000000 */
[----:B------:R-:W-:Y:S01]  /*92e0*/  R2UR UR57, R2 ;  /* 0x00000000023972ca */ /* 0x000fe200000e0000 */
[----:B------:R-:W-:Y:S01]  /*92f0*/  UMOV UR12, UR28 ;  /* 0x0000001c000c7c82 */ /* 0x000fe20008000000 */
[----:B------:R-:W-:Y:S01]  /*9300*/  IADD3 R2, P2, R13, 0xf0, RZ ;  /* 0x000000f00d027810 */ /* 0x000fe20007f5e0ff */
[----:B------:R-:W-:Y:S01]  /*9310*/  UMOV UR13, UR29 ;  /* 0x0000001d000d7c82 */ /* 0x000fe20008000000 */
[----:B------:R-:W-:Y:S01]  /*9320*/  R2UR UR58, R0 ;  /* 0x00000000003a72ca */ /* 0x000fe200000e0000 */
[----:B------:R-:W-:Y:S01]  /*9330*/  IMAD.U32 R0, RZ, RZ, UR11 ;  /* 0x0000000bff007e24 */ /* 0x000fe2000f8e00ff */
[----:B------:R-:W-:Y:S01]  /*9340*/  R2UR UR48, R2 ;  /* 0x00000000023072ca */ /* 0x000fe200000e0000 */
[--C-:B------:R-:W-:Y:S01]  /*9350*/  IMAD.X R3, RZ, RZ, R14.reuse, P2 ;  /* 0x000000ffff037224 */ /* 0x100fe200010e060e */
[----:B------:R-:W-:Y:S01]  /*9360*/  LEA.HI.X.SX32 R5, R6, R11, 0x1, P4 ;  /* 0x0000000b06057211 */ /* 0x000fe200020f0eff */
[----:B------:R-:W-:Y:S01]  /*9370*/  IMAD.X R6, RZ, RZ, R14, P3 ;  /* 0x000000ffff067224 */ /* 0x000fe200018e060e */
[----:B------:R-:W-:Y:S01]  /*9380*/  UMOV UR9, UR25 ;  /* 0x0000001900097c82 */ /* 0x000fe20008000000 */
[----:B------:R-:W-:Y:S01]  /*9390*/  UMOV UR11, UR27 ;  /* 0x0000001b000b7c82 */ /* 0x000fe20008000000 */
[----:B------:R-:W-:Y:S01]  /*93a0*/  R2UR UR49, R3 ;  /* 0x00000000033172ca */ /* 0x000fe200000e0000 */
[----:B------:R-:W-:Y:S01]  /*93b0*/  UMOV UR39, 0x10 ;  /* 0x0000001000277882 */ /* 0x000fe20000000000 */
[----:B------:R-:W-:Y:S01]  /*93c0*/  LEA.HI.X R5, R16, R0, R5, 0x2, P1 ;  /* 0x0000000010057211 */ /* 0x000fe200008f1405 */
[----:B------:R-:W-:Y:S01]  /*93d0*/  UMOV UR30, 0x0 ;  /* 0x00000000001e7882 */ /* 0x000fe20000000000 */
[----:B------:R-:W-:Y:S01]  /*93e0*/  R2UR UR55, R6 ;  /* 0x00000000063772ca */ /* 0x000fe200000e0000 */
[----:B------:R-:W-:Y:S01]  /*93f0*/  UMOV UR31, 0x10000000 ;  /* 0x10000000001f7882 */ /* 0x000fe20000000000 */
[----:B------:R-:W-:Y:S01]  /*9400*/  R2UR UR59, R5 ;  /* 0x00000000053b72ca */ /* 0x000fe200000e0000 */
[----:B------:R-:W-:Y:S01]  /*9410*/  IMAD.MOV.U32 R5, RZ, RZ, 0x12000 ;  /* 0x00012000ff057424 */ /* 0x000fe200078e00ff */
[----:B------:R-:W-:Y:S01]  /*9420*/  UMOV UR34, UR26 ;  /* 0x0000001a00227c82 */ /* 0x000fe20008000000 */
[----:B------:R-:W-:Y:S01]  /*9430*/  ISETP.GE.AND P1, PT, R4, R19, PT ;  /* 0x000000130400720c */ /* 0x000fe20003f26270 */
[----:B------:R-:W-:Y:S01]  /*9440*/  UMOV UR50, 0x40 ;  /* 0x0000004000327882 */ /* 0x000fe20000000000 */
[----:B------:R-:W-:Y:S01]  /*9450*/  UMOV UR51, UR35 ;  /* 0x0000002300337c82 */ /* 0x000fe20008000000 */
[----:B------:R-:W-:Y:S01]  /*9460*/  UMOV UR52, UR36 ;  /* 0x0000002400347c82 */ /* 0x000fe20008000000 */
[----:B------:R2:W-:Y:S01]  /*9470*/  UTMALDG.4D [UR24], [UR48], desc[UR40] ;  /* 0x00002818300075b4 */ /* 0x0005e20008019000 */
[----:B------:R-:W-:Y:S01]  /*9480*/  UMOV UR53, UR37 ;  /* 0x0000002500357c82 */ /* 0x000fe20008000000 */
[----:B------:R-:W-:Y:S01]  /*9490*/  UMOV UR42, 0x80 ;  /* 0x00000080002a7882 */ /* 0x000fe20000000000 */
[----:B------:R-:W-:Y:S01]  /*94a0*/  UMOV UR43, UR35 ;  /* 0x00000023002b7c82 */ /* 0x000fe20008000000 */
[----:B------:R-:W-:Y:S01]  /*94b0*/  UMOV UR44, UR36 ;  /* 0x00000024002c7c82 */ /* 0x000fe20008000000 */
[----:B------:R-:W-:Y:S01]  /*94c0*/  UMOV UR45, UR37 ;  /* 0x00000025002d7c82 */ /* 0x000fe20008000000 */
[----:B------:R3:W-:Y:S01]  /*94d0*/  UTMALDG.4D [UR16], [UR48], desc[UR40] ;  /* 0x00002810300075b4 */ /* 0x0007e20008019000 */
[----:B------:R4:W-:Y:S01]  /*94e0*/  UTMALDG.4D [UR8], [UR48], desc[UR40] ;  /* 0x00002808300075b4 */ /* 0x0009e20008019000 */
[----:B--2---:R-:W-:-:S02]  /*94f0*/  UIADD3 UR24, UR32, 0x30000, URZ ;  /* 0x0003000020187890 */ /* 0x004fc4000fffe03f */
[----:B---3--:R-:W-:-:S07]  /*9500*/  UIADD3 UR16, UR32, 0x9000, URZ ;  /* 0x0000900020107890 */ /* 0x008fce000fffe03f */
[----:B------:R-:W-:Y:S01]  /*9510*/  UBLKCP.S.G [UR24], [UR58], UR39 ;  /* 0x000000183a0073ba */ /* 0x000fe20008000227 */
[----:B------:R2:W-:Y:S01]  /*9520*/  SYNCS.ARRIVE.TRANS64 RZ, [R8+URZ+0x36400], R5 ;  /* 0x0364000508ff79a7 */ /* 0x0005e2000800003f */
[----:B------:R-:W-:Y:S01]  /*9530*/  UMOV UR19, UR35 ;  /* 0x0000002300137c82 */ /* 0x000fe20008000000 */
[----:B------:R-:W-:Y:S01]  /*9540*/  UMOV UR20, UR36 ;  /* 0x0000002400147c82 */ /* 0x000fe20008000000 */
[----:B------:R-:W-:Y:S01]  /*9550*/  UMOV UR21, UR37 ;  /* 0x0000002500157c82 */ /* 0x000fe20008000000 */
[----:B------:R-:W-:Y:S01]  /*9560*/  UMOV UR18, UR26 ;  /* 0x0000001a00127c82 */ /* 0x000fe20008000000 */
[----:B------:R-:W-:Y:S01]  /*9570*/  UMOV UR17, UR33 ;  /* 0x0000002100117c82 */ /* 0x000fe20008000000 */
[----:B----4-:R-:W-:Y:S02]  /*9580*/  UIADD3 UR48, UR32, 0x3000, URZ ;  /* 0x0000300020307890 */ /* 0x010fe4000fffe03f */
[----:B------:R3:W-:Y:S01]  /*9590*/  UTMALDG.4D [UR32], [UR56], desc[UR30] ;  /* 0x00001e20380075b4 */ /* 0x0007e20008019000 */
[----:B------:R-:W-:-:S02]  /*95a0*/  UIADD3 UR40, UR32, 0x6000, URZ ;  /* 0x0000600020287890 */ /* 0x000fc4000fffe03f */
        /* <DEDUP_REMOVED lines=21> */
[----:B------:R-:W-:Y:S02]  /*9700*/  IMAD.MOV.U32 R10, RZ, RZ, 0x1 ;  /* 0x00000001ff0a7424 */ /* 0x000fe400078e00ff */
[----:B------:R-:W-:Y:S01]  /*9710*/  IMAD.MOV.U32 R23, RZ, RZ, R4 ;  /* 0x000000ffff177224 */ /* 0x000fe200078e0004 */
        /* <DEDUP_REMOVED lines=12> */
.L_x_1932:
[----:B-1----:R-:W-:-:S05]  /*97e0*/  IMAD.MOV.U32 R9, RZ, RZ, 0x1 ;  /* 0x00000001ff097424 */ /* 0x002fca00078e00ff */
[----:B------:R-:W-:-:S04]  /*97f0*/  SHF.L.U32 R9, R9, 0x1f, RZ ;  /* 0x0000001f09097819 */ /* 0x000fc800000006ff */
[----:B------:R-:W1:Y:S02]  /*9800*/  SYNCS.PHASECHK.TRANS64.TRYWAIT P1, [R8+URZ+0x36438], R9 ;  /* 0x03643809080075a7 */ /* 0x000e64000802017f */
[----:B-1----:R-:W-:Y:S05]  /*9810*/  @!P1 BRA `(.L_x_1924) ;  /* 0x00000018009c9947 */ /* 0x002fea0003800000 */
.L_x_1948:
[----:B------:R-:W-:Y:S05]  /*9820*/  @P0 BRA `(.L_x_1925) ;  /* 0x0000000000140947 */ /* 0x000fea0003800000 */
[----:B------:R-:W-:Y:S01]  /*9830*/  ISETP.NE.AND P1, PT, R22, RZ, PT ;  /* 0x000000ff1600720c */ /* 0x000fe20003f25270 */
[----:B------:R-:W-:-:S04]  /*9840*/  IMAD.MOV.U32 R3, RZ, RZ, 0x6100 ;  /* 0x00006100ff037424 */ /* 0x000fc800078e00ff */
[----:B------:R2:W-:Y:S08]  /*9850*/  SYNCS.ARRIVE.TRANS64 RZ, [R8+URZ+0x36430], R3 ;  /* 0x0364300308ff79a7 */ /* 0x0005f0000800003f */
[----:B------:R-:W-:Y:S05]  /*9860*/  @!P1 BRA `(.L_x_1925) ;  /* 0x0000000000049947 */ /* 0x000fea0003800000 */
[----:B------:R-:W-:Y:S01]  /*9870*/  BPT.TRAP 0x1 ;  /* 0x000000040000795c */ /* 0x000fe20000300000 */
.L_x_1925:
[----:B------:R-:W3:Y:S01]  /*9880*/  LDC.64 R16, c[0x0][0x728] ;  /* 0x0001ca00ff107b82 */ /* 0x000ee20000000a00 */
[----:B--2---:R-:W-:Y:S01]  /*9890*/  IMAD.SHL.U32 R3, R23, 0x40, RZ ;  /* 0x0000004017037824 */ /* 0x004fe200078e00ff */
[----:B------:R-:W-:Y:S01]  /*98a0*/  UMOV UR32, 0x0 ;  /* 0x0000000000207882 */ /* 0x000fe20000000000 */
[C---:B------:R-:W-:Y:S01]  /*98b0*/  VIADD R25, R8.reuse, 0x36430 ;  /* 0x0003643008197836 */ /* 0x040fe20000000000 */
[----:B------:R-:W-:Y:S01]  /*98c0*/  UMOV UR33, 0x14f00000 ;  /* 0x14f0000000217882 */ /* 0x000fe20000000000 */
[C---:B------:R-:W-:Y:S01]  /*98d0*/  VIADD R26, R8.reuse, 0x2a000 ;  /* 0x0002a000081a7836 */ /* 0x040fe20000000000 */
[C---:B------:R-:W-:Y:S01]  /*98e0*/  IADD3 R0, P1, R3.reuse, UR14, RZ ;  /* 0x0000000e03007c10 */ /* 0x040fe2000ff3e0ff */
[C---:B------:R-:W-:Y:S01]  /*98f0*/  VIADD R27, R8.reuse, 0x2c000 ;  /* 0x0002c000081b7836 */ /* 0x040fe20000000000 */
[----:B------:R-:W2:Y:S01]  /*9900*/  LDC.64 R6, c[0x0][0x198] ;  /* 0x00006600ff067b82 */ /* 0x000ea20000000a00 */
[C---:B------:R-:W-:Y:S01]  /*9910*/  R2UR UR27, R3.reuse ;  /* 0x00000000031b72ca */ /* 0x040fe200000e0000 */
[C---:B------:R-:W-:Y:S01]  /*9920*/  VIADD R28, R8.reuse, 0x2e000 ;  /* 0x0002e000081c7836 */ /* 0x040fe20000000000 */
[----:B------:R-:W-:Y:S01]  /*9930*/  LEA.HI.X.SX32 R2, R3, R12, 0x1, P1 ;  /* 0x0000000c03027211 */ /* 0x000fe200008f0eff */
        /* <DEDUP_REMOVED lines=23> */
[----:B------:R-:W-:Y:S01]  /*9ab0*/  UMOV UR11, UR27 ;  /* 0x0000001b000b7c82 */ /* 0x000fe20008000000 */
[----:B------:R-:W-:Y:S01]  /*9ac0*/  IADD3 R4, P1, R13, 0x1f0, RZ ;  /* 0x000001f00d047810 */ /* 0x000fe20007f3e0ff */
[----:B------:R-:W-:Y:S01]  /*9ad0*/  UMOV UR34, 0x10 ;  /* 0x0000001000227882 */ /* 0x000fe20000000000 */
[----:B------:R-:W-:Y:S01]  /*9ae0*/  SHF.L.U32 R7, R10, 0x1f, RZ ;  /* 0x0000001f0a077819 */ /* 0x000fe200000006ff */
[----:B------:R-:W-:Y:S01]  /*9af0*/  UMOV UR43, UR25 ;  /* 0x00000019002b7c82 */ /* 0x000fe20008000000 */
        /* <DEDUP_REMOVED lines=9> */
.L_x_1949:
[----:B------:R-:W-:Y:S05]  /*9b90*/  @P0 BRA `(.L_x_1927) ;  /* 0x0000000000140947 */ /* 0x000fea0003800000 */
[----:B------:R-:W-:Y:S01]  /*9ba0*/  ISETP.NE.AND P1, PT, R22, RZ, PT ;  /* 0x000000ff1600720c */ /* 0x000fe20003f25270 */
[----:B--2---:R-:W-:-:S04]  /*9bb0*/  IMAD.MOV.U32 R7, RZ, RZ, 0x6100 ;  /* 0x00006100ff077424 */ /* 0x004fc800078e00ff */
[----:B------:R3:W-:Y:S08]  /*9bc0*/  SYNCS.ARRIVE.TRANS64 RZ, [R8+URZ+0x36418], R7 ;  /* 0x0364180708ff79a7 */ /* 0x0007f0000800003f */
[----:B------:R-:W-:Y:S05]  /*9bd0*/  @!P1 BRA `(.L_x_1927) ;  /* 0x0000000000049947 */ /* 0x000fea0003800000 */
[----:B------:R-:W-:Y:S01]  /*9be0*/  BPT.TRAP 0x1 ;  /* 0x000000040000795c */ /* 0x000fe20000300000 */
.L_x_1927:
[----:B------:R-:W-:Y:S01]  /*9bf0*/  VIADD R18, R3, 0x40 ;  /* 0x0000004003127836 */ /* 0x000fe20000000000 */
[----:B------:R-:W-:Y:S01]  /*9c00*/  ULDC.64 UR8, c[0x0][0x700] ;  /* 0x0001c00000087ab9 */ /* 0x000fe20000000a00 */
[----:B------:R-:W-:Y:S01]  /*9c10*/  R2UR UR40, R8 ;  /* 0x00000000082872ca */ /* 0x000fe200000e0000 */
[----:B--23--:R-:W-:Y:S01]  /*9c20*/  IMAD.U32 R7, RZ, RZ, UR8 ;  /* 0x00000008ff077e24 */ /* 0x00cfe2000f8e00ff */
[----:B------:R-:W-:Y:S01]  /*9c30*/  UMOV UR32, 0x0 ;  /* 0x0000000000207882 */ /* 0x000fe20000000000 */
[C---:B------:R-:W-:Y:S01]  /*9c40*/  IADD3 R2, P1, R18.reuse, UR22, RZ ;  /* 0x0000001612027c10 */ /* 0x040fe2000ff3e0ff */
[----:B------:R-:W-:Y:S01]  /*9c50*/  VIADD R29, R18, UR7 ;  /* 0x00000007121d7c36 */ /* 0x000fe20008000000 */
[----:B------:R-:W-:Y:S01]  /*9c60*/  SHF.R.S32.HI R6, RZ, 0x1f, R18 ;  /* 0x0000001fff067819 */ /* 0x000fe20000011412 */
[----:B------:R-:W-:Y:S01]  /*9c70*/  UMOV UR33, 0x14f00000 ;  /* 0x14f0000000217882 */ /* 0x000fe20000000000 */
[----:B------:R-:W-:Y:S01]  /*9c80*/  LEA R0, P2, R2, R7, 0x2 ;  /* 0x0000000702007211 */ /* 0x000fe200078410ff */
[----:B------:R-:W-:Y:S01]  /*9c90*/  UMOV UR18, URZ ;  /* 0x0000003f00127c82 */ /* 0x000fe20008000000 */
[----:B------:R-:W-:Y:S01]  /*9ca0*/  R2UR UR19, R29 ;  /* 0x000000001d1372ca */ /* 0x000fe200000e0000 */
[----:B------:R-:W-:Y:S01]  /*9cb0*/  IMAD.X R3, R6, 0x1, R11, P1 ;  /* 0x0000000106037824 */ /* 0x000fe200008e060b */
[----:B------:R-:W-:Y:S01]  /*9cc0*/  R2UR UR42, R0 ;  /* 0x00000000002a72ca */ /* 0x000fe200000e0000 */
[----:B------:R-:W-:Y:S01]  /*9cd0*/  IMAD.U32 R0, RZ, RZ, UR9 ;  /* 0x00000009ff007e24 */ /* 0x000fe2000f8e00ff */
        /* <DEDUP_REMOVED lines=12> */
[----:B------:R-:W-:Y:S01]  /*9da0*/  UMOV UR21, UR29 ;  /* 0x0000001d00157c82 */ /* 0x000fe20008000000 */
[----:B------:R-:W-:Y:S01]  /*9db0*/  UMOV UR10, 0x40 ;  /* 0x00000040000a7882 */ /* 0x000fe20000000000 */
[----:B------:R-:W-:Y:S01]  /*9dc0*/  UMOV UR12, UR28 ;  /* 0x0000001c000c7c82 */ /* 0x000fe20008000000 */
[----:B------:R-:W-:Y:S01]  /*9dd0*/  R2UR UR31, R3 ;  /* 0x00000000031f72ca */ /* 0x000fe200000e0000 */
[----:B------:R-:W-:Y:S01]  /*9de0*/  UMOV UR13, UR29 ;  /* 0x0000001d000d7c82 */ /* 0x000fe20008000000 */
[----:B------:R-:W-:Y:S01]  /*9df0*/  UMOV UR9, UR17 ;  /* 0x0000001100097c82 */ /* 0x000fe20008000000 */
[----:B------:R-:W-:Y:S01]  /*9e00*/  UMOV UR11, UR19 ;  /* 0x00000013000b7c82 */ /* 0x000fe20008000000 */
[----:B------:R-:W-:Y:S01]  /*9e10*/  UMOV UR26, 0x80 ;  /* 0x00000080001a7882 */ /* 0x000fe20000000000 */
[----:B------:R-:W-:Y:S01]  /*9e20*/  UMOV UR25, UR17 ;  /* 0x0000001100197c82 */ /* 0x000fe20008000000 */
[----:B------:R-:W-:Y:S01]  /*9e30*/  UMOV UR27, UR19 ;  /* 0x00000013001b7c82 */ /* 0x000fe20008000000 */
[----:B------:R-:W-:Y:S01]  /*9e40*/  UMOV UR41, UR17 ;  /* 0x0000001100297c82 */ /* 0x000fe20008000000 */
[----:B------:R-:W-:-:S05]  /*9e50*/  UMOV UR34, 0x10 ;  /* 0x0000001000227882 */ /* 0x000fca0000000000 */
[----:B------:R2:W-:Y:S01]  /*9e60*/  UTMALDG.4D [UR16], [UR30], desc[UR32] ;  /* 0x000020101e0075b4 */ /* 0x0005e20008019000 */
[----:B------:R2:W-:Y:S01]  /*9e70*/  UTMALDG.4D [UR8], [UR30], desc[UR32] ;  /* 0x000020081e0075b4 */ /* 0x0005e20008019000 */
[----:B------:R2:W-:Y:S01]  /*9e80*/  UTMALDG.4D [UR24], [UR30], desc[UR32] ;  /* 0x000020181e0075b4 */ /* 0x0005e20008019000 */
[----:B------:R2:W-:Y:S01]  /*9e90*/  UBLKCP.S.G [UR40], [UR42], UR34 ;  /* 0x000000282a0073ba */ /* 0x0005e20008000222 */
[----:B------:R3:W4:Y:S02]  /*9ea0*/  SYNCS.PHASECHK.TRANS64.TRYWAIT P1, [R8+URZ+0x36438], R22 ;  /* 0x03643816080075a7 */ /* 0x000724000802017f */
[----:B---3--:R-:W3:Y:S02]  /*9eb0*/  S2R R22, SR_TID.X ;  /* 0x0000000000167919 */ /* 0x008ee40000002100 */
[----:B---3--:R-:W-:Y:S01]  /*9ec0*/  LOP3.LUT R22, R22, 0x1f, RZ, 0xc0, !PT ;  /* 0x0000001f16167812 */ /* 0x008fe200078ec0ff */
[----:B--2-4-:R-:W-:Y:S06]  /*9ed0*/  @!P1 BRA `(.L_x_1928) ;  /* 0x0000001400149947 */ /* 0x014fec0003800000 */
.L_x_1950:
[----:B------:R-:W-:Y:S05]  /*9ee0*/  @P0 BRA `(.L_x_1929) ;  /* 0x00000000001c0947 */ /* 0x000fea0003800000 */
[----:B------:R-:W-:-:S04]  /*9ef0*/  IMAD.MOV.U32 R22, RZ, RZ, 0x6100 ;  /* 0x00006100ff167424 */ /* 0x000fc800078e00ff */
[----:B------:R2:W-:Y:S02]  /*9f00*/  SYNCS.ARRIVE.TRANS64 RZ, [R8+URZ+0x36430], R22 ;  /* 0x0364301608ff79a7 */ /* 0x0005e4000800003f */
[----:B--2---:R-:W2:Y:S02]  /*9f10*/  S2R R22, SR_TID.X ;  /* 0x0000000000167919 */ /* 0x004ea40000002100 */
[----:B--2---:R-:W-:-:S04]  /*9f20*/  LOP3.LUT R22, R22, 0x1f, RZ, 0xc0, !PT ;  /* 0x0000001f16167812 */ /* 0x004fc800078ec0ff */
[----:B------:R-:W-:-:S13]  /*9f30*/  ISETP.NE.AND P1, PT, R22, RZ, PT ;  /* 0x000000ff1600720c */ /* 0x000fda0003f25270 */
[----:B------:R-:W-:Y:S05]  /*9f40*/  @!P1 BRA `(.L_x_1929) ;  /* 0x0000000000049947 */ /* 0x000fea0003800000 */
[----:B------:R-:W-:Y:S01]  /*9f50*/  BPT.TRAP 0x1 ;  /* 0x000000040000795c */ /* 0x000fe20000300000 */
.L_x_1929:
[----:B------:R-:W-:Y:S01]  /*9f60*/  IADD3 R18, P1, R18, UR14, RZ ;  /* 0x0000000e12127c10 */ /* 0x000fe2000ff3e0ff */
        /* <DEDUP_REMOVED lines=36> */
.L_x_1952:
[----:B------:R-:W-:Y:S05]  /*a1b0*/  @P0 BRA `(.L_x_1931) ;  /* 0x0000000000140947 */ /* 0x000fea0003800000 */
[----:B------:R-:W-:Y:S01]  /*a1c0*/  ISETP.NE.AND P1, PT, R22, RZ, PT ;  /* 0x000000ff1600720c */ /* 0x000fe20003f25270 */
[----:B--2---:R-:W-:-:S04]  /*a1d0*/  IMAD.MOV.U32 R5, RZ, RZ, 0x6100 ;  /* 0x00006100ff057424 */ /* 0x004fc800078e00ff */
[----:B------:R3:W-:Y:S08]  /*a1e0*/  SYNCS.ARRIVE.TRANS64 RZ, [R8+URZ+0x36410], R5 ;  /* 0x0364100508ff79a7 */ /* 0x0007f0000800003f */
[----:B------:R-:W-:Y:S05]  /*a1f0*/  @!P1 BRA `(.L_x_1931) ;  /* 0x0000000000049947 */ /* 0x000fea0003800000 */
[----:B------:R-:W-:Y:S01]  /*a200*/  BPT.TRAP 0x1 ;  /* 0x000000040000795c */ /* 0x000fe20000300000 */
.L_x_1931:
        /* <DEDUP_REMOVED lines=8> */
[----:B------:R-:W-:Y:S01]  /*a290*/  UMOV UR20, UR28 ;  /* 0x0000001c00147c82 */ /* 0x000fe20008000000 */
[----:B------:R-:W-:Y:S01]  /*a2a0*/  UMOV UR21, UR29 ;  /* 0x0000001d00157c82 */ /* 0x000fe20008000000 */
[----:B------:R-:W-:Y:S01]  /*a2b0*/  UMOV UR10, 0x40 ;  /* 0x00000040000a7882 */ /* 0x000fe20000000000 */
[----:B------:R-:W-:Y:S01]  /*a2c0*/  UMOV UR12, UR28 ;  /* 0x0000001c000c7c82 */ /* 0x000fe20008000000 */
[----:B------:R-:W-:Y:S01]  /*a2d0*/  UMOV UR13, UR29 ;  /* 0x0000001d000d7c82 */ /* 0x000fe20008000000 */
[----:B------:R-:W-:-:S02]  /*a2e0*/  UIADD3 UR34, UR34, 0x2, URZ ;  /* 0x0000000222227890 */ /* 0x000fc4000fffe03f */
[----:B------:R-:W-:Y:S02]  /*a2f0*/  UIADD3 UR16, UR40, 0x1e000, URZ ;  /* 0x0001e00028107890 */ /* 0x000fe4000fffe03f */
[----:B------:R-:W-:Y:S02]  /*a300*/  USHF.L.U32 UR19, UR34, 0x6, URZ ;  /* 0x0000000622137899 */ /* 0x000fe4000800063f */
[----:B------:R-:W-:Y:S01]  /*a310*/  UIADD3 UR17, UR40, 0x36410, URZ ;  /* 0x0003641028117890 */ /* 0x000fe2000fffe03f */
[----:B------:R-:W-:Y:S01]  /*a320*/  IMAD.U32 R23, RZ, RZ, UR34 ;  /* 0x00000022ff177e24 */ /* 0x000fe2000f8e00ff */
[----:B------:R-:W-:Y:S02]  /*a330*/  UIADD3 UR8, UP0, UR19, UR22, URZ ;  /* 0x0000001613087290 */ /* 0x000fe4000ff1e03f */
[----:B------:R-:W-:Y:S01]  /*a340*/  IMAD.U32 R4, RZ, RZ, UR19 ;  /* 0x00000013ff047e24 */ /* 0x000fe2000f8e00ff */
[----:B------:R-:W-:Y:S02]  /*a350*/  UIADD3 UR19, UR19, UR7, URZ ;  /* 0x0000000713137290 */ /* 0x000fe4000fffe03f */
[----:B------:R-:W-:Y:S01]  /*a360*/  UIADD3 UR24, UR40, 0x22000, URZ ;  /* 0x0002200028187890 */ /* 0x000fe2000fffe03f */
[----:B------:R-:W-:Y:S01]  /*a370*/  PLOP3.LUT P1, PT, PT, PT, UP0, 0x80, 0x0 ;  /* 0x000000000000781c */ /* 0x000fe20003f2f008 */
[----:B------:R-:W-:Y:S01]  /*a380*/  IMAD.U32 R6, RZ, RZ, UR8 ;  /* 0x00000008ff067e24 */ /* 0x000fe2000f8e00ff */
[----:B------:R-:W-:-:S02]  /*a390*/  UIADD3 UR8, UR40, 0x20000, URZ ;  /* 0x0002000028087890 */ /* 0x000fc4000fffe03f */
[----:B--23--:R-:W-:Y:S01]  /*a3a0*/  LEA.HI.X.SX32 R5, R4, R11, 0x1, P1 ;  /* 0x0000000b04057211 */ /* 0x00cfe200008f0eff */
[----:B------:R-:W-:Y:S01]  /*a3b0*/  UIADD3 UR40, UR40, 0x30000, URZ ;  /* 0x0003000028287890 */ /* 0x000fe2000fffe03f */
[----:B------:R-:W-:Y:S01]  /*a3c0*/  LEA R4, P1, R6, R7, 0x2 ;  /* 0x0000000706047211 */ /* 0x000fe200078210ff */
[----:B------:R-:W-:Y:S01]  /*a3d0*/  UMOV UR9, UR17 ;  /* 0x0000001100097c82 */ /* 0x000fe20008000000 */
[----:B------:R-:W-:Y:S01]  /*a3e0*/  UMOV UR11, UR19 ;  /* 0x00000013000b7c82 */ /* 0x000fe20008000000 */
[----:B------:R-:W-:Y:S01]  /*a3f0*/  UMOV UR26, 0x80 ;  /* 0x00000080001a7882 */ /* 0x000fe20000000000 */
[----:B------:R-:W-:Y:S01]  /*a400*/  R2UR UR42, R4 ;  /* 0x00000000042a72ca */ /* 0x000fe200000e0000 */
[----:B------:R-:W-:Y:S01]  /*a410*/  UMOV UR25, UR17 ;  /* 0x0000001100197c82 */ /* 0x000fe20008000000 */
[----:B------:R-:W-:Y:S01]  /*a420*/  LEA.HI.X R4, R6, R0, R5, 0x2, P1 ;  /* 0x0000000006047211 */ /* 0x000fe200008f1405 */
[----:B------:R2:W-:Y:S01]  /*a430*/  UTMALDG.4D [UR16], [UR30], desc[UR32] ;  /* 0x000020101e0075b4 */ /* 0x0005e20008019000 */
[----:B------:R-:W-:Y:S01]  /*a440*/  ISETP.NE.AND P1, PT, R24, RZ, PT ;  /* 0x000000ff1800720c */ /* 0x000fe20003f25270 */
[----:B------:R-:W-:Y:S01]  /*a450*/  UMOV UR27, UR19 ;  /* 0x00000013001b7c82 */ /* 0x000fe20008000000 */
[----:B------:R-:W-:Y:S01]  /*a460*/  R2UR UR43, R4 ;  /* 0x00000000042b72ca */ /* 0x000fe200000e0000 */
[----:B------:R-:W-:Y:S01]  /*a470*/  UMOV UR41, UR17 ;  /* 0x0000001100297c82 */ /* 0x000fe20008000000 */
[----:B------:R-:W-:Y:S01]  /*a480*/  UMOV UR39, 0x10 ;  /* 0x0000001000277882 */ /* 0x000fe20000000000 */
[----:B------:R2:W-:Y:S01]  /*a490*/  UTMALDG.4D [UR8], [UR30], desc[UR32] ;  /* 0x000020081e0075b4 */ /* 0x0005e20008019000 */
[----:B------:R2:W-:Y:S09]  /*a4a0*/  UTMALDG.4D [UR24], [UR30], desc[UR32] ;  /* 0x000020181e0075b4 */ /* 0x0005f20008019000 */
[----:B------:R2:W-:Y:S02]  /*a4b0*/  UBLKCP.S.G [UR40], [UR42], UR39 ;  /* 0x000000282a0073ba */ /* 0x0005e40008000227 */
[----:B--2---:R-:W-:Y:S05]  /*a4c0*/  @P1 BRA `(.L_x_1932) ;  /* 0xfffffff000c41947 */ /* 0x004fea000383ffff */
.L_x_1923:
[----:B------:R-:W-:Y:S01]  /*a4d0*/  ISETP.NE.AND P1, PT, R21, RZ, PT ;  /* 0x000000ff1500720c */ /* 0x000fe20003f25270 */
[----:B------:R-:W-:Y:S02]  /*a4e0*/  IMAD.MOV.U32 R4, RZ, RZ, R19 ;  /* 0x000000ffff047224 */ /* 0x000fe400078e0013 */
[----:B------:R-:W-:-:S10]  /*a4f0*/  IMAD.MOV.U32 R5, RZ, RZ, 0x1 ;  /* 0x00000001ff057424 */ /* 0x000fd400078e00ff */
[----:B------:R-:W-:Y:S05]  /*a500*/  @!P1 BRA `(.L_x_1922) ;  /* 0x00000004008c9947 */ /* 0x000fea0003800000 */
[----:B------:R-:W2:Y:S02]  /*a510*/  SYNCS.PHASECHK.TRANS64.TRYWAIT P1, [R8+URZ+0x36438], R9 ;  /* 0x03643809080075a7 */ /* 0x000ea4000802017f */
[----:B--2---:R-:W-:Y:S05]  /*a520*/  @!P1 BRA `(.L_x_1933) ;  /* 0x0000000c00b89947 */ /* 0x004fea0003800000 */
.L_x_1953:
[----:B------:R-:W-:Y:S05]  /*a530*/  @P0 BRA `(.L_x_1934) ;  /* 0x0000000000140947 */ /* 0x000fea0003800000 */
[----:B------:R-:W-:Y:S01]  /*a540*/  ISETP.NE.AND P1, PT, R22, RZ, PT ;  /* 0x000000ff1600720c */ /* 0x000fe20003f25270 */
[----:B------:R-:W-:-:S04]  /*a550*/  IMAD.MOV.U32 R5, RZ, RZ, 0x6100 ;  /* 0x00006100ff057424 */ /* 0x000fc800078e00ff */
[----:B------:R3:W-:Y:S08]  /*a560*/  SYNCS.ARRIVE.TRANS64 RZ, [R8+URZ+0x36430], R5 ;  /* 0x0364300508ff79a7 */ /* 0x0007f0000800003f */
[----:B------:R-:W-:Y:S05]  /*a570*/  @!P1 BRA `(.L_x_1934) ;  /* 0x0000000000049947 */ /* 0x000fea0003800000 */
[----:B------:R-:W-:Y:S01]  /*a580*/  BPT.TRAP 0x1 ;  /* 0x000000040000795c */ /* 0x000fe20000300000 */
.L_x_1934:
[----:B---3--:R-:W3:Y:S01]  /*a590*/  LDC.64 R4, c[0x0][0x728] ;  /* 0x0001ca00ff047b82 */ /* 0x008ee20000000a00 */
[----:B------:R-:W-:Y:S01]  /*a5a0*/  IMAD.SHL.U32 R23, R23, 0x40, RZ ;  /* 0x0000004017177824 */ /* 0x000fe200078e00ff */
[----:B------:R-:W-:Y:S01]  /*a5b0*/  R2UR UR24, R8 ;  /* 0x00000000081872ca */ /* 0x000fe200000e0000 */
[----:B------:R-:W-:Y:S01]  /*a5c0*/  UMOV UR32, 0x0 ;  /* 0x0000000000207882 */ /* 0x000fe20000000000 */
[----:B------:R-:W-:Y:S01]  /*a5d0*/  UMOV UR33, 0x14f00000 ;  /* 0x14f0000000217882 */ /* 0x000fe20000000000 */
[----:B------:R-:W-:Y:S01]  /*a5e0*/  UMOV UR18, URZ ;  /* 0x0000003f00127c82 */ /* 0x000fe20008000000 */
[C---:B------:R-:W-:Y:S01]  /*a5f0*/  IADD3 R6, P1, R23.reuse, UR14, RZ ;  /* 0x0000000e17067c10 */ /* 0x040fe2000ff3e0ff */
[----:B------:R-:W-:Y:S01]  /*a600*/  UMOV UR20, UR28 ;  /* 0x0000001c00147c82 */ /* 0x000fe20008000000 */
[C---:B------:R-:W-:Y:S01]  /*a610*/  R2UR UR19, R23.reuse ;  /* 0x00000000171372ca */ /* 0x040fe200000e0000 */
[----:B------:R-:W-:Y:S01]  /*a620*/  UMOV UR21, UR29 ;  /* 0x0000001d00157c82 */ /* 0x000fe20008000000 */
[----:B-12---:R-:W-:Y:S01]  /*a630*/  LEA.HI.X.SX32 R9, R23, R12, 0x1, P1 ;  /* 0x0000000c17097211 */ /* 0x006fe200008f0eff */
        /* <DEDUP_REMOVED lines=9> */
[C---:B---3--:R-:W-:Y:S01]  /*a6d0*/  LEA R4, P2, R6.reuse, R4, 0x2 ;  /* 0x0000000406047211 */ /* 0x048fe200078410ff */
        /* <DEDUP_REMOVED lines=19> */
[----:B------:R-:W2:Y:S02]  /*a810*/  SYNCS.PHASECHK.TRANS64.TRYWAIT P1, [R8+URZ+0x36428], R5 ;  /* 0x03642805080075a7 */ /* 0x000ea4000802017f */
[----:B-12---:R-:W-:Y:S05]  /*a820*/  @!P1 BRA `(.L_x_1935) ;  /* 0x0000000c000c9947 */ /* 0x006fea0003800000 */
.L_x_1954:
[----:B-1----:R-:W-:Y:S01]  /*a830*/  IMAD.MOV.U32 R5, RZ, RZ, RZ ;  /* 0x000000ffff057224 */ /* 0x002fe200078e00ff */
[----:B------:R-:W-:Y:S06]  /*a840*/  @P0 BRA `(.L_x_1936) ;  /* 0x0000000000140947 */ /* 0x000fec0003800000 */
[----:B------:R-:W-:Y:S01]  /*a850*/  ISETP.NE.AND P1, PT, R22, RZ, PT ;  /* 0x000000ff1600720c */ /* 0x000fe20003f25270 */
[----:B------:R-:W-:-:S04]  /*a860*/  IMAD.MOV.U32 R9, RZ, RZ, 0x6100 ;  /* 0x00006100ff097424 */ /* 0x000fc800078e00ff */
[----:B------:R1:W-:Y:S08]  /*a870*/  SYNCS.ARRIVE.TRANS64 RZ, [R8+URZ+0x36418], R9 ;  /* 0x0364180908ff79a7 */ /* 0x0003f0000800003f */
[----:B------:R-:W-:Y:S05]  /*a880*/  @!P1 BRA `(.L_x_1936) ;  /* 0x0000000000049947 */ /* 0x000fea0003800000 */
[----:B------:R-:W-:Y:S01]  /*a890*/  BPT.TRAP 0x1 ;  /* 0x000000040000795c */ /* 0x000fe20000300000 */
.L_x_1936:
        /* <DEDUP_REMOVED lines=16> */
[----:B------:R-:W-:Y:S02]  /*a9a0*/  UIADD3 UR8, UP0, UR19, UR22, URZ ;  /* 0x0000001613087290 */ /* 0x000fe4000ff1e03f */
[----:B------:R-:W-:Y:S01]  /*a9b0*/  IMAD.U32 R4, RZ, RZ, UR19 ;  /* 0x00000013ff047e24 */ /* 0x000fe2000f8e00ff */
[----:B------:R-:W-:Y:S02]  /*a9c0*/  UIADD3 UR17, UR40, 0x36418, URZ ;  /* 0x0003641828117890 */ /* 0x000fe4000fffe03f */
[----:B------:R-:W-:Y:S01]  /*a9d0*/  UIADD3 UR19, UR19, UR7, URZ ;  /* 0x0000000713137290 */ /* 0x000fe2000fffe03f */
[----:B------:R-:W-:Y:S01]  /*a9e0*/  PLOP3.LUT P1, PT, PT, PT, UP0, 0x80, 0x0 ;  /* 0x000000000000781c */ /* 0x000fe20003f2f008 */
[----:B------:R-:W-:Y:S01]  /*a9f0*/  UIADD3 UR24, UR40, 0x28000, URZ ;  /* 0x0002800028187890 */ /* 0x000fe2000fffe03f */
[----:B------:R-:W-:Y:S02]  /*aa00*/  UMOV UR34, 0x10 ;  /* 0x0000001000227882 */ /* 0x000fe40000000000 */
[----:B------:R-:W-:Y:S01]  /*aa10*/  LEA.HI.X.SX32 R11, R4, R11, 0x1, P1 ;  /* 0x0000000b040b7211 */ /* 0x000fe200008f0eff */
[----:B------:R-:W-:Y:S01]  /*aa20*/  IMAD.U32 R4, RZ, RZ, UR8 ;  /* 0x00000008ff047e24 */ /* 0x000fe2000f8e00ff */
[----:B------:R-:W-:-:S02]  /*aa30*/  UIADD3 UR8, UR40, 0x26000, URZ ;  /* 0x0002600028087890 */ /* 0x000fc4000fffe03f */
[----:B------:R-:W-:Y:S01]  /*aa40*/  UIADD3 UR40, UR40, 0x30100, URZ ;  /* 0x0003010028287890 */ /* 0x000fe2000fffe03f */
[----:B------:R2:W-:Y:S01]  /*aa50*/  UTMALDG.4D [UR16], [UR30], desc[UR32] ;  /* 0x000020101e0075b4 */ /* 0x0005e20008019000 */
[C---:B------:R-:W-:Y:S01]  /*aa60*/  LEA R7, P1, R4.reuse, R7, 0x2 ;  /* 0x0000000704077211 */ /* 0x040fe200078210ff */
[----:B------:R-:W-:Y:S01]  /*aa70*/  UMOV UR9, UR17 ;  /* 0x0000001100097c82 */ /* 0x000fe20008000000 */
[----:B------:R-:W-:Y:S01]  /*aa80*/  UMOV UR11, UR19 ;  /* 0x00000013000b7c82 */ /* 0x000fe20008000000 */
[----:B------:R-:W-:Y:S01]  /*aa90*/  UMOV UR25, UR17 ;  /* 0x0000001100197c82 */ /* 0x000fe20008000000 */
[----:B------:R-:W-:Y:S01]  /*aaa0*/  LEA.HI.X R0, R4, R0, R11, 0x2, P1 ;  /* 0x0000000004007211 */ /* 0x000fe200008f140b */
[----:B------:R-:W-:Y:S01]  /*aab0*/  UMOV UR27, UR19 ;  /* 0x00000013001b7c82 */ /* 0x000fe20008000000 */
[----:B------:R-:W-:Y:S01]  /*aac0*/  R2UR UR42, R7 ;  /* 0x00000000072a72ca */ /* 0x000fe200000e0000 */
[----:B------:R-:W-:Y:S01]  /*aad0*/  UMOV UR41, UR17 ;  /* 0x0000001100297c82 */ /* 0x000fe20008000000 */
[----:B------:R-:W-:Y:S01]  /*aae0*/  R2UR UR43, R0 ;  /* 0x00000000002b72ca */ /* 0x000fe200000e0000 */
[----:B------:R2:W-:Y:S01]  /*aaf0*/  UTMALDG.4D [UR8], [UR30], desc[UR32] ;  /* 0x000020081e0075b4 */ /* 0x0005e20008019000 */
[----:B------:R-:W-:Y:S01]  /*ab00*/  IMAD.MOV.U32 R4, RZ, RZ, R19 ;  /* 0x000000ffff047224 */ /* 0x000fe200078e0013 */
[----:B------:R2:W-:Y:S10]  /*ab10*/  UTMALDG.4D [UR24], [UR30], desc[UR32] ;  /* 0x000020181e0075b4 */ /* 0x0005f40008019000 */
[----:B------:R2:W-:Y:S02]  /*ab20*/  UBLKCP.S.G [UR40], [UR42], UR34 ;  /* 0x000000282a0073ba */ /* 0x0005e40008000222 */
[----:B--2---:R-:W-:Y:S01]  /*ab30*/  NOP ;  /* 0x0000000000007918 */ /* 0x004fe20000000000 */
.L_x_1922:
[----:B------:R-:W-:-:S04]  /*ab40*/  SHF.L.U32 R3, R5, 0x1f, RZ ;  /* 0x0000001f05037819 */ /* 0x000fc800000006ff */
[----:B------:R-:W2:Y:S02]  /*ab50*/  SYNCS.PHASECHK.TRANS64.TRYWAIT P1, [R8+URZ+0x36438], R3 ;  /* 0x03643803080075a7 */ /* 0x000ea4000802017f */
[----:B--2---:R-:W-:Y:S05]  /*ab60*/  @!P1 BRA `(.L_x_1937) ;  /* 0x0000000800509947 */ /* 0x004fea0003800000 */
.L_x_1955:
[----:B------:R-:W-:Y:S05]  /*ab70*/  @P0 BRA `(.L_x_1938) ;  /* 0x0000000000180947 */ /* 0x000fea0003800000 */
[----:B------:R-:W3:Y:S01]  /*ab80*/  S2R R0, SR_TID.X ;  /* 0x0000000000007919 */ /* 0x000ee20000002100 */
[----:B--2---:R-:W-:-:S04]  /*ab90*/  IMAD.MOV.U32 R3, RZ, RZ, 0x6100 ;  /* 0x00006100ff037424 */ /* 0x004fc800078e00ff */
[----:B------:R4:W-:Y:S01]  /*aba0*/  SYNCS.ARRIVE.TRANS64 RZ, [R8+URZ+0x36430], R3 ;  /* 0x0364300308ff79a7 */ /* 0x0009e2000800003f */
[----:B---3--:R-:W-:-:S13]  /*abb0*/  LOP3.LUT P0, RZ, R0, 0x1f, RZ, 0xc0, !PT ;  /* 0x0000001f00ff7812 */ /* 0x008fda000780c0ff */
[----:B----4-:R-:W-:Y:S05]  /*abc0*/  @!P0 BRA `(.L_x_1938) ;  /* 0x0000000000048947 */ /* 0x010fea0003800000 */
[----:B------:R-:W-:Y:S01]  /*abd0*/  BPT.TRAP 0x1 ;  /* 0x000000040000795c */ /* 0x000fe20000300000 */
.L_x_1938:
        /* <DEDUP_REMOVED lines=22> */
[----:B--2---:R-:W-:Y:S01]  /*ad40*/  SEL R3, RZ, 0x1, P0 ;  /* 0x00000001ff037807 */ /* 0x004fe20000000000 */
[----:B------:R-:W-:Y:S01]  /*ad50*/  ULEA UR30, UP0, UR9, UR30, 0x2 ;  /* 0x0000001e091e7291 */ /* 0x000fe2000f80103f */
[----:B------:R-:W-:Y:S01]  /*ad60*/  SEL R20, R20, RZ, P0 ;  /* 0x000000ff14147207 */ /* 0x000fe20000000000 */
[----:B------:R-:W-:Y:S01]  /*ad70*/  UIADD3 UR16, UR24, 0x2a000, URZ ;  /* 0x0002a00018107890 */ /* 0x000fe2000fffe03f */
[----:B------:R-:W-:Y:S01]  /*ad80*/  LOP3.LUT R10, R10, R3, RZ, 0x3c, !PT ;  /* 0x000000030a0a7212 */ /* 0x000fe200078e3cff */
[----:B------:R-:W-:-:S02]  /*ad90*/  ULEA.HI.X UR31, UR9, UR31, UR8, 0x2, UP0 ;  /* 0x0000001f091f7291 */ /* 0x000fc400080f1408 */
[----:B------:R-:W-:Y:S02]  /*ada0*/  UIADD3 UR19, UR19, UR7, URZ ;  /* 0x0000000713137290 */ /* 0x000fe4000fffe03f */
[----:B------:R-:W-:Y:S02]  /*adb0*/  UIADD3 UR42, UR24, 0x30200, URZ ;  /* 0x00030200182a7890 */ /* 0x000fe4000fffe03f */
[----:B------:R-:W-:Y:S02]  /*adc0*/  UIADD3 UR8, UR24, 0x2c000, URZ ;  /* 0x0002c00018087890 */ /* 0x000fe4000fffe03f */
[----:B------:R-:W-:Y:S01]  /*add0*/  UIADD3 UR24, UR24, 0x2e000, URZ ;  /* 0x0002e00018187890 */ /* 0x000fe2000fffe03f */
[----:B------:R-:W-:Y:S01]  /*ade0*/  UMOV UR9, UR17 ;  /* 0x0000001100097c82 */ /* 0x000fe20008000000 */
[----:B------:R-:W-:Y:S01]  /*adf0*/  UMOV UR11, UR19 ;  /* 0x00000013000b7c82 */ /* 0x000fe20008000000 */
[----:B------:R-:W-:Y:S01]  /*ae00*/  UMOV UR26, 0x80 ;  /* 0x00000080001a7882 */ /* 0x000fe20000000000 */
[----:B------:R-:W-:Y:S01]  /*ae10*/  UMOV UR25, UR17 ;  /* 0x0000001100197c82 */ /* 0x000fe20008000000 */
[----:B------:R2:W-:Y:S01]  /*ae20*/  UTMALDG.4D [UR16], [UR32], desc[UR40] ;  /* 0x00002810200075b4 */ /* 0x0005e20008019000 */
[----:B------:R-:W-:Y:S01]  /*ae30*/  UMOV UR27, UR19 ;  /* 0x00000013001b7c82 */ /* 0x000fe20008000000 */
[----:B------:R-:W-:Y:S01]  /*ae40*/  UMOV UR43, UR17 ;  /* 0x00000011002b7c82 */ /* 0x000fe20008000000 */
[----:B------:R-:W-:Y:S01]  /*ae50*/  UMOV UR34, 0x10 ;  /* 0x0000001000227882 */ /* 0x000fe20000000000 */
[----:B------:R2:W-:Y:S01]  /*ae60*/  UTMALDG.4D [UR8], [UR32], desc[UR40] ;  /* 0x00002808200075b4 */ /* 0x0005e20008019000 */
[----:B------:R2:W-:Y:S01]  /*ae70*/  UTMALDG.4D [UR24], [UR32], desc[UR40] ;  /* 0x00002818200075b4 */ /* 0x0005e20008019000 */
[----:B------:R2:W-:Y:S02]  /*ae80*/  UBLKCP.S.G [UR42], [UR30], UR34 ;  /* 0x0000002a1e0073ba */ /* 0x0005e40008000222 */
[----:B--2---:R-:W-:Y:S01]  /*ae90*/  NOP ;  /* 0x0000000000007918 */ /* 0x004fe20000000000 */
.L_x_1919:
[----:B------:R-:W-:Y:S05]  /*aea0*/  BSYNC B0 ;  /* 0x0000000000007941 */ /* 0x000fea0003800000 */
.L_x_1914:
[----:B------:R-:W-:-:S03]  /*aeb0*/  UMOV UR8, 0xffffffff ;  /* 0xffffffff00087882 */ /* 0x000fc60000000000 */
[----:B------:R-:W-:Y:S05]  /*aec0*/  BRA.DIV UR8, `(.L_x_1939) ;  /* 0x00000006088c7947 */ /* 0x000fea000b800000 */
[----:B------:R-:W-:-:S13]  /*aed0*/  ELECT P6, URZ, PT ;  /* 0x00000000003f782f */ /* 0x000fda00038c0000 */
.L_x_1958:
[----:B------:R-:W-:Y:S05]  /*aee0*/  @!P6 BRA `(.L_x_1790) ;  /* 0x000000000074e947 */ /* 0x000fea0003800000 */
[----:B------:R-:W-:-:S06]  /*aef0*/  ULOP3.LUT UR8, UR38, 0x2, URZ, 0xfc, !UPT ;  /* 0x0000000226087892 */ /* 0x000fcc000f8efc3f */
[----:B------:R-:W-:-:S05]  /*af00*/  IMAD.U32 R0, RZ, RZ, UR8 ;  /* 0x00000008ff007e24 */ /* 0x000fca000f8e00ff */
[----:B------:R-:W-:-:S13]  /*af10*/  ISETP.NE.AND P2, PT, R0, 0x3, PT ;  /* 0x000000030000780c */ /* 0x000fda0003f45270 */
[----:B------:R-:W-:Y:S05]  /*af20*/  @!P2 BRA `(.L_x_1940) ;  /* 0x000000000004a947 */ /* 0x000fea0003800000 */
[----:B---3--:R-:W-:Y:S01]  /*af30*/  BPT.TRAP 0x1 ;  /* 0x000000040000795c */ /* 0x008fe20000300000 */
.L_x_1940:
[----:B------:R-:W2:Y:S01]  /*af40*/  S2R R3, SR_CgaCtaId ;  /* 0x0000000000037919 */ /* 0x000ea20000008800 */
[----:B------:R-:W-:-:S04]  /*af50*/  MOV R0, 0x400 ;  /* 0x0000040000007802 */ /* 0x000fc80000000f00 */
[----:B--2---:R-:W-:Y:S02]  /*af60*/  LEA R4, R3, R0, 0x18 ;  /* 0x0000000003047211 */ /* 0x004fe400078ec0ff */
[----:B------:R-:W-:-:S03]  /*af70*/  SHF.L.U32 R0, R10, 0x1f, RZ ;  /* 0x0000001f0a007819 */ /* 0x000fc600000006ff */
[----:B------:R-:W-:-:S04]  /*af80*/  VIADD R3, R4, 0x36420 ;  /* 0x0003642004037836 */ /* 0x000fc80000000000 */
[C---:B-1----:R-:W-:Y:S02]  /*af90*/  IMAD R9, R20.reuse, 0x8, R3 ;  /* 0x0000000814097824 */ /* 0x042fe400078e0203 */
        /* <DEDUP_REMOVED lines=9> */
.L_x_1959:
[----:B------:R-:W2:Y:S02]  /*b030*/  SYNCS.PHASECHK.TRANS64.TRYWAIT P0, [R3+URZ], R2 ;  /* 0x00000002030075a7 */ /* 0x000ea4000800017f */
[----:B--2---:R-:W-:Y:S05]  /*b040*/  @!P0 BRA `(.L_x_1942) ;  /* 0x0000000400608947 */ /* 0x004fea0003800000 */
.L_x_1960:
[----:B------:R-:W-:Y:S05]  /*b050*/  @!P2 BRA `(.L_x_1943) ;  /* 0x000000000004a947 */ /* 0x000fea0003800000 */
[----:B---3--:R-:W-:Y:S01]  /*b060*/  BPT.TRAP 0x1 ;  /* 0x000000040000795c */ /* 0x008fe20000300000 */
.L_x_1943:
[----:B------:R-:W-:-:S07]  /*b070*/  SHF.L.U32 R5, R5, 0x1f, RZ ;  /* 0x0000001f05057819 */ /* 0x000fce00000006ff */
.L_x_1944:
[----:B----4-:R4:W1:Y:S02]  /*b080*/  SYNCS.PHASECHK.TRANS64.TRYWAIT P0, [R4+URZ+0x36438], R5 ;  /* 0x03643805040075a7 */ /* 0x010864000800017f */
[----:B-1----:R-:W-:Y:S05]  /*b090*/  @!P0 NANOSLEEP.SYNCS 0x989680 ;  /* 0x009896800000895d */ /* 0x002fea0003900000 */
[----:B------:R-:W1:Y:S02]  /*b0a0*/  @!P0 SYNCS.PHASECHK.TRANS64 P0, [R4+URZ+0x36438], R5 ;  /* 0x03643805040085a7 */ /* 0x000e64000800007f */
[----:B-1----:R-:W-:Y:S05]  /*b0b0*/  @!P0 BRA `(.L_x_1944) ;  /* 0xfffffffc00f08947 */ /* 0x002fea000383ffff */
.L_x_1790:
[----:B---3--:R-:W-:Y:S05]  /*b0c0*/  BSYNC B6 ;  /* 0x0000000000067941 */ /* 0x008fea0003800000 */
.L_x_1784:
[----:B------:R-:W-:Y:S05]  /*b0d0*/  EXIT ;  /* 0x000000000000794d */ /* 0x000fea0003800000 */
.L_x_1801:
[----:B------:R-:W-:Y:S02]  /*b0e0*/  IMAD.MOV.U32 R12, RZ, RZ, RZ ;  /* 0x000000ffff0c7224 */ /* 0x000fe400078e00ff */
[----:B------:R-:W-:Y:S02]  /*b0f0*/  IMAD.MOV.U32 R11, RZ, RZ, 0x1f ;  /* 0x0000001fff0b7424 */ /* 0x000fe400078e00ff */
[----:B------:R-:W-:-:S07]  /*b100*/  IMAD.MOV.U32 R15, RZ, RZ, -0x1 ;  /* 0xffffffffff0f7424 */ /* 0x000fce00078e00ff */
[----:B------:R-:W-:Y:S05]  /*b110*/  WARPSYNC.COLLECTIVE R15, `(.L_x_1945) ;  /* 0x000000000f087348 */ /* 0x000fea0003c00000 */
[----:B------:R1:W2:Y:S02]  /*b120*/  SHFL.IDX P6, R14, R13, R12, R11 ;  /* 0x0000000c0d0e7389 */ /* 0x0002a400000c000b */
[----:B-12---:R-:W-:Y:S01]  /*b130*/  ENDCOLLECTIVE ;  /* 0x000000000000791b */ /* 0x006fe20003800000 */
.L_x_1945:
[----:B------:R-:W-:Y:S05]  /*b140*/  BRA `(.L_x_1946) ;  /* 0xffffff6000a87947 */ /* 0x000fea000383ffff */
.L_x_1803:
[----:B--2---:R2:W3:Y:S02]  /*b150*/  SYNCS.PHASECHK.TRANS64.TRYWAIT P0, [R154+URZ+0x36400], R11 ;  /* 0x0364000b9a0075a7 */ /* 0x0044e4000800017f */
[----:B---3--:R-:W-:Y:S05]  /*b160*/  @!P0 NANOSLEEP.SYNCS 0x989680 ;  /* 0x009896800000895d */ /* 0x008fea0003900000 */
[----:B------:R-:W3:Y:S02]  /*b170*/  @!P0 SYNCS.PHASECHK.TRANS64 P0, [R154+URZ+0x36400], R11 ;  /* 0x0364000b9a0085a7 */ /* 0x000ee4000800007f */
[----:B---3--:R-:W-:Y:S05]  /*b180*/  @!P0 BRA `(.L_x_1803) ;  /* 0xfffffffc00f08947 */ /* 0x008fea000383ffff */
[----:B------:R-:W-:Y:S05]  /*b190*/  BRA `(.L_x_1802) ;  /* 0xffffff6000e07947 */ /* 0x000fea000383ffff */
.L_x_1807:
[----:B--2---:R2:W3:Y:S02]  /*b1a0*/  SYNCS.PHASECHK.TRANS64.TRYWAIT P1, [R3+URZ+0x36410], R12 ;  /* 0x0364100c030075a7 */ /* 0x0044e4000802017f */
[----:B---3--:R-:W-:Y:S05]  /*b1b0*/  @!P1 NANOSLEEP.SYNCS 0x989680 ;  /* 0x009896800000995d */ /* 0x008fea0003900000 */
[----:B------:R-:W3:Y:S02]  /*b1c0*/  @!P1 SYNCS.PHASECHK.TRANS64 P1, [R3+URZ+0x36410], R12 ;  /* 0x0364100c030095a7 */ /* 0x000ee4000802007f */
[----:B---3--:R-:W-:Y:S05]  /*b1d0*/  @!P1 BRA `(.L_x_1807) ;  /* 0xfffffffc00f09947 */ /* 0x008fea000383ffff */
[----:B------:R-:W-:Y:S05]  /*b1e0*/  BRA `(.L_x_1806) ;  /* 0xffffff6800a87947 */ /* 0x000fea000383ffff */
.L_x_1811:
[----:B------:R1:W1:Y:S02]  /*b1f0*/  SYNCS.PHASECHK.TRANS64.TRYWAIT P1, [R154+URZ+0x36430], R13 ;  /* 0x0364300d9a0075a7 */ /* 0x000264000802017f */
[----:B-1----:R-:W-:Y:S05]  /*b200*/  @!P1 NANOSLEEP.SYNCS 0x989680 ;  /* 0x009896800000995d */ /* 0x002fea0003900000 */
[----:B------:R-:W1:Y:S02]  /*b210*/  @!P1 SYNCS.PHASECHK.TRANS64 P1, [R154+URZ+0x36430], R13 ;  /* 0x0364300d9a0095a7 */ /* 0x000e64000802007f */
[----:B-1----:R-:W-:Y:S05]  /*b220*/  @!P1 BRA `(.L_x_1811) ;  /* 0xfffffffc00f09947 */ /* 0x002fea000383ffff */
[----:B------:R-:W-:Y:S05]  /*b230*/  BRA `(.L_x_1810) ;  /* 0xffffff70004c7947 */ /* 0x000fea000383ffff */
.L_x_1920:
[----:B-1----:R1:W2:Y:S02]  /*b240*/  SYNCS.PHASECHK.TRANS64.TRYWAIT P1, [R8+URZ+0x36420], R9 ;  /* 0x03642009080075a7 */ /* 0x0022a4000802017f */
[----:B--2---:R-:W-:Y:S05]  /*b250*/  @!P1 NANOSLEEP.SYNCS 0x989680 ;  /* 0x009896800000995d */ /* 0x004fea0003900000 */
[----:B------:R-:W2:Y:S02]  /*b260*/  @!P1 SYNCS.PHASECHK.TRANS64 P1, [R8+URZ+0x36420], R9 ;  /* 0x03642009080095a7 */ /* 0x000ea4000802007f */
[----:B--2---:R-:W-:Y:S05]  /*b270*/  @!P1 BRA `(.L_x_1920) ;  /* 0xfffffffc00f09947 */ /* 0x004fea000383ffff */
[----:B------:R-:W-:Y:S05]  /*b280*/  BRA `(.L_x_1947) ;  /* 0xffffffdc00607947 */ /* 0x000fea000383ffff */
.L_x_1924:
[----:B-1----:R1:W2:Y:S02]  /*b290*/  SYNCS.PHASECHK.TRANS64.TRYWAIT P1, [R8+URZ+0x36438], R9 ;  /* 0x03643809080075a7 */ /* 0x0022a4000802017f */
[----:B--2---:R-:W-:Y:S05]  /*b2a0*/  @!P1 NANOSLEEP.SYNCS 0x989680 ;  /* 0x009896800000995d */ /* 0x004fea0003900000 */
[----:B------:R-:W2:Y:S02]  /*b2b0*/  @!P1 SYNCS.PHASECHK.TRANS64 P1, [R8+URZ+0x36438], R9 ;  /* 0x03643809080095a7 */ /* 0x000ea4000802007f */
[----:B--2---:R-:W-:Y:S05]  /*b2c0*/  @!P1 BRA `(.L_x_1924) ;  /* 0xfffffffc00f09947 */ /* 0x004fea000383ffff */
[----:B------:R-:W-:Y:S05]  /*b2d0*/  BRA `(.L_x_1948) ;  /* 0xffffffe400507947 */ /* 0x000fea000383ffff */
.L_x_1926:
[----:B--2---:R2:W3:Y:S02]  /*b2e0*/  SYNCS.PHASECHK.TRANS64.TRYWAIT P1, [R8+URZ+0x36428], R7 ;  /* 0x03642807080075a7 */ /* 0x0044e4000802017f */
[----:B---3--:R-:W-:Y:S05]  /*b2f0*/  @!P1 NANOSLEEP.SYNCS 0x989680 ;  /* 0x009896800000995d */ /* 0x008fea0003900000 */
[----:B------:R-:W3:Y:S02]  /*b300*/  @!P1 SYNCS.PHASECHK.TRANS64 P1, [R8+URZ+0x36428], R7 ;  /* 0x03642807080095a7 */ /* 0x000ee4000802007f */
[----:B---3--:R-:W-:Y:S05]  /*b310*/  @!P1 BRA `(.L_x_1926) ;  /* 0xfffffffc00f09947 */ /* 0x008fea000383ffff */
[----:B------:R-:W-:Y:S05]  /*b320*/  BRA `(.L_x_1949) ;  /* 0xffffffe800187947 */ /* 0x000fea000383ffff */
.L_x_1928:
[----:B------:R-:W-:-:S04]  /*b330*/  SHF.L.U32 R22, RZ, 0x1f, RZ ;  /* 0x0000001fff167819 */ /* 0x000fc800000006ff */
[----:B------:R2:W3:Y:S03]  /*b340*/  SYNCS.PHASECHK.TRANS64.TRYWAIT P1, [R8+URZ+0x36438], R22 ;  /* 0x03643816080075a7 */ /* 0x0004e6000802017f */
[----:B---3--:R-:W-:Y:S05]  /*b350*/  @!P1 NANOSLEEP.SYNCS 0x989680 ;  /* 0x009896800000995d */ /* 0x008fea0003900000 */
[----:B------:R2:W3:Y:S02]  /*b360*/  @!P1 SYNCS.PHASECHK.TRANS64 P1, [R8+URZ+0x36438], R22 ;  /* 0x03643816080095a7 */ /* 0x0004e4000802007f */
[----:B--2---:R-:W2:Y:S02]  /*b370*/  S2R R22, SR_TID.X ;  /* 0x0000000000167919 */ /* 0x004ea40000002100 */
[----:B--2---:R-:W-:Y:S01]  /*b380*/  LOP3.LUT R22, R22, 0x1f, RZ, 0xc0, !PT ;  /* 0x0000001f16167812 */ /* 0x004fe200078ec0ff */
[----:B---3--:R-:W-:Y:S06]  /*b390*/  @!P1 BRA `(.L_x_1928) ;  /* 0xfffffffc00e49947 */ /* 0x008fec000383ffff */
[----:B------:R-:W-:Y:S05]  /*b3a0*/  BRA `(.L_x_1950) ;  /* 0xffffffe800cc7947 */ /* 0x000fea000383ffff */
.L_x_1930:
[----:B------:R-:W-:-:S07]  /*b3b0*/  SHF.L.U32 R5, R10, 0x1f, RZ ;  /* 0x0000001f0a057819 */ /* 0x000fce00000006ff */
.L_x_1951:
[----:B--2---:R2:W3:Y:S02]  /*b3c0*/  SYNCS.PHASECHK.TRANS64.TRYWAIT P1, [R8+URZ+0x36420], R5 ;  /* 0x03642005080075a7 */ /* 0x0044e4000802017f */
[----:B---3--:R-:W-:Y:S05]  /*b3d0*/  @!P1 NANOSLEEP.SYNCS 0x989680 ;  /* 0x009896800000995d */ /* 0x008fea0003900000 */
[----:B------:R-:W3:Y:S02]  /*b3e0*/  @!P1 SYNCS.PHASECHK.TRANS64 P1, [R8+URZ+0x36420], R5 ;  /* 0x03642005080095a7 */ /* 0x000ee4000802007f */
[----:B---3--:R-:W-:Y:S05]  /*b3f0*/  @!P1 BRA `(.L_x_1951) ;  /* 0xfffffffc00f09947 */ /* 0x008fea000383ffff */
[----:B------:R-:W-:Y:S05]  /*b400*/  BRA `(.L_x_1952) ;  /* 0xffffffec00687947 */ /* 0x000fea000383ffff */
.L_x_1933:
[----:B--2---:R2:W3:Y:S02]  /*b410*/  SYNCS.PHASECHK.TRANS64.TRYWAIT P1, [R8+URZ+0x36438], R9 ;  /* 0x03643809080075a7 */ /* 0x0044e4000802017f */
[----:B---3--:R-:W-:Y:S05]  /*b420*/  @!P1 NANOSLEEP.SYNCS 0x989680 ;  /* 0x009896800000995d */ /* 0x008fea0003900000 */
[----:B------:R-:W3:Y:S02]  /*b430*/  @!P1 SYNCS.PHASECHK.TRANS64 P1, [R8+URZ+0x36438], R9 ;  /* 0x03643809080095a7 */ /* 0x000ee4000802007f */
[----:B---3--:R-:W-:Y:S05]  /*b440*/  @!P1 BRA `(.L_x_1933) ;  /* 0xfffffffc00f09947 */ /* 0x008fea000383ffff */
[----:B------:R-:W-:Y:S05]  /*b450*/  BRA `(.L_x_1953) ;  /* 0xfffffff000347947 */ /* 0x000fea000383ffff */
.L_x_1935:
[----:B-1----:R1:W2:Y:S02]  /*b460*/  SYNCS.PHASECHK.TRANS64.TRYWAIT P1, [R8+URZ+0x36428], R5 ;  /* 0x03642805080075a7 */ /* 0x0022a4000802017f */
[----:B--2---:R-:W-:Y:S05]  /*b470*/  @!P1 NANOSLEEP.SYNCS 0x989680 ;  /* 0x009896800000995d */ /* 0x004fea0003900000 */
[----:B------:R-:W2:Y:S02]  /*b480*/  @!P1 SYNCS.PHASECHK.TRANS64 P1, [R8+URZ+0x36428], R5 ;  /* 0x03642805080095a7 */ /* 0x000ea4000802007f */
[----:B--2---:R-:W-:Y:S05]  /*b490*/  @!P1 BRA `(.L_x_1935) ;  /* 0xfffffffc00f09947 */ /* 0x004fea000383ffff */
[----:B------:R-:W-:Y:S05]  /*b4a0*/  BRA `(.L_x_1954) ;  /* 0xfffffff000e07947 */ /* 0x000fea000383ffff */
.L_x_1937:
[----:B--2---:R2:W3:Y:S02]  /*b4b0*/  SYNCS.PHASECHK.TRANS64.TRYWAIT P1, [R8+URZ+0x36438], R3 ;  /* 0x03643803080075a7 */ /* 0x0044e4000802017f */
[----:B---3--:R-:W-:Y:S05]  /*b4c0*/  @!P1 NANOSLEEP.SYNCS 0x989680 ;  /* 0x009896800000995d */ /* 0x008fea0003900000 */
[----:B------:R-:W3:Y:S02]  /*b4d0*/  @!P1 SYNCS.PHASECHK.TRANS64 P1, [R8+URZ+0x36438], R3 ;  /* 0x03643803080095a7 */ /* 0x000ee4000802007f */
[----:B---3--:R-:W-:Y:S05]  /*b4e0*/  @!P1 BRA `(.L_x_1937) ;  /* 0xfffffffc00f09947 */ /* 0x008fea000383ffff */
[----:B------:R-:W-:Y:S05]  /*b4f0*/  BRA `(.L_x_1955) ;  /* 0xfffffff4009c7947 */ /* 0x000fea000383ffff */
.L_x_1939:
[----:B------:R-:W-:Y:S01]  /*b500*/  BSSY B0, `(.L_x_1956) ;  /* 0x0000006000007945 */ /* 0x000fe20003800000 */
[----:B------:R-:W-:-:S07]  /*b510*/  IMAD.MOV.U32 R15, RZ, RZ, -0x1 ;  /* 0xffffffffff0f7424 */ /* 0x000fce00078e00ff */
[----:B-1-3--:R-:W-:Y:S05]  /*b520*/  WARPSYNC.COLLECTIVE R15, `(.L_x_1957) ;  /* 0x000000000f0c7348 */ /* 0x00afea0003c00000 */
[----:B------:R-:W-:Y:S02]  /*b530*/  ELECT P6, UR62, PT ;  /* 0x00000000003e782f */ /* 0x000fe400038c0000 */
[----:B------:R-:W-:Y:S01]  /*b540*/  MOV R14, UR62 ;  /* 0x0000003e000e7c02 */ /* 0x000fe20008000f00 */
[----:B-1-3--:R-:W-:Y:S10]  /*b550*/  ENDCOLLECTIVE ;  /* 0x000000000000791b */ /* 0x00aff40003800000 */
.L_x_1957:
[----:B------:R-:W-:Y:S05]  /*b560*/  BSYNC B0 ;  /* 0x0000000000007941 */ /* 0x000fea0003800000 */
.L_x_1956:
[----:B------:R-:W-:Y:S05]  /*b570*/  BRA `(.L_x_1958) ;  /* 0xfffffff800587947 */ /* 0x000fea000383ffff */
.L_x_1941:
[----:B-1----:R1:W2:Y:S02]  /*b580*/  SYNCS.PHASECHK.TRANS64.TRYWAIT P0, [R9+URZ], R0 ;  /* 0x00000000090075a7 */ /* 0x0022a4000800017f */
[----:B--2---:R-:W-:Y:S05]  /*b590*/  @!P0 NANOSLEEP.SYNCS 0x989680 ;  /* 0x009896800000895d */ /* 0x004fea0003900000 */
[----:B------:R-:W2:Y:S02]  /*b5a0*/  @!P0 SYNCS.PHASECHK.TRANS64 P0, [R9+URZ], R0 ;  /* 0x00000000090085a7 */ /* 0x000ea4000800007f */
[----:B--2---:R-:W-:Y:S05]  /*b5b0*/  @!P0 BRA `(.L_x_1941) ;  /* 0xfffffffc00f08947 */ /* 0x004fea000383ffff */
[----:B------:R-:W-:Y:S05]  /*b5c0*/  BRA `(.L_x_1959) ;  /* 0xfffffff800987947 */ /* 0x000fea000383ffff */
.L_x_1942:
[----:B--2---:R2:W4:Y:S02]  /*b5d0*/  SYNCS.PHASECHK.TRANS64.TRYWAIT P0, [R3+URZ], R2 ;  /* 0x00000002030075a7 */ /* 0x004524000800017f */
[----:B----4-:R-:W-:Y:S05]  /*b5e0*/  @!P0 NANOSLEEP.SYNCS 0x989680 ;  /* 0x009896800000895d */ /* 0x010fea0003900000 */
[----:B------:R-:W4:Y:S02]  /*b5f0*/  @!P0 SYNCS.PHASECHK.TRANS64 P0, [R3+URZ], R2 ;  /* 0x00000002030085a7 */ /* 0x000f24000800007f */
[----:B----4-:R-:W-:Y:S05]  /*b600*/  @!P0 BRA `(.L_x_1942) ;  /* 0xfffffffc00f08947 */ /* 0x010fea000383ffff */
[----:B------:R-:W-:Y:S05]  /*b610*/  BRA `(.L_x_1960) ;  /* 0xfffffff8008c7947 */ /* 0x000fea000383ffff */
.L_x_1961:
        /* <DEDUP_REMOVED lines=14> */
.L_x_3867:


//--------------------- .text._ZN7cutlass13device_kernelIN5flash11enable_sm90INS1_16FlashAttnBwdSm90INS1_25CollectiveMainloopBwdSm90ILi2ELi1ELi1EN4cute5tupleIJNS5_1CILi1EEES8_S8_EEENS6_IJNS7_ILi64EEENS7_ILi96EEENS7_ILi192EEEEEENS_6half_tEfNS_4arch4Sm90ELb0ELb1ELb0ELb1ELb1ELb0ELb1ELb0ELi3ELi1ELi1ELi1ELb0EEENS1_21CollectiveEpilogueBwdISD_SE_SG_Li384ELb1ELb1ELi3EEENS1_19SingleTileSchedulerILb1ELb0ELb0ELi96EEEEEEEEEvNT_6ParamsE --------------------------
	.section	.text._ZN7cutlass13device_kernelIN5flash11enable_sm90INS1_16FlashAttnBwdSm90INS1_25CollectiveMainloopBwdSm90ILi2ELi1ELi1EN4cute5tupleIJNS5_1CILi1EEES8_S8_EEENS6_IJNS7_ILi64EEENS7_ILi96EEENS7_ILi192EEEEEENS_6half_tEfNS_4arch4Sm90ELb0ELb1ELb0ELb1ELb1ELb0ELb1ELb0ELi3ELi1ELi1ELi1ELb0EEENS1_21CollectiveEpilogueBwdISD_SE_SG_Li384ELb1ELb1ELi3EEENS1_19SingleTileSchedulerILb1ELb0ELb0ELi96EEEEEEEEEvNT_6ParamsE,"ax",@progbits
	.align	128
.text._ZN7cutlass13device_kernelIN5flash11enable_sm90INS1_16FlashAttnBwdSm90INS1_25CollectiveMainloopBwdSm90ILi2ELi1ELi1EN4cute5tupleIJNS5_1CILi1EEES8_S8_EEENS6_IJNS7_ILi64EEENS7_ILi96EEENS7_ILi192EEEEEENS_6half_tEfNS_4arch4Sm90ELb0ELb1ELb0ELb1ELb1ELb0ELb1ELb0ELi3ELi1ELi1ELi1ELb0EEENS1_21CollectiveEpilogueBwdISD_SE_SG_Li384ELb1ELb1ELi3EEENS1_19SingleTileSchedulerILb1ELb0ELb0ELi96EEEEEEEEEvNT_6ParamsE:
        .type           _ZN7cutlass13device_kernelIN5flash11enable_sm90INS1_16FlashAttnBwdSm90INS1_25CollectiveMainloopBwdSm90ILi2ELi1ELi1EN4cute5tupleIJNS5_1CILi1EEES8_S8_EEENS6_IJNS7_ILi64EEENS7_ILi96EEENS7_ILi192EEEEEENS_6half_tEfNS_4arch4Sm90ELb0ELb1ELb0ELb1ELb1ELb0ELb1ELb0ELi3ELi1ELi1ELi1ELb0EEENS1_21CollectiveEpilogueBwdISD_SE_SG_Li384ELb1ELb1ELi3EEENS1_19SingleTileSchedulerILb1ELb0ELb0ELi96EEEEEEEEEvNT_6ParamsE,@function
        .size           _ZN7cutlass13device_kernelIN5flash11enable_sm90INS1_16FlashAttnBwdSm90INS1_25CollectiveMainloopBwdSm90ILi2ELi1ELi1EN4cute5tupleIJNS5_1CILi1EEES8_S8_EEENS6_IJNS7_ILi64EEENS7_ILi96EEENS7_ILi192EEEEEENS_6half_tEfNS_4arch4Sm90ELb0ELb1ELb0ELb1ELb1ELb0ELb1ELb0ELi3ELi1ELi1ELi1ELb0EEENS1_21CollectiveEpilogueBwdISD_SE_SG_Li384ELb1ELb1ELi3EEENS1_19SingleTileSchedulerILb1ELb0ELb0ELi96EEEEEEEEEvNT_6ParamsE,(.L_x_3868 - _ZN7cutlass13device_kernelIN5flash11enable_sm90INS1_16FlashAttnBwdSm90INS1_25CollectiveMainloopBwdSm90ILi2ELi1ELi1EN4cute5tupleIJNS5_1CILi1EEES8_S8_EEENS6_IJNS7_ILi64EEENS7_ILi96EEENS7_ILi192EEEEEENS_6half_tEfNS_4arch4Sm90ELb0ELb1ELb0ELb1ELb1ELb0ELb1ELb0ELi3ELi1ELi1ELi1ELb0EEENS1_21CollectiveEpilogueBwdISD_SE_SG_Li384ELb1ELb1ELi3EEENS1_19SingleTileSchedulerILb1ELb0ELb0ELi96EEEEEEEEEvNT_6ParamsE)
        .other          _ZN7cutlass13device_kernelIN5flash11enable_sm90INS1_16FlashAttnBwdSm90INS1_25CollectiveMainloopBwdSm90ILi2ELi1ELi1EN4cute5tupleIJNS5_1CILi1EEES8_S8_EEENS6_IJNS7_ILi64EEENS7_ILi96EEENS7_ILi192EEEEEENS_6half_tEfNS_4arch4Sm90ELb0ELb1ELb0ELb1ELb1ELb0ELb1ELb0ELi3ELi1ELi1ELi1ELb0EEENS1_21CollectiveEpilogueBwdISD_SE_SG_Li384ELb1ELb1ELi3EEENS1_19SingleTileSchedulerILb1ELb0ELb0ELi96EEEEEEEEEvNT_6ParamsE,@"STO_CUDA_ENTRY STV_DEFAULT"
_ZN7cutlass13device_kernelIN5flash11enable_sm90INS1_16FlashAttnBwdSm90INS1_25CollectiveMainloopBwdSm90ILi2ELi1ELi1EN4cute5tupleIJNS5_1CILi1EEES8_S8_EEENS6_IJNS7_ILi64EEENS7_ILi96EEENS7_ILi192EEEEEENS_6half_tEfNS_4arch4Sm90ELb0ELb1ELb0ELb1ELb1ELb0ELb1ELb0ELi3ELi1ELi1ELi1ELb0EEENS1_21CollectiveEpilogueBwdISD_SE_SG_Li384ELb1ELb1ELi3EEENS1_19SingleTileSchedulerILb1ELb0ELb0ELi96EEEEEEEEEvNT_6ParamsE:
        /* <DEDUP_REMOVED lines=23> */
.L_x_1963:
[----:B------:R-:W-:Y:S05]  /*0170*/  BSYNC B0 ;  /* 0x0000000000007941 */ /* 0x000fea0003800000 */
.L_x_1962:
        /* <DEDUP_REMOVED lines=37> */
.L_x_1964:
        /* <DEDUP_REMOVED lines=20> */
.L_x_1965:
[----:B------:R-:W-:Y:S01]  /*0510*/  PLOP3.LUT P0, PT, PT, PT, UP0, 0x80, 0x0 ;  /* 0x000000000000781c */ /* 0x000fe20003f0f008 */
[----:B------:R-:W-:Y:S01]  /*0520*/  NOP ;  /* 0x0000000000007918 */ /* 0x000fe20000000000 */
[----:B------:R-:W-:Y:S01]  /*0530*/  ULDC.64 UR46, c[0x0][0x208] ;  /* 0x00008200002e7ab9 */ /* 0x000fe20000000a00 */
[----:B------:R-:W-:Y:S01]  /*0540*/  BSSY B6, `(.L_x_1966) ;  /* 0x0000b9f000067945 */ /* 0x000fe20003800000 */
[----:B-12-4-:R-:W-:Y:S09]  /*0550*/  BAR.SYNC.DEFER_BLOCKING 0x0 ;  /* 0x0000000000007b1d */ /* 0x016ff20000010000 */
[----:B------:R-:W-:Y:S05]  /*0560*/  @!P0 BRA `(.L_x_1967) ;  /* 0x0000006400cc8947 */ /* 0x000fea0003800000 */
.L_x_1968:
        /* <DEDUP_REMOVED lines=21> */
.L_x_1969:
        /* <DEDUP_REMOVED lines=10> */
.L_x_1971:
[----:B------:R-:W2:Y:S02]  /*0760*/  LDC R0, c[0x0][0x8bc] ;  /* 0x00022f00ff007b82 */ /* 0x000ea40000000800 */
.L_x_1970:
        /* <DEDUP_REMOVED lines=15> */
.L_x_1973:
        /* <DEDUP_REMOVED lines=10> */
.L_x_1974:
        /* <DEDUP_REMOVED lines=8> */
.L_x_1975:
        /* <DEDUP_REMOVED lines=9> */
.L_x_1976:
        /* <DEDUP_REMOVED lines=22> */
.L_x_1977:
        /* <DEDUP_REMOVED lines=78> */
.L_x_1980:
        /* <DEDUP_REMOVED lines=15> */
.L_x_1979:
        /* <DEDUP_REMOVED lines=20> */
.L_x_1982:
        /* <DEDUP_REMOVED lines=15> */
.L_x_1981:
        /* <DEDUP_REMOVED lines=8> */
.L_x_2156:
        /* <DEDUP_REMOVED lines=19> */
.L_x_1984:
        /* <DEDUP_REMOVED lines=108> */
.L_x_2004:
[----:B------:R-:W-:-:S13]  /*1be0*/  ISETP.NE.AND P0, PT, R155, 0x3, PT ;  /* 0x000000039b00780c */ /* 0x000fda0003f05270 */
[----:B-1----:R-:W-:Y:S05]  /*1bf0*/  @!P0 BRA `(.L_x_1986) ;  /* 0x0000000000048947 */ /* 0x002fea0003800000 */
[----:B------:R-:W-:Y:S01]  /*1c00*/  BPT.TRAP 0x1 ;  /* 0x000000040000795c */ /* 0x000fe20000300000 */
.L_x_1986:
[----:B------:R-:W-:Y:S02]  /*1c10*/  LEA R3, R2, UR36, 0x3 ;  /* 0x0000002402037c11 */ /* 0x000fe4000f8e18ff */
[----:B------:R-:W-:-:S04]  /*1c20*/  SHF.L.U32 R12, R7, 0x1f, RZ ;  /* 0x0000001f070c7819 */ /* 0x000fc800000006ff */
[----:B------:R1:W2:Y:S01]  /*1c30*/  SYNCS.PHASECHK.TRANS64.TRYWAIT P1, [R3+URZ+0x36410], R12 ;  /* 0x0364100c030075a7 */ /* 0x0002a2000802017f */
[----:B------:R-:W-:Y:S05]  /*1c40*/  @!P0 BRA `(.L_x_1987) ;  /* 0x0000000000048947 */ /* 0x000fea0003800000 */
[----:B------:R-:W-:Y:S01]  /*1c50*/  BPT.TRAP 0x1 ;  /* 0x000000040000795c */ /* 0x000fe20000300000 */
.L_x_1987:
[----:B--2---:R-:W-:Y:S05]  /*1c60*/  @P1 BRA `(.L_x_1988) ;  /* 0x0000000000081947 */ /* 0x004fea0003800000 */
[----:B------:R-:W2:Y:S02]  /*1c70*/  SYNCS.PHASECHK.TRANS64.TRYWAIT P1, [R3+URZ+0x36410], R12 ;  /* 0x0364100c030075a7 */ /* 0x000ea4000802017f */
[----:B--2---:R-:W-:Y:S05]  /*1c80*/  @!P1 BRA `(.L_x_1989) ;  /* 0x000000a000e09947 */ /* 0x004fea0003800000 */
.L_x_1988:
        /* <DEDUP_REMOVED lines=103> */
.L_x_1990:
[----:B------:R-:W-:-:S04]  /*2300*/  SHF.L.U32 R13, R5, 0x1f, RZ ;  /* 0x0000001f050d7819 */ /* 0x000fc800000006ff */
[----:B------:R4:W1:Y:S01]  /*2310*/  SYNCS.PHASECHK.TRANS64.TRYWAIT P1, [UR36+0x36430], R13 ;  /* 0x0364300dff0075a7 */ /* 0x0008620008020164 */
[----:B------:R-:W-:Y:S05]  /*2320*/  @!P0 BRA `(.L_x_1991) ;  /* 0x0000000000048947 */ /* 0x000fea0003800000 */
[----:B------:R-:W-:Y:S01]  /*2330*/  BPT.TRAP 0x1 ;  /* 0x000000040000795c */ /* 0x000fe20000300000 */
.L_x_1991:
[----:B-1----:R-:W-:Y:S05]  /*2340*/  @P1 BRA `(.L_x_1992) ;  /* 0x0000000000081947 */ /* 0x002fea0003800000 */
[----:B------:R-:W1:Y:S02]  /*2350*/  SYNCS.PHASECHK.TRANS64.TRYWAIT P1, [UR36+0x36430], R13 ;  /* 0x0364300dff0075a7 */ /* 0x000e640008020164 */
[----:B-1----:R-:W-:Y:S05]  /*2360*/  @!P1 BRA `(.L_x_1993) ;  /* 0x0000009c003c9947 */ /* 0x002fea0003800000 */
.L_x_1992:
        /* <DEDUP_REMOVED lines=112> */
.L_x_1996:
[----:B------:R-:W-:-:S06]  /*2a70*/  UISETP.NE.AND UP0, UPT, UR42, 0x1, UPT ;  /* 0x000000012a00788c */ /* 0x000fcc000bf05270 */
[----:B------:R-:W-:-:S05]  /*2a80*/  PLOP3.LUT P1, PT, PT, PT, UP0, 0x80, 0x0 ;  /* 0x000000000000781c */ /* 0x000fca0003f2f008 */
[----:B------:R-:W-:-:S08]  /*2a90*/  @UP0 ULDC UR5, c[0x0][0x754] ;  /* 0x0001d50000050ab9 */ /* 0x000fd00000000800 */
[----:B------:R-:W-:Y:S01]  /*2aa0*/  @P1 IMAD.HI.U32 R12, R23, UR5, RZ ;  /* 0x00000005170c1c27 */ /* 0x000fe2000f8e00ff */
[----:B------:R-:W-:-:S04]  /*2ab0*/  @UP0 ULDC UR5, c[0x0][0x758] ;  /* 0x0001d60000050ab9 */ /* 0x000fc80000000800 */
[----:B------:R-:W-:-:S07]  /*2ac0*/  @P1 SHF.R.U32.HI R23, RZ, UR5, R12 ;  /* 0x00000005ff171c19 */ /* 0x000fce000801160c */
.L_x_1997:
[----:B------:R-:W-:Y:S05]  /*2ad0*/  BSYNC B0 ;  /* 0x0000000000007941 */ /* 0x000fea0003800000 */
.L_x_1995:
[----:B------:R-:W-:Y:S01]  /*2ae0*/  IMAD R23, R23, UR42, R18 ;  /* 0x0000002a17177c24 */ /* 0x000fe2000f8e0212 */
[----:B------:R-:W-:-:S04]  /*2af0*/  IADD3 R12, R15, UR4, R4 ;  /* 0x000000040f0c7c10 */ /* 0x000fc8000fffe004 */
[----:B------:R-:W-:Y:S02]  /*2b00*/  VIADDMNMX R13, R23, UR42, R13, PT ;  /* 0x0000002a170d7c46 */ /* 0x000fe4000b80010d */
[----:B------:R-:W-:-:S07]  /*2b10*/  VIMNMX R12, R12, R23, !PT ;  /* 0x000000170c0c7248 */ /* 0x000fce0007fe0100 */
.L_x_1994:
        /* <DEDUP_REMOVED lines=51> */
.L_x_2000:
[----:B------:R-:W-:-:S06]  /*2e50*/  UISETP.NE.AND UP0, UPT, UR42, 0x1, UPT ;  /* 0x000000012a00788c */ /* 0x000fcc000bf05270 */
[----:B------:R-:W-:-:S05]  /*2e60*/  PLOP3.LUT P6, PT, PT, PT, UP0, 0x80, 0x0 ;  /* 0x000000000000781c */ /* 0x000fca0003fcf008 */
[----:B------:R-:W-:-:S08]  /*2e70*/  @UP0 ULDC UR4, c[0x0][0x754] ;  /* 0x0001d50000040ab9 */ /* 0x000fd00000000800 */
[----:B------:R-:W-:Y:S01]  /*2e80*/  @P6 IMAD.HI.U32 R12, R13, UR4, RZ ;  /* 0x000000040d0c6c27 */ /* 0x000fe2000f8e00ff */
[----:B------:R-:W-:Y:S01]  /*2e90*/  PLOP3.LUT P6, PT, PT, PT, UP0, 0x80, 0x0 ;  /* 0x000000000000781c */ /* 0x000fe20003fcf008 */
[----:B------:R-:W-:-:S12]  /*2ea0*/  @UP0 ULDC UR4, c[0x0][0x758] ;  /* 0x0001d60000040ab9 */ /* 0x000fd80000000800 */
[----:B------:R-:W-:-:S07]  /*2eb0*/  @P6 SHF.R.U32.HI R13, RZ, UR4, R12 ;  /* 0x00000004ff0d6c19 */ /* 0x000fce000801160c */
.L_x_2001:
[----:B------:R-:W-:Y:S05]  /*2ec0*/  BSYNC B0 ;  /* 0x0000000000007941 */ /* 0x000fea0003800000 */
.L_x_1999:
[----:B------:R-:W-:-:S05]  /*2ed0*/  IMAD R13, R13, UR42, R18 ;  /* 0x0000002a0d0d7c24 */ /* 0x000fca000f8e0212 */
[----:B------:R-:W-:Y:S02]  /*2ee0*/  VIMNMX R14, R14, R13, !PT ;  /* 0x0000000d0e0e7248 */ /* 0x000fe40007fe0100 */
[----:B------:R-:W-:-:S07]  /*2ef0*/  VIADDMNMX R20, R13, UR42, R20, PT ;  /* 0x0000002a0d147c46 */ /* 0x000fce000b800114 */
.L_x_1998:
        /* <DEDUP_REMOVED lines=214> */
.L_x_2002:
        /* <DEDUP_REMOVED lines=59> */
.L_x_2003:
        /* <DEDUP_REMOVED lines=62> */
.L_x_1978:
        /* <DEDUP_REMOVED lines=128> */
.L_x_2006:
        /* <DEDUP_REMOVED lines=54> */
.L_x_2008:
[----:B------:R-:W-:Y:S05]  /*4f50*/  BSYNC B0 ;  /* 0x0000000000007941 */ /* 0x000fea0003800000 */
.L_x_2007:
        /* <DEDUP_REMOVED lines=15> */
.L_x_2010:
[----:B------:R-:W-:Y:S05]  /*5050*/  BSYNC B0 ;  /* 0x0000000000007941 */ /* 0x000fea0003800000 */
.L_x_2009:
        /* <DEDUP_REMOVED lines=18> */
.L_x_2012:
[----:B------:R-:W-:Y:S05]  /*5180*/  BSYNC B0 ;  /* 0x0000000000007941 */ /* 0x000fea0003800000 */
.L_x_2011:
        /* <DEDUP_REMOVED lines=17> */
.L_x_2014:
[----:B------:R-:W-:Y:S05]  /*52a0*/  BSYNC B0 ;  /* 0x0000000000007941 */ /* 0x000fea0003800000 */
.L_x_2013:
        /* <DEDUP_REMOVED lines=18> */
.L_x_2016:
[----:B------:R-:W-:Y:S05]  /*53d0*/  BSYNC B0 ;  /* 0x0000000000007941 */ /* 0x000fea0003800000 */
.L_x_2015:
        /* <DEDUP_REMOVED lines=19> */
.L_x_2018:
[----:B------:R-:W-:Y:S05]  /*5510*/  BSYNC B0 ;  /* 0x0000000000007941 */ /* 0x000fea0003800000 */
.L_x_2017:
        /* <DEDUP_REMOVED lines=26> */
.L_x_2020:
[----:B------:R-:W-:Y:S05]  /*56c0*/  BSYNC B0 ;  /* 0x0000000000007941 */ /* 0x000fea0003800000 */
.L_x_2019:
        /* <DEDUP_REMOVED lines=15> */
.L_x_2022:
[----:B------:R-:W-:Y:S05]  /*57c0*/  BSYNC B0 ;  /* 0x0000000000007941 */ /* 0x000fea0003800000 */
.L_x_2021:
        /* <DEDUP_REMOVED lines=15> */
.L_x_2024:
[----:B------:R-:W-:Y:S05]  /*58c0*/  BSYNC B0 ;  /* 0x0000000000007941 */ /* 0x000fea0003800000 */
.L_x_2023:
        /* <DEDUP_REMOVED lines=15> */
.L_x_2026:
[----:B------:R-:W-:Y:S05]  /*59c0*/  BSYNC B0 ;  /* 0x0000000000007941 */ /* 0x000fea0003800000 */
.L_x_2025:
        /* <DEDUP_REMOVED lines=15> */
.L_x_2028:
[----:B------:R-:W-:Y:S05]  /*5ac0*/  BSYNC B0 ;  /* 0x0000000000007941 */ /* 0x000fea0003800000 */
.L_x_2027:
        /* <DEDUP_REMOVED lines=15> */
.L_x_2005:
        /* <DEDUP_REMOVED lines=30> */
.L_x_2029:
        /* <DEDUP_REMOVED lines=45> */
.L_x_2031:
[----:B------:R-:W-:Y:S05]  /*6070*/  BSYNC B0 ;  /* 0x0000000000007941 */ /* 0x000fea0003800000 */
.L_x_2030:
        /* <DEDUP_REMOVED lines=16> */
.L_x_2033:
[----:B------:R-:W-:Y:S05]  /*6180*/  BSYNC B0 ;  /* 0x0000000000007941 */ /* 0x000fea0003800000 */
.L_x_2032:
        /* <DEDUP_REMOVED lines=16> */
.L_x_2035:
[----:B------:R-:W-:Y:S05]  /*6290*/  BSYNC B0 ;  /* 0x0000000000007941 */ /* 0x000fea0003800000 */
.L_x_2034:
        /* <DEDUP_REMOVED lines=17> */
.L_x_2037:
[----:B------:R-:W-:Y:S05]  /*63b0*/  BSYNC B0 ;  /* 0x0000000000007941 */ /* 0x000fea0003800000 */
.L_x_2036:
        /* <DEDUP_REMOVED lines=16> */
.L_x_2039:
[----:B------:R-:W-:Y:S05]  /*64c0*/  BSYNC B0 ;  /* 0x0000000000007941 */ /* 0x000fea0003800000 */
.L_x_2038:
        /* <DEDUP_REMOVED lines=20> */
.L_x_2041:
[----:B------:R-:W-:Y:S05]  /*6610*/  BSYNC B0 ;  /* 0x0000000000007941 */ /* 0x000fea0003800000 */
.L_x_2040:
        /* <DEDUP_REMOVED lines=24> */
.L_x_2043:
[----:B------:R-:W-:Y:S05]  /*67a0*/  BSYNC B0 ;  /* 0x0000000000007941 */ /* 0x000fea0003800000 */
.L_x_2042:
        /* <DEDUP_REMOVED lines=15> */
.L_x_2045:
[----:B------:R-:W-:Y:S05]  /*68a0*/  BSYNC B0 ;  /* 0x0000000000007941 */ /* 0x000fea0003800000 */
.L_x_2044:
        /* <DEDUP_REMOVED lines=15> */
.L_x_2047:
[----:B------:R-:W-:Y:S05]  /*69a0*/  BSYNC B0 ;  /* 0x0000000000007941 */ /* 0x000fea0003800000 */
.L_x_2046:
        /* <DEDUP_REMOVED lines=15> */
.L_x_2049:
[----:B------:R-:W-:Y:S05]  /*6aa0*/  BSYNC B0 ;  /* 0x0000000000007941 */ /* 0x000fea0003800000 */
.L_x_2048:
        /* <DEDUP_REMOVED lines=15> */
.L_x_2051:
[----:B------:R-:W-:Y:S05]  /*6ba0*/  BSYNC B0 ;  /* 0x0000000000007941 */ /* 0x000fea0003800000 */
.L_x_2050:
        /* <DEDUP_REMOVED lines=15> */
.L_x_1967:
        /* <DEDUP_REMOVED lines=21> */
.L_x_2053:
        /* <DEDUP_REMOVED lines=13> */
.L_x_2055:
[----:B------:R-:W-:-:S05]  /*6ec0*/  ULDC UR4, c[0x0][0x8bc] ;  /* 0x00022f0000047ab9 */ /* 0x000fca0000000800 */
.L_x_2054:
        /* <DEDUP_REMOVED lines=26> */
[----:B------:R-:W-:Y:S01]  /*7070*/  ULDC UR10, c[0x0][0x280] ;  /* 0x0000a000000a7ab9 */ /* 0x000fe20000000800 */
[----:B-1----:R-:W-:-:S11]  /*7080*/  USHF.R.S32.HI UR16, URZ, 0x1f, UR7 ;  /* 0x0000001f3f107899 */ /* 0x002fd60008011407 */
[----:B--2---:R-:W-:Y:S02]  /*7090*/  @P0 R2UR UR4, R0 ;  /* 0x00000000000402ca */ /* 0x004fe400000e0000 */
[----:B------:R-:W-:-:S04]  /*70a0*/  ISETP.NE.U32.AND P0, PT, RZ, UR8, PT ;  /* 0x00000008ff007c0c */ /* 0x000fc8000bf05070 */
        /* <DEDUP_REMOVED lines=14> */
.L_x_2056:
        /* <DEDUP_REMOVED lines=13> */
.L_x_2057:
        /* <DEDUP_REMOVED lines=12> */
.L_x_2058:
[----:B------:R-:W-:Y:S01]  /*7320*/  UIADD3 UR8, -UR12, UR10, UR6 ;  /* 0x0000000a0c087290 */ /* 0x000fe2000fffe106 */
[----:B------:R-:W-:Y:S01]  /*7330*/  ISETP.LE.AND P0, PT, RZ, UR22, PT ;  /* 0x00000016ff007c0c */ /* 0x000fe2000bf03270 */
[----:B------:R-:W-:Y:S01]  /*7340*/  ULDC UR9, c[0x0][0x74c] ;  /* 0x0001d30000097ab9 */ /* 0x000fe20000000800 */
[----:B------:R-:W-:Y:S01]  /*7350*/  ULDC UR20, c[0x0][0x288] ;  /* 0x0000a20000147ab9 */ /* 0x000fe20000000800 */
[----:B------:R-:W-:Y:S02]  /*7360*/  UIADD3 UR9, UR8, -UR9, URZ ;  /* 0x8000000908097290 */ /* 0x000fe4000fffe03f */
[----:B------:R-:W-:Y:S02]  /*7370*/  UIADD3 UR8, UR10, 0x3f, URZ ;  /* 0x0000003f0a087890 */ /* 0x000fe4000fffe03f */
[----:B------:R-:W-:Y:S02]  /*7380*/  USHF.R.S32.HI UR11, URZ, 0x1f, UR9 ;  /* 0x0000001f3f0b7899 */ /* 0x000fe40008011409 */
[----:B------:R-:W-:-:S02]  /*7390*/  USHF.R.S32.HI UR15, URZ, 0x1f, UR14 ;  /* 0x0000001f3f0f7899 */ /* 0x000fc4000801140e */
[----:B------:R-:W-:Y:S02]  /*73a0*/  ULEA.HI UR11, UR11, UR9, URZ, 0x6 ;  /* 0x000000090b0b7291 */ /* 0x000fe4000f8f303f */
[----:B------:R-:W-:Y:S02]  /*73b0*/  USHF.R.S32.HI UR9, URZ, 0x1f, UR8 ;  /* 0x0000001f3f097899 */ /* 0x000fe40008011408 */
[----:B------:R-:W-:Y:S02]  /*73c0*/  USHF.R.S32.HI UR11, URZ, 0x6, UR11 ;  /* 0x000000063f0b7899 */ /* 0x000fe4000801140b */
[----:B------:R-:W-:Y:S02]  /*73d0*/  ULEA.HI UR8, UR9, UR8, URZ, 0x6 ;  /* 0x0000000809087291 */ /* 0x000fe4000f8f303f */
[----:B------:R-:W-:Y:S02]  /*73e0*/  UISETP.LT.AND UP1, UPT, URZ, UR11, UPT ;  /* 0x0000000b3f00728c */ /* 0x000fe4000bf21270 */
[----:B------:R-:W-:-:S02]  /*73f0*/  USHF.R.S32.HI UR8, URZ, 0x6, UR8 ;  /* 0x000000063f087899 */ /* 0x000fc40008011408 */
[----:B------:R-:W-:Y:S02]  /*7400*/  USEL UR13, UR14, URZ, !UP0 ;  /* 0x0000003f0e0d7287 */ /* 0x000fe4000c000000 */
[----:B------:R-:W-:Y:S02]  /*7410*/  USEL UR9, URZ, UR11, !UP1 ;  /* 0x0000000b3f097287 */ /* 0x000fe4000c800000 */
[----:B------:R-:W-:Y:S01]  /*7420*/  UIMAD UR14, UR14, UR20, URZ ;  /* 0x000000140e0e72a4 */ /* 0x000fe2000f8e023f */
[----:B------:R-:W-:Y:S01]  /*7430*/  UMOV UR11, UR8 ;  /* 0x00000008000b7c82 */ /* 0x000fe20008000000 */
[----:B------:R-:W-:Y:S10]  /*7440*/  @!P0 BRA `(.L_x_2059) ;  /* 0x0000000000208947 */ /* 0x000ff40003800000 */
[----:B------:R-:W-:-:S03]  /*7450*/  UIADD3 UR6, UR6, 0x9f, UR10 ;  /* 0x0000009f06067890 */ /* 0x000fc6000fffe00a */
[----:B------:R-:W-:Y:S02]  /*7460*/  ULDC UR10, c[0x0][0x748] ;  /* 0x0001d200000a7ab9 */ /* 0x000fe40000000800 */
[----:B------:R-:W-:-:S04]  /*7470*/  UIADD3 UR6, UR6, UR10, -UR12 ;  /* 0x0000000a06067290 */ /* 0x000fc8000fffe80c */
[----:B------:R-:W-:-:S04]  /*7480*/  USHF.R.S32.HI UR10, URZ, 0x1f, UR6 ;  /* 0x0000001f3f0a7899 */ /* 0x000fc80008011406 */
[----:B------:R-:W-:-:S04]  /*7490*/  ULEA.HI UR10, UR10, UR6, URZ, 0x6 ;  /* 0x000000060a0a7291 */ /* 0x000fc8000f8f303f */
[----:B------:R-:W-:-:S04]  /*74a0*/  USHF.R.S32.HI UR10, URZ, 0x6, UR10 ;  /* 0x000000063f0a7899 */ /* 0x000fc8000801140a */
[----:B------:R-:W-:-:S04]  /*74b0*/  UISETP.LT.AND UP1, UPT, UR8, UR10, UPT ;  /* 0x0000000a0800728c */ /* 0x000fc8000bf21270 */
[----:B------:R-:W-:-:S12]  /*74c0*/  USEL UR11, UR8, UR10, UP1 ;  /* 0x0000000a080b7287 */ /* 0x000fd80008800000 */
.L_x_2059:
[----:B------:R-:W-:Y:S02]  /*74d0*/  UISETP.GT.AND UP1, UPT, UR11, UR9, UPT ;  /* 0x000000090b00728c */ /* 0x000fe4000bf24270 */
[----:B------:R-:W-:Y:S02]  /*74e0*/  USEL UR21, UR15, URZ, !UP0 ;  /* 0x0000003f0f157287 */ /* 0x000fe4000c000000 */
[----:B------:R-:W-:Y:S02]  /*74f0*/  UIADD3 UR23, UP0, UR14, UR7, URZ ;  /* 0x000000070e177290 */ /* 0x000fe4000ff1e03f */
[----:B------:R-:W-:Y:S02]  /*7500*/  PLOP3.LUT P1, PT, PT, PT, UP1, 0x80, 0x0 ;  /* 0x000000000000781c */ /* 0x000fe40003f2f018 */
[----:B------:R-:W-:Y:S01]  /*7510*/  ELECT P0, URZ, PT ;  /* 0x00000000003f782f */ /* 0x000fe20003800000 */
[----:B------:R-:W-:-:S10]  /*7520*/  ULEA.HI.X.SX32 UR10, UR14, UR16, 0x1, UP0 ;  /* 0x000000100e0a7291 */ /* 0x000fd400080f0e3f */
[----:B------:R-:W-:Y:S05]  /*7530*/  @!P1 BRA `(.L_x_2060) ;  /* 0x00000014008c9947 */ /* 0x000fea0003800000 */
[----:B------:R-:W-:Y:S01]  /*7540*/  ULDC.64 UR18, c[0x0][0x2d8] ;  /* 0x0000b60000127ab9 */ /* 0x000fe20000000a00 */
[----:B------:R-:W1:Y:S01]  /*7550*/  S2R R0, SR_TID.X ;  /* 0x0000000000007919 */ /* 0x000e620000002100 */
[----:B------:R-:W-:Y:S02]  /*7560*/  UIMAD UR6, UR16, UR18, URZ ;  /* 0x00000012100672a4 */ /* 0x000fe4000f8e023f */
[----:B------:R-:W-:Y:S02]  /*7570*/  UIMAD.WIDE.U32 UR14, UR7, UR18, URZ ;  /* 0x00000012070e72a5 */ /* 0x000fe4000f8e003f */
[----:B------:R-:W-:Y:S02]  /*7580*/  UIMAD UR19, UR7, UR19, UR6 ;  /* 0x00000013071372a4 */ /* 0x000fe4000f8e0206 */
[----:B------:R-:W-:Y:S02]  /*7590*/  UIADD3 UR7, -UR9, UR11, URZ ;  /* 0x0000000b09077290 */ /* 0x000fe4000fffe13f */
[----:B------:R-:W-:-:S02]  /*75a0*/  UIADD3 UR6, UP0, UR4, UR14, URZ ;  /* 0x0000000e04067290 */ /* 0x000fc4000ff1e03f */
[----:B------:R-:W-:Y:S02]  /*75b0*/  UIADD3 UR19, UR15, UR19, URZ ;  /* 0x000000130f137290 */ /* 0x000fe4000fffe03f */
[----:B------:R-:W-:Y:S02]  /*75c0*/  ULOP3.LUT UR12, UR7, 0x1, URZ, 0xc0, !UPT ;  /* 0x00000001070c7892 */ /* 0x000fe4000f8ec03f */
[----:B------:R-:W-:Y:S02]  /*75d0*/  UIADD3.X UR7, UR5, UR19, URZ, UP0, !UPT ;  /* 0x0000001305077290 */ /* 0x000fe400087fe43f */
[----:B------:R-:W-:Y:S01]  /*75e0*/  UISETP.NE.U32.AND UP0, UPT, UR12, 0x1, UPT ;  /* 0x000000010c00788c */ /* 0x000fe2000bf05070 */
[----:B------:R-:W-:Y:S02]  /*75f0*/  ULDC.64 UR16, c[0x0][0x2e0] ;  /* 0x0000b80000107ab9 */ /* 0x000fe40000000a00 */
[----:B------:R-:W-:-:S03]  /*7600*/  UIMAD UR18, UR21, UR16, URZ ;  /* 0x00000010151272a4 */ /* 0x000fc6000f8e023f */
[----:B------:R-:W-:Y:S01]  /*7610*/  PLOP3.LUT P1, PT, PT, PT, UP0, 0x80, 0x0 ;  /* 0x000000000000781c */ /* 0x000fe20003f2f008 */
[----:B------:R-:W-:Y:S02]  /*7620*/  UIMAD.WIDE.U32 UR6, UR13, UR16, UR6 ;  /* 0x000000100d0672a5 */ /* 0x000fe4000f8e0006 */
[----:B------:R-:W-:Y:S01]  /*7630*/  UIMAD UR17, UR13, UR17, UR18 ;  /* 0x000000110d1172a4 */ /* 0x000fe2000f8e0212 */
[----:B------:R-:W-:Y:S02]  /*7640*/  ULDC UR21, c[0x0][0x760] ;  /* 0x0001d80000157ab9 */ /* 0x000fe40000000800 */
[----:B------:R-:W-:Y:S02]  /*7650*/  UIMAD UR12, UR20, UR21, URZ ;  /* 0x00000015140c72a4 */ /* 0x000fe4000f8e023f */
[----:B------:R-:W-:Y:S01]  /*7660*/  UIADD3 UR24, UR7, UR17, URZ ;  /* 0x0000001107187290 */ /* 0x000fe2000fffe03f */
[----:B-1----:R-:W-:-:S04]  /*7670*/  LOP3.LUT R9, R0, 0x1f, RZ, 0xc0, !PT ;  /* 0x0000001f00097812 */ /* 0x002fc800078ec0ff */
[----:B------:R-:W-:Y:S07]  /*7680*/  @P1 BRA `(.L_x_2061) ;  /* 0x0000000400d01947 */ /* 0x000fee0003800000 */
        /* <DEDUP_REMOVED lines=11> */
.L_x_2064:
[----:B------:R-:W2:Y:S04]  /*7740*/  LDG.E.STRONG.GPU R0, desc[UR46][R2.64] ;  /* 0x0000002e02007981 */ /* 0x000ea8000c1ef900 */
[----:B--2---:R-:W-:Y:S01]  /*7750*/  CCTL.IVALL ;  /* 0x00000000ff00798f */ /* 0x004fe20002000000 */
[----:B------:R-:W-:Y:S05]  /*7760*/  YIELD ;  /* 0x0000000000007946 */ /* 0x000fea0003800000 */
[----:B------:R-:W-:-:S13]  /*7770*/  ISETP.NE.AND P1, PT, R0, UR22, PT ;  /* 0x0000001600007c0c */ /* 0x000fda000bf25270 */
[----:B------:R-:W-:Y:S05]  /*7780*/  @P1 BRA `(.L_x_2064) ;  /* 0xfffffffc00ec1947 */ /* 0x000fea000383ffff */
.L_x_2063:
[----:B------:R-:W-:Y:S05]  /*7790*/  BSYNC B0 ;  /* 0x0000000000007941 */ /* 0x000fea0003800000 */
.L_x_2062:
[----:B------:R-:W-:-:S03]  /*77a0*/  UMOV UR18, 0xffffffff ;  /* 0xffffffff00127882 */ /* 0x000fc60000000000 */
[----:B------:R-:W-:Y:S05]  /*77b0*/  BRA.DIV UR18, `(.L_x_2065) ;  /* 0x0000004a123c7947 */ /* 0x000fea000b800000 */
[----:B------:R-:W-:Y:S01]  /*77c0*/  NOP ;  /* 0x0000000000007918 */ /* 0x000fe20000000000 */
.L_x_2159:
        /* <DEDUP_REMOVED lines=22> */
.L_x_2067:
[----:B------:R-:W-:Y:S05]  /*7930*/  BSYNC B0 ;  /* 0x0000000000007941 */ /* 0x000fea0003800000 */
.L_x_2066:
[----:B------:R-:W-:Y:S06]  /*7940*/  BAR.SYNC.DEFER_BLOCKING 0xe, 0xa0 ;  /* 0x0382800000007b1d */ /* 0x000fec0000010000 */
[----:B------:R-:W-:Y:S04]  /*7950*/  BSSY B0, `(.L_x_2068) ;  /* 0x0000012000007945 */ /* 0x000fe80003800000 */
[----:B------:R-:W-:Y:S05]  /*7960*/  @!P0 BRA `(.L_x_2069) ;  /* 0x0000000000408947 */ /* 0x000fea0003800000 */
[----:B------:R-:W1:Y:S01]  /*7970*/  S2UR UR26, SR_CgaCtaId ;  /* 0x00000000001a79c3 */ /* 0x000e620000008800 */
[----:B------:R-:W-:Y:S01]  /*7980*/  R2UR UR18, R8 ;  /* 0x00000000081272ca */ /* 0x000fe200000e0000 */
[----:B------:R-:W-:Y:S01]  /*7990*/  UMOV UR25, 0x400 ;  /* 0x0000040000197882 */ /* 0x000fe20000000000 */
[----:B------:R-:W-:-:S11]  /*79a0*/  ULDC.64 UR20, c[0x0][0x2c0] ;  /* 0x0000b00000147ab9 */ /* 0x000fd60000000a00 */
[----:B------:R-:W-:-:S04]  /*79b0*/  UIADD3 UR18, UR18, 0x1000, URZ ;  /* 0x0000100012127890 */ /* 0x000fc8000fffe03f */
[----:B------:R-:W-:-:S04]  /*79c0*/  UIADD3 UR27, UP0, UR18, UR6, URZ ;  /* 0x00000006121b7290 */ /* 0x000fc8000ff1e03f */
[----:B------:R-:W-:Y:S02]  /*79d0*/  ULEA.HI.X.SX32 UR18, UR18, UR24, 0x1, UP0 ;  /* 0x0000001812127291 */ /* 0x000fe400080f0e3f */
[----:B-1----:R-:W-:Y:S02]  /*79e0*/  ULEA UR25, UR26, UR25, 0x18 ;  /* 0x000000191a197291 */ /* 0x002fe4000f8ec03f */
[----:B------:R-:W-:Y:S02]  /*79f0*/  ULEA UR20, UP0, UR27, UR20, 0x2 ;  /* 0x000000141b147291 */ /* 0x000fe4000f80103f */
[----:B------:R-:W-:Y:S02]  /*7a00*/  UIADD3 UR25, UR25, 0x16000, URZ ;  /* 0x0001600019197890 */ /* 0x000fe4000fffe03f */
[----:B------:R-:W-:Y:S01]  /*7a10*/  ULEA.HI.X UR21, UR27, UR21, UR18, 0x2, UP0 ;  /* 0x000000151b157291 */ /* 0x000fe200080f1412 */
[----:B------:R-:W-:Y:S02]  /*7a20*/  UMOV UR26, 0x0 ;  /* 0x00000000001a7882 */ /* 0x000fe40000000000 */
[----:B------:R-:W-:Y:S01]  /*7a30*/  UMOV UR18, 0x400 ;  /* 0x0000040000127882 */ /* 0x000fe20000000000 */
[----:B------:R-:W-:-:S05]  /*7a40*/  UMOV UR27, 0x14f00000 ;  /* 0x14f00000001b7882 */ /* 0x000fca0000000000 */
[----:B------:R1:W-:Y:S02]  /*7a50*/  UBLKRED.G.S.ADD.F32.RN [UR20], [UR25], UR18, desc[UR26] ;  /* 0x00001a14190073bb */ /* 0x0003e400080a1412 */
[----:B-1----:R0:W-:Y:S02]  /*7a60*/  UTMACMDFLUSH ;  /* 0x00000000000079b7 */ /* 0x0021e40000000000 */
.L_x_2069:
[----:B------:R-:W-:Y:S05]  /*7a70*/  BSYNC B0 ;  /* 0x0000000000007941 */ /* 0x000fea0003800000 */
.L_x_2068:
        /* <DEDUP_REMOVED lines=17> */
[----:B------:R1:W-:Y:S01]  /*7b90*/  UBLKRED.G.S.ADD.F32.RN [UR20], [UR25], UR18, desc[UR26] ;  /* 0x00001a14190073bb */ /* 0x0003e200080a1412 */
[----:B------:R0:W-:Y:S01]  /*7ba0*/  UTMACMDFLUSH ;  /* 0x00000000000079b7 */ /* 0x0001e20000000000 */
[----:B-1----:R-:W-:-:S04]  /*7bb0*/  DEPBAR.LE SB0, 0x2 ;  /* 0x000080800000791a */ /* 0x002fc80000000000 */
.L_x_2071:
[----:B------:R-:W-:Y:S05]  /*7bc0*/  BSYNC B0 ;  /* 0x0000000000007941 */ /* 0x000fea0003800000 */
.L_x_2070:
[----:B------:R-:W-:Y:S06]  /*7bd0*/  BAR.ARV 0xa, 0xa0 ;  /* 0x0282800000007b1d */ /* 0x000fec0000002000 */
[----:B------:R-:W-:Y:S04]  /*7be0*/  BSSY B0, `(.L_x_2072) ;  /* 0x0000003000007945 */ /* 0x000fe80003800000 */
[----:B------:R-:W-:Y:S05]  /*7bf0*/  @!P0 BRA `(.L_x_2073) ;  /* 0x0000000000048947 */ /* 0x000fea0003800000 */
[----:B------:R-:W-:-:S04]  /*7c00*/  DEPBAR.LE SB0, 0x1 ;  /* 0x000080400000791a */ /* 0x000fc80000000000 */
.L_x_2073:
[----:B------:R-:W-:Y:S05]  /*7c10*/  BSYNC B0 ;  /* 0x0000000000007941 */ /* 0x000fea0003800000 */
.L_x_2072:
[----:B------:R-:W-:Y:S06]  /*7c20*/  BAR.ARV 0xb, 0xa0 ;  /* 0x02c2800000007b1d */ /* 0x000fec0000002000 */
[----:B------:R-:W-:Y:S04]  /*7c30*/  BSSY B0, `(.L_x_2074) ;  /* 0x0000003000007945 */ /* 0x000fe80003800000 */
[----:B------:R-:W-:Y:S05]  /*7c40*/  @!P0 BRA `(.L_x_2075) ;  /* 0x0000000000048947 */ /* 0x000fea0003800000 */
[----:B------:R-:W-:-:S04]  /*7c50*/  DEPBAR.LE SB0, 0x0 ;  /* 0x000080000000791a */ /* 0x000fc80000000000 */
.L_x_2075:
[----:B------:R-:W-:Y:S05]  /*7c60*/  BSYNC B0 ;  /* 0x0000000000007941 */ /* 0x000fea0003800000 */
.L_x_2074:
        /* <DEDUP_REMOVED lines=19> */
.L_x_2077:
[----:B------:R-:W-:Y:S05]  /*7da0*/  BSYNC B0 ;  /* 0x0000000000007941 */ /* 0x000fea0003800000 */
.L_x_2076:
[----:B------:R-:W-:Y:S01]  /*7db0*/  UIADD3 UR18, UR9, 0x1, URZ ;  /* 0x0000000109127890 */ /* 0x000fe2000fffe03f */
[----:B------:R-:W-:Y:S11]  /*7dc0*/  BRA `(.L_x_2078) ;  /* 0x0000000000047947 */ /* 0x000ff60003800000 */
.L_x_2061:
[----:B------:R-:W-:-:S05]  /*7dd0*/  UMOV UR18, UR9 ;  /* 0x0000000900127c82 */ /* 0x000fca0008000000 */
.L_x_2078:
[----:B------:R-:W-:-:S04]  /*7de0*/  UIADD3 UR9, UR9, 0x1, URZ ;  /* 0x0000000109097890 */ /* 0x000fc8000fffe03f */
[----:B------:R-:W-:-:S03]  /*7df0*/  UISETP.NE.AND UP0, UPT, UR11, UR9, UPT ;  /* 0x000000090b00728c */ /* 0x000fc6000bf05270 */
[----:B------:R-:W-:-:S03]  /*7e00*/  UMOV UR9, UR18 ;  /* 0x0000001200097c82 */ /* 0x000fc60008000000 */
[----:B------:R-:W-:-:S13]  /*7e10*/  PLOP3.LUT P1, PT, PT, PT, UP0, 0x80, 0x0 ;  /* 0x000000000000781c */ /* 0x000fda0003f2f008 */
[----:B------:R-:W-:Y:S05]  /*7e20*/  @!P1 BRA `(.L_x_2060) ;  /* 0x0000000c00509947 */ /* 0x000fea0003800000 */
[----:B------:R-:W-:Y:S01]  /*7e30*/  UMOV UR15, UR19 ;  /* 0x00000013000f7c82 */ /* 0x000fe20008000000 */
[----:B------:R-:W-:Y:S01]  /*7e40*/  ULDC.64 UR26, c[0x0][0x2c0] ;  /* 0x0000b000001a7ab9 */ /* 0x000fe20000000a00 */
[----:B------:R-:W-:Y:S01]  /*7e50*/  UIMAD.WIDE.U32 UR14, UR13, UR16, UR14 ;  /* 0x000000100d0e72a5 */ /* 0x000fe2000f8e000e */
[----:B------:R-:W-:-:S03]  /*7e60*/  UMOV UR9, UR18 ;  /* 0x0000001200097c82 */ /* 0x000fc60008000000 */
[----:B------:R-:W-:-:S04]  /*7e70*/  UIADD3 UR21, UP0, UR4, UR14, URZ ;  /* 0x0000000e04157290 */ /* 0x000fc8000ff1e03f */
[----:B------:R-:W-:Y:S02]  /*7e80*/  UIADD3.X UR4, UR5, UR17, UR15, UP0, !UPT ;  /* 0x0000001105047290 */ /* 0x000fe400087fe40f */
[----:B------:R-:W-:-:S04]  /*7e90*/  ULEA UR20, UP0, UR21, UR26, 0x2 ;  /* 0x0000001a15147291 */ /* 0x000fc8000f80103f */
[----:B------:R-:W-:Y:S02]  /*7ea0*/  ULEA.HI.X UR21, UR21, UR27, UR4, 0x2, UP0 ;  /* 0x0000001b15157291 */ /* 0x000fe400080f1404 */
[----:B------:R-:W-:Y:S01]  /*7eb0*/  UIADD3 UR20, UP0, UR20, 0x4000, URZ ;  /* 0x0000400014147890 */ /* 0x000fe2000ff1e03f */
[----:B------:R-:W-:-:S03]  /*7ec0*/  UMOV UR4, URZ ;  /* 0x0000003f00047c82 */ /* 0x000fc60008000000 */
[----:B------:R-:W-:-:S12]  /*7ed0*/  UIADD3.X UR21, URZ, UR21, URZ, UP0, !UPT ;  /* 0x000000153f157290 */ /* 0x000fd800087fe43f */
.L_x_2111:
        /* <DEDUP_REMOVED lines=11> */
.L_x_2081:
[----:B------:R-:W2:Y:S04]  /*7f90*/  LDG.E.STRONG.GPU R0, desc[UR46][R2.64] ;  /* 0x0000002e02007981 */ /* 0x000ea8000c1ef900 */
[----:B--2---:R-:W-:Y:S01]  /*7fa0*/  CCTL.IVALL ;  /* 0x00000000ff00798f */ /* 0x004fe20002000000 */
[----:B------:R-:W-:Y:S05]  /*7fb0*/  YIELD ;  /* 0x0000000000007946 */ /* 0x000fea0003800000 */
[----:B------:R-:W-:-:S13]  /*7fc0*/  ISETP.NE.AND P1, PT, R0, UR22, PT ;  /* 0x0000001600007c0c */ /* 0x000fda000bf25270 */
[----:B------:R-:W-:Y:S05]  /*7fd0*/  @P1 BRA `(.L_x_2081) ;  /* 0xfffffffc00ec1947 */ /* 0x000fea000383ffff */
.L_x_2080:
[----:B------:R-:W-:Y:S05]  /*7fe0*/  BSYNC B0 ;  /* 0x0000000000007941 */ /* 0x000fea0003800000 */
.L_x_2079:
[----:B------:R-:W-:-:S03]  /*7ff0*/  UMOV UR13, 0xffffffff ;  /* 0xffffffff000d7882 */ /* 0x000fc60000000000 */
[----:B------:R-:W-:Y:S05]  /*8000*/  BRA.DIV UR13, `(.L_x_2082) ;  /* 0x000000420d447947 */ /* 0x000fea000b800000 */
[----:B------:R-:W-:Y:S01]  /*8010*/  NOP ;  /* 0x0000000000007918 */ /* 0x000fe20000000000 */
.L_x_2162:
        /* <DEDUP_REMOVED lines=9> */
[----:B------:R-:W-:-:S03]  /*80b0*/  UMOV UR27, 0x14f00000 ;  /* 0x14f00000001b7882 */ /* 0x000fc60000000000 */
[----:B------:R-:W-:Y:S02]  /*80c0*/  ULEA.HI.X.SX32 UR13, UR13, UR24, 0x1, UP0 ;  /* 0x000000180d0d7291 */ /* 0x000fe400080f0e3f */
[----:B------:R-:W-:-:S04]  /*80d0*/  ULEA UR16, UP0, UR26, UR16, 0x2 ;  /* 0x000000101a107291 */ /* 0x000fc8000f80103f */
[----:B------:R-:W-:-:S03]  /*80e0*/  ULEA.HI.X UR17, UR26, UR17, UR13, 0x2, UP0 ;  /* 0x000000111a117291 */ /* 0x000fc600080f140d */
[----:B------:R-:W-:Y:S01]  /*80f0*/  UMOV UR13, 0x400 ;  /* 0x00000400000d7882 */ /* 0x000fe20000000000 */
[----:B------:R-:W-:Y:S01]  /*8100*/  UMOV UR26, 0x0 ;  /* 0x00000000001a7882 */ /* 0x000fe20000000000 */
[----:B-1----:R-:W-:-:S04]  /*8110*/  ULEA UR19, UR25, UR19, 0x18 ;  /* 0x0000001319137291 */ /* 0x002fc8000f8ec03f */
[----:B------:R-:W-:-:S09]  /*8120*/  UIADD3 UR19, UR19, 0x12000, URZ ;  /* 0x0001200013137890 */ /* 0x000fd2000fffe03f */
[----:B------:R1:W-:Y:S02]  /*8130*/  UBLKRED.G.S.ADD.F32.RN [UR16], [UR19], UR13, desc[UR26] ;  /* 0x00001a10130073bb */ /* 0x0003e400080a140d */
[----:B-1----:R0:W-:Y:S02]  /*8140*/  UTMACMDFLUSH ;  /* 0x00000000000079b7 */ /* 0x0021e40000000000 */
.L_x_2084:
[----:B------:R-:W-:Y:S05]  /*8150*/  BSYNC B0 ;  /* 0x0000000000007941 */ /* 0x000fea0003800000 */
.L_x_2083:
        /* <DEDUP_REMOVED lines=14> */
.L_x_2086:
[----:B------:R-:W-:Y:S05]  /*8240*/  BSYNC B0 ;  /* 0x0000000000007941 */ /* 0x000fea0003800000 */
.L_x_2085:
        /* <DEDUP_REMOVED lines=15> */
.L_x_2088:
[----:B------:R-:W-:Y:S05]  /*8340*/  BSYNC B0 ;  /* 0x0000000000007941 */ /* 0x000fea0003800000 */
.L_x_2087:
[----:B------:R-:W-:Y:S06]  /*8350*/  BAR.ARV 0xa, 0xa0 ;  /* 0x0282800000007b1d */ /* 0x000fec0000002000 */
[----:B------:R-:W-:Y:S04]  /*8360*/  BSSY B0, `(.L_x_2089) ;  /* 0x0000003000007945 */ /* 0x000fe80003800000 */
[----:B------:R-:W-:Y:S05]  /*8370*/  @!P0 BRA `(.L_x_2090) ;  /* 0x0000000000048947 */ /* 0x000fea0003800000 */
[----:B------:R-:W-:-:S04]  /*8380*/  DEPBAR.LE SB0, 0x1 ;  /* 0x000080400000791a */ /* 0x000fc80000000000 */
.L_x_2090:
[----:B------:R-:W-:Y:S05]  /*8390*/  BSYNC B0 ;  /* 0x0000000000007941 */ /* 0x000fea0003800000 */
.L_x_2089:
[----:B------:R-:W-:Y:S06]  /*83a0*/  BAR.ARV 0xb, 0xa0 ;  /* 0x02c2800000007b1d */ /* 0x000fec0000002000 */
[----:B------:R-:W-:Y:S04]  /*83b0*/  BSSY B0, `(.L_x_2091) ;  /* 0x0000003000007945 */ /* 0x000fe80003800000 */
[----:B------:R-:W-:Y:S05]  /*83c0*/  @!P0 BRA `(.L_x_2092) ;  /* 0x0000000000048947 */ /* 0x000fea0003800000 */
[----:B------:R-:W-:-:S04]  /*83d0*/  DEPBAR.LE SB0, 0x0 ;  /* 0x000080000000791a */ /* 0x000fc80000000000 */
.L_x_2092:
[----:B------:R-:W-:Y:S05]  /*83e0*/  BSYNC B0 ;  /* 0x0000000000007941 */ /* 0x000fea0003800000 */
.L_x_2091:
        /* <DEDUP_REMOVED lines=19> */
.L_x_2094:
[----:B------:R-:W-:Y:S05]  /*8520*/  BSYNC B0 ;  /* 0x0000000000007941 */ /* 0x000fea0003800000 */
.L_x_2093:
        /* <DEDUP_REMOVED lines=9> */
.L_x_2097:
[----:B------:R-:W2:Y:S04]  /*85c0*/  LDG.E.STRONG.GPU R0, desc[UR46][R2.64] ;  /* 0x0000002e02007981 */ /* 0x000ea8000c1ef900 */
[----:B--2---:R-:W-:Y:S01]  /*85d0*/  CCTL.IVALL ;  /* 0x00000000ff00798f */ /* 0x004fe20002000000 */
[----:B------:R-:W-:Y:S05]  /*85e0*/  YIELD ;  /* 0x0000000000007946 */ /* 0x000fea0003800000 */
[----:B------:R-:W-:-:S13]  /*85f0*/  ISETP.NE.AND P1, PT, R0, UR22, PT ;  /* 0x0000001600007c0c */ /* 0x000fda000bf25270 */
[----:B------:R-:W-:Y:S05]  /*8600*/  @P1 BRA `(.L_x_2097) ;  /* 0xfffffffc00ec1947 */ /* 0x000fea000383ffff */
.L_x_2096:
[----:B------:R-:W-:Y:S05]  /*8610*/  BSYNC B0 ;  /* 0x0000000000007941 */ /* 0x000fea0003800000 */
.L_x_2095:
[----:B------:R-:W-:-:S03]  /*8620*/  UMOV UR5, 0xffffffff ;  /* 0xffffffff00057882 */ /* 0x000fc60000000000 */
[----:B------:R-:W-:Y:S05]  /*8630*/  BRA.DIV UR5, `(.L_x_2098) ;  /* 0x0000003a05d47947 */ /* 0x000fea000b800000 */
[----:B------:R-:W-:Y:S01]  /*8640*/  NOP ;  /* 0x0000000000007918 */ /* 0x000fe20000000000 */
.L_x_2165:
        /* <DEDUP_REMOVED lines=15> */
.L_x_2100:
[----:B------:R-:W-:Y:S05]  /*8740*/  BSYNC B0 ;  /* 0x0000000000007941 */ /* 0x000fea0003800000 */
.L_x_2099:
        /* <DEDUP_REMOVED lines=14> */
.L_x_2102:
[----:B------:R-:W-:Y:S05]  /*8830*/  BSYNC B0 ;  /* 0x0000000000007941 */ /* 0x000fea0003800000 */
.L_x_2101:
        /* <DEDUP_REMOVED lines=15> */
.L_x_2104:
[----:B------:R-:W-:Y:S05]  /*8930*/  BSYNC B0 ;  /* 0x0000000000007941 */ /* 0x000fea0003800000 */
.L_x_2103:
[----:B------:R-:W-:Y:S06]  /*8940*/  BAR.ARV 0xa, 0xa0 ;  /* 0x0282800000007b1d */ /* 0x000fec0000002000 */
[----:B------:R-:W-:Y:S04]  /*8950*/  BSSY B0, `(.L_x_2105) ;  /* 0x0000003000007945 */ /* 0x000fe80003800000 */
[----:B------:R-:W-:Y:S05]  /*8960*/  @!P0 BRA `(.L_x_2106) ;  /* 0x0000000000048947 */ /* 0x000fea0003800000 */
[----:B------:R-:W-:-:S04]  /*8970*/  DEPBAR.LE SB0, 0x1 ;  /* 0x000080400000791a */ /* 0x000fc80000000000 */
.L_x_2106:
[----:B------:R-:W-:Y:S05]  /*8980*/  BSYNC B0 ;  /* 0x0000000000007941 */ /* 0x000fea0003800000 */
.L_x_2105:
[----:B------:R-:W-:Y:S06]  /*8990*/  BAR.ARV 0xb, 0xa0 ;  /* 0x02c2800000007b1d */ /* 0x000fec0000002000 */
[----:B------:R-:W-:Y:S04]  /*89a0*/  BSSY B0, `(.L_x_2107) ;  /* 0x0000003000007945 */ /* 0x000fe80003800000 */
[----:B------:R-:W-:Y:S05]  /*89b0*/  @!P0 BRA `(.L_x_2108) ;  /* 0x0000000000048947 */ /* 0x000fea0003800000 */
[----:B------:R-:W-:-:S04]  /*89c0*/  DEPBAR.LE SB0, 0x0 ;  /* 0x000080000000791a */ /* 0x000fc80000000000 */
.L_x_2108:
[----:B------:R-:W-:Y:S05]  /*89d0*/  BSYNC B0 ;  /* 0x0000000000007941 */ /* 0x000fea0003800000 */
.L_x_2107:
        /* <DEDUP_REMOVED lines=19> */
.L_x_2110:
[----:B------:R-:W-:Y:S05]  /*8b10*/  BSYNC B0 ;  /* 0x0000000000007941 */ /* 0x000fea0003800000 */
.L_x_2109:
[----:B------:R-:W-:Y:S02]  /*8b20*/  UIADD3 UR9, UR9, 0x2, URZ ;  /* 0x0000000209097890 */ /* 0x000fe4000fffe03f */
[----:B------:R-:W-:Y:S02]  /*8b30*/  UIADD3 UR4, UR4, 0x6000, URZ ;  /* 0x0000600004047890 */ /* 0x000fe4000fffe03f */
[----:B------:R-:W-:-:S06]  /*8b40*/  UISETP.GE.AND UP0, UPT, UR9, UR11, UPT ;  /* 0x0000000b0900728c */ /* 0x000fcc000bf06270 */
[----:B------:R-:W-:-:S13]  /*8b50*/  PLOP3.LUT P1, PT, PT, PT, UP0, 0x80, 0x0 ;  /* 0x000000000000781c */ /* 0x000fda0003f2f008 */
[----:B------:R-:W-:Y:S05]  /*8b60*/  @!P1 BRA `(.L_x_2111) ;  /* 0xfffffff000dc9947 */ /* 0x000fea000383ffff */
.L_x_2060:
        /* <DEDUP_REMOVED lines=41> */
.L_x_2114:
[----:B------:R-:W-:Y:S05]  /*8e00*/  BSYNC B0 ;  /* 0x0000000000007941 */ /* 0x000fea0003800000 */
.L_x_2113:
[----:B------:R-:W-:Y:S05]  /*8e10*/  BRA `(.L_x_2115) ;  /* 0x0000000000047947 */ /* 0x000fea0003800000 */
.L_x_2112:
[----:B------:R-:W-:-:S05]  /*8e20*/  UMOV UR4, UR9 ;  /* 0x0000000900047c82 */ /* 0x000fca0008000000 */
.L_x_2115:
        /* <DEDUP_REMOVED lines=11> */
.L_x_2120:
        /* <DEDUP_REMOVED lines=24> */
.L_x_2117:
[----:B------:R-:W-:Y:S05]  /*9060*/  BSYNC B0 ;  /* 0x0000000000007941 */ /* 0x000fea0003800000 */
.L_x_2116:
        /* <DEDUP_REMOVED lines=24> */
.L_x_2119:
[----:B------:R-:W-:Y:S05]  /*91f0*/  BSYNC B0 ;  /* 0x0000000000007941 */ /* 0x000fea0003800000 */
.L_x_2118:
[----:B------:R-:W-:Y:S02]  /*9200*/  UIADD3 UR7, UR7, 0x2, URZ ;  /* 0x0000000207077890 */ /* 0x000fe4000fffe03f */
[----:B------:R-:W-:Y:S02]  /*9210*/  ULEA UR5, UR19, UR5, 0x1 ;  /* 0x0000000513057291 */ /* 0x000fe4000f8e083f */
[----:B------:R-:W-:Y:S02]  /*9220*/  ULEA UR6, UR19, UR6, 0x1 ;  /* 0x0000000613067291 */ /* 0x000fe4000f8e083f */
[----:B------:R-:W-:-:S13]  /*9230*/  ISETP.NE.AND P0, PT, RZ, UR7, PT ;  /* 0x00000007ff007c0c */ /* 0x000fda000bf05270 */
[----:B------:R-:W-:Y:S05]  /*9240*/  @!P0 BRA `(.L_x_1972) ;  /* 0x0000002c00388947 */ /* 0x000fea0003800000 */
[----:B------:R-:W-:Y:S05]  /*9250*/  BRA `(.L_x_2120) ;  /* 0xfffffffc00207947 */ /* 0x000fea000383ffff */
.L_x_2052:
        /* <DEDUP_REMOVED lines=14> */
.L_x_2121:
        /* <DEDUP_REMOVED lines=16> */
.L_x_2123:
[----:B------:R-:W-:-:S05]  /*9440*/  ULDC UR4, c[0x0][0x8bc] ;  /* 0x00022f0000047ab9 */ /* 0x000fca0000000800 */
.L_x_2122:
        /* <DEDUP_REMOVED lines=62> */
.L_x_2125:
        /* <DEDUP_REMOVED lines=13> */
.L_x_2126:
        /* <DEDUP_REMOVED lines=10> */
.L_x_2127:
        /* <DEDUP_REMOVED lines=21> */
.L_x_2128:
        /* <DEDUP_REMOVED lines=57> */
.L_x_2166:
        /* <DEDUP_REMOVED lines=9> */
.L_x_2131:
        /* <DEDUP_REMOVED lines=116> */
.L_x_2142:
[----:B-1----:R-:W-:-:S05]  /*a650*/  IMAD.MOV.U32 R9, RZ, RZ, 0x1 ;  /* 0x00000001ff097424 */ /* 0x002fca00078e00ff */
[----:B------:R-:W-:-:S04]  /*a660*/  SHF.L.U32 R9, R9, 0x1f, RZ ;  /* 0x0000001f09097819 */ /* 0x000fc800000006ff */
[----:B------:R-:W1:Y:S02]  /*a670*/  SYNCS.PHASECHK.TRANS64.TRYWAIT P1, [R8+URZ+0x36438], R9 ;  /* 0x03643809080075a7 */ /* 0x000e64000802017f */
[----:B-1----:R-:W-:Y:S05]  /*a680*/  @!P1 BRA `(.L_x_2134) ;  /* 0x0000001800f09947 */ /* 0x002fea0003800000 */
.L_x_2167:
[----:B------:R-:W-:Y:S05]  /*a690*/  @P0 BRA `(.L_x_2135) ;  /* 0x0000000000140947 */ /* 0x000fea0003800000 */
[----:B------:R-:W-:Y:S01]  /*a6a0*/  ISETP.NE.AND P1, PT, R22, RZ, PT ;  /* 0x000000ff1600720c */ /* 0x000fe20003f25270 */
[----:B------:R-:W-:-:S04]  /*a6b0*/  IMAD.MOV.U32 R3, RZ, RZ, 0x6100 ;  /* 0x00006100ff037424 */ /* 0x000fc800078e00ff */
[----:B------:R2:W-:Y:S08]  /*a6c0*/  SYNCS.ARRIVE.TRANS64 RZ, [R8+URZ+0x36430], R3 ;  /* 0x0364300308ff79a7 */ /* 0x0005f0000800003f */
[----:B------:R-:W-:Y:S05]  /*a6d0*/  @!P1 BRA `(.L_x_2135) ;  /* 0x0000000000049947 */ /* 0x000fea0003800000 */
[----:B------:R-:W-:Y:S01]  /*a6e0*/  BPT.TRAP 0x1 ;  /* 0x000000040000795c */ /* 0x000fe20000300000 */
.L_x_2135:
        /* <DEDUP_REMOVED lines=49> */
.L_x_2168:
[----:B------:R-:W-:Y:S05]  /*aa00*/  @P0 BRA `(.L_x_2137) ;  /* 0x0000000000140947 */ /* 0x000fea0003800000 */
[----:B------:R-:W-:Y:S01]  /*aa10*/  ISETP.NE.AND P1, PT, R22, RZ, PT ;  /* 0x000000ff1600720c */ /* 0x000fe20003f25270 */
[----:B--2---:R-:W-:-:S04]  /*aa20*/  IMAD.MOV.U32 R7, RZ, RZ, 0x6100 ;  /* 0x00006100ff077424 */ /* 0x004fc800078e00ff */
[----:B------:R3:W-:Y:S08]  /*aa30*/  SYNCS.ARRIVE.TRANS64 RZ, [R8+URZ+0x36418], R7 ;  /* 0x0364180708ff79a7 */ /* 0x0007f0000800003f */
[----:B------:R-:W-:Y:S05]  /*aa40*/  @!P1 BRA `(.L_x_2137) ;  /* 0x0000000000049947 */ /* 0x000fea0003800000 */
[----:B------:R-:W-:Y:S01]  /*aa50*/  BPT.TRAP 0x1 ;  /* 0x000000040000795c */ /* 0x000fe20000300000 */
.L_x_2137:
        /* <DEDUP_REMOVED lines=47> */
.L_x_2169:
        /* <DEDUP_REMOVED lines=8> */
.L_x_2139:
        /* <DEDUP_REMOVED lines=37> */
.L_x_2171:
[----:B------:R-:W-:Y:S05]  /*b020*/  @P0 BRA `(.L_x_2141) ;  /* 0x0000000000140947 */ /* 0x000fea0003800000 */
[----:B------:R-:W-:Y:S01]  /*b030*/  ISETP.NE.AND P1, PT, R22, RZ, PT ;  /* 0x000000ff1600720c */ /* 0x000fe20003f25270 */
[----:B--2---:R-:W-:-:S04]  /*b040*/  IMAD.MOV.U32 R5, RZ, RZ, 0x6100 ;  /* 0x00006100ff057424 */ /* 0x004fc800078e00ff */
[----:B------:R3:W-:Y:S08]  /*b050*/  SYNCS.ARRIVE.TRANS64 RZ, [R8+URZ+0x36410], R5 ;  /* 0x0364100508ff79a7 */ /* 0x0007f0000800003f */
[----:B------:R-:W-:Y:S05]  /*b060*/  @!P1 BRA `(.L_x_2141) ;  /* 0x0000000000049947 */ /* 0x000fea0003800000 */
[----:B------:R-:W-:Y:S01]  /*b070*/  BPT.TRAP 0x1 ;  /* 0x000000040000795c */ /* 0x000fe20000300000 */
.L_x_2141:
        /* <DEDUP_REMOVED lines=44> */
.L_x_2133:
[----:B------:R-:W-:Y:S01]  /*b340*/  ISETP.NE.AND P1, PT, R21, RZ, PT ;  /* 0x000000ff1500720c */ /* 0x000fe20003f25270 */
[----:B------:R-:W-:Y:S02]  /*b350*/  IMAD.MOV.U32 R4, RZ, RZ, R19 ;  /* 0x000000ffff047224 */ /* 0x000fe400078e0013 */
[----:B------:R-:W-:-:S10]  /*b360*/  IMAD.MOV.U32 R5, RZ, RZ, 0x1 ;  /* 0x00000001ff057424 */ /* 0x000fd400078e00ff */
[----:B------:R-:W-:Y:S05]  /*b370*/  @!P1 BRA `(.L_x_2132) ;  /* 0x00000004008c9947 */ /* 0x000fea0003800000 */
[----:B------:R-:W2:Y:S02]  /*b380*/  SYNCS.PHASECHK.TRANS64.TRYWAIT P1, [R8+URZ+0x36438], R9 ;  /* 0x03643809080075a7 */ /* 0x000ea4000802017f */
[----:B--2---:R-:W-:Y:S05]  /*b390*/  @!P1 BRA `(.L_x_2143) ;  /* 0x00000010000c9947 */ /* 0x004fea0003800000 */
.L_x_2172:
[----:B------:R-:W-:Y:S05]  /*b3a0*/  @P0 BRA `(.L_x_2144) ;  /* 0x0000000000140947 */ /* 0x000fea0003800000 */
[----:B------:R-:W-:Y:S01]  /*b3b0*/  ISETP.NE.AND P1, PT, R22, RZ, PT ;  /* 0x000000ff1600720c */ /* 0x000fe20003f25270 */
[----:B------:R-:W-:-:S04]  /*b3c0*/  IMAD.MOV.U32 R5, RZ, RZ, 0x6100 ;  /* 0x00006100ff057424 */ /* 0x000fc800078e00ff */
[----:B------:R3:W-:Y:S08]  /*b3d0*/  SYNCS.ARRIVE.TRANS64 RZ, [R8+URZ+0x36430], R5 ;  /* 0x0364300508ff79a7 */ /* 0x0007f0000800003f */
[----:B------:R-:W-:Y:S05]  /*b3e0*/  @!P1 BRA `(.L_x_2144) ;  /* 0x0000000000049947 */ /* 0x000fea0003800000 */
[----:B------:R-:W-:Y:S01]  /*b3f0*/  BPT.TRAP 0x1 ;  /* 0x000000040000795c */ /* 0x000fe20000300000 */
.L_x_2144:
        /* <DEDUP_REMOVED lines=42> */
.L_x_2173:
[----:B-1----:R-:W-:Y:S01]  /*b6a0*/  IMAD.MOV.U32 R5, RZ, RZ, RZ ;  /* 0x000000ffff057224 */ /* 0x002fe200078e00ff */
[----:B------:R-:W-:Y:S06]  /*b6b0*/  @P0 BRA `(.L_x_2146) ;  /* 0x0000000000140947 */ /* 0x000fec0003800000 */
[----:B------:R-:W-:Y:S01]  /*b6c0*/  ISETP.NE.AND P1, PT, R22, RZ, PT ;  /* 0x000000ff1600720c */ /* 0x000fe20003f25270 */
[----:B------:R-:W-:-:S04]  /*b6d0*/  IMAD.MOV.U32 R9, RZ, RZ, 0x6100 ;  /* 0x00006100ff097424 */ /* 0x000fc800078e00ff */
[----:B------:R1:W-:Y:S08]  /*b6e0*/  SYNCS.ARRIVE.TRANS64 RZ, [R8+URZ+0x36418], R9 ;  /* 0x0364180908ff79a7 */ /* 0x0003f0000800003f */
[----:B------:R-:W-:Y:S05]  /*b6f0*/  @!P1 BRA `(.L_x_2146) ;  /* 0x0000000000049947 */ /* 0x000fea0003800000 */
[----:B------:R-:W-:Y:S01]  /*b700*/  BPT.TRAP 0x1 ;  /* 0x000000040000795c */ /* 0x000fe20000300000 */
.L_x_2146:
        /* <DEDUP_REMOVED lines=42> */
.L_x_2132:
[----:B------:R-:W-:-:S04]  /*b9b0*/  SHF.L.U32 R3, R5, 0x1f, RZ ;  /* 0x0000001f05037819 */ /* 0x000fc800000006ff */
[----:B------:R-:W2:Y:S02]  /*b9c0*/  SYNCS.PHASECHK.TRANS64.TRYWAIT P1, [R8+URZ+0x36438], R3 ;  /* 0x03643803080075a7 */ /* 0x000ea4000802017f */
[----:B--2---:R-:W-:Y:S05]  /*b9d0*/  @!P1 BRA `(.L_x_2147) ;  /* 0x0000000800a49947 */ /* 0x004fea0003800000 */
.L_x_2174:
[----:B------:R-:W-:Y:S05]  /*b9e0*/  @P0 BRA `(.L_x_2148) ;  /* 0x0000000000180947 */ /* 0x000fea0003800000 */
[----:B------:R-:W3:Y:S01]  /*b9f0*/  S2R R0, SR_TID.X ;  /* 0x0000000000007919 */ /* 0x000ee20000002100 */
[----:B--2---:R-:W-:-:S04]  /*ba00*/  IMAD.MOV.U32 R3, RZ, RZ, 0x6100 ;  /* 0x00006100ff037424 */ /* 0x004fc800078e00ff */
[----:B------:R4:W-:Y:S01]  /*ba10*/  SYNCS.ARRIVE.TRANS64 RZ, [R8+URZ+0x36430], R3 ;  /* 0x0364300308ff79a7 */ /* 0x0009e2000800003f */
[----:B---3--:R-:W-:-:S13]  /*ba20*/  LOP3.LUT P0, RZ, R0, 0x1f, RZ, 0xc0, !PT ;  /* 0x0000001f00ff7812 */ /* 0x008fda000780c0ff */
[----:B----4-:R-:W-:Y:S05]  /*ba30*/  @!P0 BRA `(.L_x_2148) ;  /* 0x0000000000048947 */ /* 0x010fea0003800000 */
[----:B------:R-:W-:Y:S01]  /*ba40*/  BPT.TRAP 0x1 ;  /* 0x000000040000795c */ /* 0x000fe20000300000 */
.L_x_2148:
        /* <DEDUP_REMOVED lines=44> */
.L_x_2129:
[----:B------:R-:W-:Y:S05]  /*bd10*/  BSYNC B0 ;  /* 0x0000000000007941 */ /* 0x000fea0003800000 */
.L_x_2124:
[----:B------:R-:W-:-:S03]  /*bd20*/  UMOV UR8, 0xffffffff ;  /* 0xffffffff00087882 */ /* 0x000fc60000000000 */
[----:B------:R-:W-:Y:S05]  /*bd30*/  BRA.DIV UR8, `(.L_x_2149) ;  /* 0x0000000608e07947 */ /* 0x000fea000b800000 */
[----:B------:R-:W-:-:S13]  /*bd40*/  ELECT P6, URZ, PT ;  /* 0x00000000003f782f */ /* 0x000fda00038c0000 */
.L_x_2177:
[----:B------:R-:W-:Y:S05]  /*bd50*/  @!P6 BRA `(.L_x_1972) ;  /* 0x000000000074e947 */ /* 0x000fea0003800000 */
[----:B------:R-:W-:-:S06]  /*bd60*/  ULOP3.LUT UR8, UR38, 0x2, URZ, 0xfc, !UPT ;  /* 0x0000000226087892 */ /* 0x000fcc000f8efc3f */
[----:B------:R-:W-:-:S05]  /*bd70*/  IMAD.U32 R0, RZ, RZ, UR8 ;  /* 0x00000008ff007e24 */ /* 0x000fca000f8e00ff */
[----:B------:R-:W-:-:S13]  /*bd80*/  ISETP.NE.AND P2, PT, R0, 0x3, PT ;  /* 0x000000030000780c */ /* 0x000fda0003f45270 */
[----:B------:R-:W-:Y:S05]  /*bd90*/  @!P2 BRA `(.L_x_2150) ;  /* 0x000000000004a947 */ /* 0x000fea0003800000 */
[----:B---3--:R-:W-:Y:S01]  /*bda0*/  BPT.TRAP 0x1 ;  /* 0x000000040000795c */ /* 0x008fe20000300000 */
.L_x_2150:
        /* <DEDUP_REMOVED lines=15> */
.L_x_2178:
[----:B------:R-:W2:Y:S02]  /*bea0*/  SYNCS.PHASECHK.TRANS64.TRYWAIT P0, [R3+URZ], R2 ;  /* 0x00000002030075a7 */ /* 0x000ea4000800017f */
[----:B--2---:R-:W-:Y:S05]  /*beb0*/  @!P0 BRA `(.L_x_2152) ;  /* 0x0000000400b48947 */ /* 0x004fea0003800000 */
.L_x_2179:
[----:B------:R-:W-:Y:S05]  /*bec0*/  @!P2 BRA `(.L_x_2153) ;  /* 0x000000000004a947 */ /* 0x000fea0003800000 */
[----:B---3--:R-:W-:Y:S01]  /*bed0*/  BPT.TRAP 0x1 ;  /* 0x000000040000795c */ /* 0x008fe20000300000 */
.L_x_2153:
[----:B------:R-:W-:-:S07]  /*bee0*/  SHF.L.U32 R5, R5, 0x1f, RZ ;  /* 0x0000001f05057819 */ /* 0x000fce00000006ff */
.L_x_2154:
[----:B----4-:R4:W1:Y:S02]  /*bef0*/  SYNCS.PHASECHK.TRANS64.TRYWAIT P0, [R4+URZ+0x36438], R5 ;  /* 0x03643805040075a7 */ /* 0x010864000800017f */
[----:B-1----:R-:W-:Y:S05]  /*bf00*/  @!P0 NANOSLEEP.SYNCS 0x989680 ;  /* 0x009896800000895d */ /* 0x002fea0003900000 */
[----:B------:R-:W1:Y:S02]  /*bf10*/  @!P0 SYNCS.PHASECHK.TRANS64 P0, [R4+URZ+0x36438], R5 ;  /* 0x03643805040085a7 */ /* 0x000e64000800007f */
[----:B-1----:R-:W-:Y:S05]  /*bf20*/  @!P0 BRA `(.L_x_2154) ;  /* 0xfffffffc00f08947 */ /* 0x002fea000383ffff */
.L_x_1972:
[----:B---3--:R-:W-:Y:S05]  /*bf30*/  BSYNC B6 ;  /* 0x0000000000067941 */ /* 0x008fea0003800000 */
.L_x_1966:
[----:B------:R-:W-:Y:S05]  /*bf40*/  EXIT ;  /* 0x000000000000794d */ /* 0x000fea0003800000 */
.L_x_1983:
[----:B------:R-:W-:Y:S02]  /*bf50*/  IMAD.MOV.U32 R12, RZ, RZ, RZ ;  /* 0x000000ffff0c7224 */ /* 0x000fe400078e00ff */
[----:B------:R-:W-:Y:S02]  /*bf60*/  IMAD.MOV.U32 R11, RZ, RZ, 0x1f ;  /* 0x0000001fff0b7424 */ /* 0x000fe400078e00ff */
[----:B------:R-:W-:-:S07]  /*bf70*/  IMAD.MOV.U32 R15, RZ, RZ, -0x1 ;  /* 0xffffffffff0f7424 */ /* 0x000fce00078e00ff */
[----:B------:R-:W-:Y:S05]  /*bf80*/  WARPSYNC.COLLECTIVE R15, `(.L_x_2155) ;  /* 0x000000000f087348 */ /* 0x000fea0003c00000 */
[----:B------:R1:W2:Y:S02]  /*bf90*/  SHFL.IDX P6, R14, R13, R12, R11 ;  /* 0x0000000c0d0e7389 */ /* 0x0002a400000c000b */
[----:B-12---:R-:W-:Y:S01]  /*bfa0*/  ENDCOLLECTIVE ;  /* 0x000000000000791b */ /* 0x006fe20003800000 */
.L_x_2155:
[----:B------:R-:W-:Y:S05]  /*bfb0*/  BRA `(.L_x_2156) ;  /* 0xffffff54000c7947 */ /* 0x000fea000383ffff */
.L_x_1985:
[----:B--2---:R2:W3:Y:S02]  /*bfc0*/  SYNCS.PHASECHK.TRANS64.TRYWAIT P0, [R154+URZ+0x36400], R11 ;  /* 0x0364000b9a0075a7 */ /* 0x0044e4000800017f */
[----:B---3--:R-:W-:Y:S05]  /*bfd0*/  @!P0 NANOSLEEP.SYNCS 0x989680 ;  /* 0x009896800000895d */ /* 0x008fea0003900000 */
[----:B------:R-:W3:Y:S02]  /*bfe0*/  @!P0 SYNCS.PHASECHK.TRANS64 P0, [R154+URZ+0x36400], R11 ;  /* 0x0364000b9a0085a7 */ /* 0x000ee4000800007f */
[----:B---3--:R-:W-:Y:S05]  /*bff0*/  @!P0 BRA `(.L_x_1985) ;  /* 0xfffffffc00f08947 */ /* 0x008fea000383ffff */
[----:B------:R-:W-:Y:S05]  /*c000*/  BRA `(.L_x_1984) ;  /* 0xffffff5400447947 */ /* 0x000fea000383ffff */
.L_x_1989:
[----:B--2---:R2:W3:Y:S02]  /*c010*/  SYNCS.PHASECHK.TRANS64.TRYWAIT P1, [R3+URZ+0x36410], R12 ;  /* 0x0364100c030075a7 */ /* 0x0044e4000802017f */
[----:B---3--:R-:W-:Y:S05]  /*c020*/  @!P1 NANOSLEEP.SYNCS 0x989680 ;  /* 0x009896800000995d */ /* 0x008fea0003900000 */
[----:B------:R-:W3:Y:S02]  /*c030*/  @!P1 SYNCS.PHASECHK.TRANS64 P1, [R3+URZ+0x36410], R12 ;  /* 0x0364100c030095a7 */ /* 0x000ee4000802007f */
[----:B---3--:R-:W-:Y:S05]  /*c040*/  @!P1 BRA `(.L_x_1989) ;  /* 0xfffffffc00f09947 */ /* 0x008fea000383ffff */
[----:B------:R-:W-:Y:S05]  /*c050*/  BRA `(.L_x_1988) ;  /* 0xffffff5c000c7947 */ /* 0x000fea000383ffff */
.L_x_1993:
[----:B------:R1:W1:Y:S02]  /*c060*/  SYNCS.PHASECHK.TRANS64.TRYWAIT P1, [R154+URZ+0x36430], R13 ;  /* 0x0364300d9a0075a7 */ /* 0x000264000802017f */
[----:B-1----:R-:W-:Y:S05]  /*c070*/  @!P1 NANOSLEEP.SYNCS 0x989680 ;  /* 0x009896800000995d */ /* 0x002fea0003900000 */
[----:B------:R-:W1:Y:S02]  /*c080*/  @!P1 SYNCS.PHASECHK.TRANS64 P1, [R154+URZ+0x36430], R13 ;  /* 0x0364300d9a0095a7 */ /* 0x000e64000802007f */
[----:B-1----:R-:W-:Y:S05]  /*c090*/  @!P1 BRA `(.L_x_1993) ;  /* 0xfffffffc00f09947 */ /* 0x002fea000383ffff */
[----:B------:R-:W-:Y:S05]  /*c0a0*/  BRA `(.L_x_1992) ;  /* 0xffffff6000b07947 */ /* 0x000fea000383ffff */
.L_x_2065:
[----:B------:R-:W-:Y:S01]  /*c0b0*/  BSSY B0, `(.L_x_2157) ;  /* 0x0000005000007945 */ /* 0x000fe20003800000 */
[----:B------:R-:W-:-:S07]  /*c0c0*/  IMAD.MOV.U32 R15, RZ, RZ, -0x1 ;  /* 0xffffffffff0f7424 */ /* 0x000fce00078e00ff */
[----:B------:R-:W-:Y:S05]  /*c0d0*/  WARPSYNC.COLLECTIVE R15, `(.L_x_2158) ;  /* 0x000000000f087348 */ /* 0x000fea0003c00000 */
[----:B------:R-:W-:Y:S01]  /*c0e0*/  NOP ;  /* 0x0000000000007918 */ /* 0x000fe20000000000 */
[----:B------:R-:W-:Y:S01]  /*c0f0*/  ENDCOLLECTIVE ;  /* 0x000000000000791b */ /* 0x000fe20003800000 */
.L_x_2158:
[----:B------:R-:W-:Y:S05]  /*c100*/  BSYNC B0 ;  /* 0x0000000000007941 */ /* 0x000fea0003800000 */
.L_x_2157:
[----:B------:R-:W-:Y:S05]  /*c110*/  BRA `(.L_x_2159) ;  /* 0xffffffb400ac7947 */ /* 0x000fea000383ffff */
.L_x_2082:
[----:B------:R-:W-:Y:S01]  /*c120*/  BSSY B0, `(.L_x_2160) ;  /* 0x0000005000007945 */ /* 0x000fe20003800000 */
[----:B------:R-:W-:-:S07]  /*c130*/  IMAD.MOV.U32 R15, RZ, RZ, -0x1 ;  /* 0xffffffffff0f7424 */ /* 0x000fce00078e00ff */
[----:B------:R-:W-:Y:S05]  /*c140*/  WARPSYNC.COLLECTIVE R15, `(.L_x_2161) ;  /* 0x000000000f087348 */ /* 0x000fea0003c00000 */
[----:B------:R-:W-:Y:S01]  /*c150*/  NOP ;  /* 0x0000000000007918 */ /* 0x000fe20000000000 */
[----:B------:R-:W-:Y:S01]  /*c160*/  ENDCOLLECTIVE ;  /* 0x000000000000791b */ /* 0x000fe20003800000 */
.L_x_2161:
[----:B------:R-:W-:Y:S05]  /*c170*/  BSYNC B0 ;  /* 0x0000000000007941 */ /* 0x000fea0003800000 */
.L_x_2160:
[----:B------:R-:W-:Y:S05]  /*c180*/  BRA `(.L_x_2162) ;  /* 0xffffffbc00a47947 */ /* 0x000fea000383ffff */
.L_x_2098:
[----:B------:R-:W-:Y:S01]  /*c190*/  BSSY B0, `(.L_x_2163) ;  /* 0x0000005000007945 */ /* 0x000fe20003800000 */
[----:B------:R-:W-:-:S07]  /*c1a0*/  IMAD.MOV.U32 R15, RZ, RZ, -0x1 ;  /* 0xffffffffff0f7424 */ /* 0x000fce00078e00ff */
[----:B------:R-:W-:Y:S05]  /*c1b0*/  WARPSYNC.COLLECTIVE R15, `(.L_x_2164) ;  /* 0x000000000f087348 */ /* 0x000fea0003c00000 */
[----:B------:R-:W-:Y:S01]  /*c1c0*/  NOP ;  /* 0x0000000000007918 */ /* 0x000fe20000000000 */
[----:B------:R-:W-:Y:S01]  /*c1d0*/  ENDCOLLECTIVE ;  /* 0x000000000000791b */ /* 0x000fe20003800000 */
.L_x_2164:
[----:B------:R-:W-:Y:S05]  /*c1e0*/  BSYNC B0 ;  /* 0x0000000000007941 */ /* 0x000fea0003800000 */
.L_x_2163:
[----:B------:R-:W-:Y:S05]  /*c1f0*/  BRA `(.L_x_2165) ;  /* 0xffffffc400147947 */ /* 0x000fea000383ffff */
.L_x_2130:
[----:B-1----:R1:W2:Y:S02]  /*c200*/  SYNCS.PHASECHK.TRANS64.TRYWAIT P1, [R8+URZ+0x36420], R9 ;  /* 0x03642009080075a7 */ /* 0x0022a4000802017f */
[----:B--2---:R-:W-:Y:S05]  /*c210*/  @!P1 NANOSLEEP.SYNCS 0x989680 ;  /* 0x009896800000995d */ /* 0x004fea0003900000 */
[----:B------:R-:W2:Y:S02]  /*c220*/  @!P1 SYNCS.PHASECHK.TRANS64 P1, [R8+URZ+0x36420], R9 ;  /* 0x03642009080095a7 */ /* 0x000ea4000802007f */
[----:B--2---:R-:W-:Y:S05]  /*c230*/  @!P1 BRA `(.L_x_2130) ;  /* 0xfffffffc00f09947 */ /* 0x004fea000383ffff */
[----:B------:R-:W-:Y:S05]  /*c240*/  BRA `(.L_x_2166) ;  /* 0xffffffdc000c7947 */ /* 0x000fea000383ffff */
.L_x_2134:
[----:B-1----:R1:W2:Y:S02]  /*c250*/  SYNCS.PHASECHK.TRANS64.TRYWAIT P1, [R8+URZ+0x36438], R9 ;  /* 0x03643809080075a7 */ /* 0x0022a4000802017f */
[----:B--2---:R-:W-:Y:S05]  /*c260*/  @!P1 NANOSLEEP.SYNCS 0x989680 ;  /* 0x009896800000995d */ /* 0x004fea0003900000 */
[----:B------:R-:W2:Y:S02]  /*c270*/  @!P1 SYNCS.PHASECHK.TRANS64 P1, [R8+URZ+0x36438], R9 ;  /* 0x03643809080095a7 */ /* 0x000ea4000802007f */
[----:B--2---:R-:W-:Y:S05]  /*c280*/  @!P1 BRA `(.L_x_2134) ;  /* 0xfffffffc00f09947 */ /* 0x004fea000383ffff */
[----:B------:R-:W-:Y:S05]  /*c290*/  BRA `(.L_x_2167) ;  /* 0xffffffe000fc7947 */ /* 0x000fea000383ffff */
.L_x_2136:
[----:B--2---:R2:W3:Y:S02]  /*c2a0*/  SYNCS.PHASECHK.TRANS64.TRYWAIT P1, [R8+URZ+0x36428], R7 ;  /* 0x03642807080075a7 */ /* 0x0044e4000802017f */
[----:B---3--:R-:W-:Y:S05]  /*c2b0*/  @!P1 NANOSLEEP.SYNCS 0x989680 ;  /* 0x009896800000995d */ /* 0x008fea0003900000 */
[----:B------:R-:W3:Y:S02]  /*c2c0*/  @!P1 SYNCS.PHASECHK.TRANS64 P1, [R8+URZ+0x36428], R7 ;  /* 0x03642807080095a7 */ /* 0x000ee4000802007f */
[----:B---3--:R-:W-:Y:S05]  /*c2d0*/  @!P1 BRA `(.L_x_2136) ;  /* 0xfffffffc00f09947 */ /* 0x008fea000383ffff */
[----:B------:R-:W-:Y:S05]  /*c2e0*/  BRA `(.L_x_2168) ;  /* 0xffffffe400c47947 */ /* 0x000fea000383ffff */
.L_x_2138:
        /* <DEDUP_REMOVED lines=8> */
.L_x_2140:
[----:B------:R-:W-:-:S07]  /*c370*/  SHF.L.U32 R5, R10, 0x1f, RZ ;  /* 0x0000001f0a057819 */ /* 0x000fce00000006ff */
.L_x_2170:
[----:B--2---:R2:W3:Y:S02]  /*c380*/  SYNCS.PHASECHK.TRANS64.TRYWAIT P1, [R8+URZ+0x36420], R5 ;  /* 0x03642005080075a7 */ /* 0x0044e4000802017f */
[----:B---3--:R-:W-:Y:S05]  /*c390*/  @!P1 NANOSLEEP.SYNCS 0x989680 ;  /* 0x009896800000995d */ /* 0x008fea0003900000 */
[----:B------:R-:W3:Y:S02]  /*c3a0*/  @!P1 SYNCS.PHASECHK.TRANS64 P1, [R8+URZ+0x36420], R5 ;  /* 0x03642005080095a7 */ /* 0x000ee4000802007f */
[----:B---3--:R-:W-:Y:S05]  /*c3b0*/  @!P1 BRA `(.L_x_2170) ;  /* 0xfffffffc00f09947 */ /* 0x008fea000383ffff */
[----:B------:R-:W-:Y:S05]  /*c3c0*/  BRA `(.L_x_2171) ;  /* 0xffffffec00147947 */ /* 0x000fea000383ffff */
.L_x_2143:
[----:B--2---:R2:W3:Y:S02]  /*c3d0*/  SYNCS.PHASECHK.TRANS64.TRYWAIT P1, [R8+URZ+0x36438], R9 ;  /* 0x03643809080075a7 */ /* 0x0044e4000802017f */
[----:B---3--:R-:W-:Y:S05]  /*c3e0*/  @!P1 NANOSLEEP.SYNCS 0x989680 ;  /* 0x009896800000995d */ /* 0x008fea0003900000 */
[----:B------:R-:W3:Y:S02]  /*c3f0*/  @!P1 SYNCS.PHASECHK.TRANS64 P1, [R8+URZ+0x36438], R9 ;  /* 0x03643809080095a7 */ /* 0x000ee4000802007f */
[----:B---3--:R-:W-:Y:S05]  /*c400*/  @!P1 BRA `(.L_x_2143) ;  /* 0xfffffffc00f09947 */ /* 0x008fea000383ffff */
[----:B------:R-:W-:Y:S05]  /*c410*/  BRA `(.L_x_2172) ;  /* 0xffffffec00e07947 */ /* 0x000fea000383ffff */
.L_x_2145:
[----:B-1----:R1:W2:Y:S02]  /*c420*/  SYNCS.PHASECHK.TRANS64.TRYWAIT P1, [R8+URZ+0x36428], R5 ;  /* 0x03642805080075a7 */ /* 0x0022a4000802017f */
[----:B--2---:R-:W-:Y:S05]  /*c430*/  @!P1 NANOSLEEP.SYNCS 0x989680 ;  /* 0x009896800000995d */ /* 0x004fea0003900000 */
[----:B------:R-:W2:Y:S02]  /*c440*/  @!P1 SYNCS.PHASECHK.TRANS64 P1, [R8+URZ+0x36428], R5 ;  /* 0x03642805080095a7 */ /* 0x000ea4000802007f */
[----:B--2---:R-:W-:Y:S05]  /*c450*/  @!P1 BRA `(.L_x_2145) ;  /* 0xfffffffc00f09947 */ /* 0x004fea000383ffff */
[----:B------:R-:W-:Y:S05]  /*c460*/  BRA `(.L_x_2173) ;  /* 0xfffffff0008c7947 */ /* 0x000fea000383ffff */
.L_x_2147:
[----:B--2---:R2:W3:Y:S02]  /*c470*/  SYNCS.PHASECHK.TRANS64.TRYWAIT P1, [R8+URZ+0x36438], R3 ;  /* 0x03643803080075a7 */ /* 0x0044e4000802017f */
[----:B---3--:R-:W-:Y:S05]  /*c480*/  @!P1 NANOSLEEP.SYNCS 0x989680 ;  /* 0x009896800000995d */ /* 0x008fea0003900000 */
[----:B------:R-:W3:Y:S02]  /*c490*/  @!P1 SYNCS.PHASECHK.TRANS64 P1, [R8+URZ+0x36438], R3 ;  /* 0x03643803080095a7 */ /* 0x000ee4000802007f */
[----:B---3--:R-:W-:Y:S05]  /*c4a0*/  @!P1 BRA `(.L_x_2147) ;  /* 0xfffffffc00f09947 */ /* 0x008fea000383ffff */
[----:B------:R-:W-:Y:S05]  /*c4b0*/  BRA `(.L_x_2174) ;  /* 0xfffffff400487947 */ /* 0x000fea000383ffff */
.L_x_2149:
[----:B------:R-:W-:Y:S01]  /*c4c0*/  BSSY B0, `(.L_x_2175) ;  /* 0x0000006000007945 */ /* 0x000fe20003800000 */
[----:B------:R-:W-:-:S07]  /*c4d0*/  IMAD.MOV.U32 R15, RZ, RZ, -0x1 ;  /* 0xffffffffff0f7424 */ /* 0x000fce00078e00ff */
[----:B-1-3--:R-:W-:Y:S05]  /*c4e0*/  WARPSYNC.COLLECTIVE R15, `(.L_x_2176) ;  /* 0x000000000f0c7348 */ /* 0x00afea0003c00000 */
[----:B------:R-:W-:Y:S02]  /*c4f0*/  ELECT P6, UR62, PT ;  /* 0x00000000003e782f */ /* 0x000fe400038c0000 */
[----:B------:R-:W-:Y:S01]  /*c500*/  MOV R14, UR62 ;  /* 0x0000003e000e7c02 */ /* 0x000fe20008000f00 */
[----:B-1-3--:R-:W-:Y:S10]  /*c510*/  ENDCOLLECTIVE ;  /* 0x000000000000791b */ /* 0x00aff40003800000 */
.L_x_2176:
[----:B------:R-:W-:Y:S05]  /*c520*/  BSYNC B0 ;  /* 0x0000000000007941 */ /* 0x000fea0003800000 */
.L_x_2175:
[----:B------:R-:W-:Y:S05]  /*c530*/  BRA `(.L_x_2177) ;  /* 0xfffffff800047947 */ /* 0x000fea000383ffff */
.L_x_2151:
[----:B-1----:R1:W2:Y:S02]  /*c540*/  SYNCS.PHASECHK.TRANS64.TRYWAIT P0, [R9+URZ], R0 ;  /* 0x00000000090075a7 */ /* 0x0022a4000800017f */
[----:B--2---:R-:W-:Y:S05]  /*c550*/  @!P0 NANOSLEEP.SYNCS 0x989680 ;  /* 0x009896800000895d */ /* 0x004fea0003900000 */
[----:B------:R-:W2:Y:S02]  /*c560*/  @!P0 SYNCS.PHASECHK.TRANS64 P0, [R9+URZ], R0 ;  /* 0x00000000090085a7 */ /* 0x000ea4000800007f */
[----:B--2---:R-:W-:Y:S05]  /*c570*/  @!P0 BRA `(.L_x_2151) ;  /* 0xfffffffc00f08947 */ /* 0x004fea000383ffff */
[----:B------:R-:W-:Y:S05]  /*c580*/  BRA `(.L_x_2178) ;  /* 0xfffffff800447947 */ /* 0x000fea000383ffff */
.L_x_2152:
[----:B--2---:R2:W4:Y:S02]  /*c590*/  SYNCS.PHASECHK.TRANS64.TRYWAIT P0, [R3+URZ], R2 ;  /* 0x00000002030075a7 */ /* 0x004524000800017f */
[----:B----4-:R-:W-:Y:S05]  /*c5a0*/  @!P0 NANOSLEEP.SYNCS 0x989680 ;  /* 0x009896800000895d */ /* 0x010fea0003900000 */
[----:B------:R-:W4:Y:S02]  /*c5b0*/  @!P0 SYNCS.PHASECHK.TRANS64 P0, [R3+URZ], R2 ;  /* 0x00000002030085a7 */ /* 0x000f24000800007f */
[----:B----4-:R-:W-:Y:S05]  /*c5c0*/  @!P0 BRA `(.L_x_2152) ;  /* 0xfffffffc00f08947 */ /* 0x010fea000383ffff */
[----:B------:R-:W-:Y:S05]  /*c5d0*/  BRA `(.L_x_2179) ;  /* 0xfffffff800387947 */ /* 0x000fea000383ffff */
.L_x_2180:
        /* <DEDUP_REMOVED lines=10> */
.L_x_3868:


//--------------------- .text._ZN7cutlass13device_kernelIN5flash11enable_sm90INS1_16FlashAttnBwdSm90INS1_25CollectiveMainloopBwdSm90ILi2ELi1ELi1EN4cute5tupleIJNS5_1CILi1EEES8_S8_EEENS6_IJNS7_ILi64EEENS7_ILi96EEENS7_ILi192EEEEEENS_6half_tEfNS_4arch4Sm90ELb0ELb1ELb0ELb1ELb0ELb0ELb1ELb0ELi3ELi1ELi1ELi1ELb0EEENS1_24CollectiveEpilogueBwdGQAISD_fSG_Li384ELb1ELb0EEENS1_19SingleTileSchedulerILb1ELb0ELb0ELi96EEEEEEEEEvNT_6ParamsE --------------------------
	.section	.text._ZN7cutlass13device_kernelIN5flash11enable_sm90INS1_16FlashAttnBwdSm90INS1_25CollectiveMainloopBwdSm90ILi2ELi1ELi1EN4cute5tupleIJNS5_1CILi1EEES8_S8_EEENS6_IJNS7_ILi64EEENS7_ILi96EEENS7_ILi192EEEEEENS_6half_tEfNS_4arch4Sm90ELb0ELb1ELb0ELb1ELb0ELb0ELb1ELb0ELi3ELi1ELi1ELi1ELb0EEENS1_24CollectiveEpilogueBwdGQAISD_fSG_Li384ELb1ELb0EEENS1_19SingleTileSchedulerILb1ELb0ELb0ELi96EEEEEEEEEvNT_6ParamsE,"ax",@progbits
	.align	128
.text._ZN7cutlass13device_kernelIN5flash11enable_sm90INS1_16FlashAttnBwdSm90INS1_25CollectiveMainloopBwdSm90ILi2ELi1ELi1EN4cute5tupleIJNS5_1CILi1EEES8_S8_EEENS6_IJNS7_ILi64EEENS7_ILi96EEENS7_ILi192EEEEEENS_6half_tEfNS_4arch4Sm90ELb0ELb1ELb0ELb1ELb0ELb0ELb1ELb0ELi3ELi1ELi1ELi1ELb0EEENS1_24CollectiveEpilogueBwdGQAISD_fSG_Li384ELb1ELb0EEENS1_19SingleTileSchedulerILb1ELb0ELb0ELi96EEEEEEEEEvNT_6ParamsE:
        .type           _ZN7cutlass13device_kernelIN5flash11enable_sm90INS1_16FlashAttnBwdSm90INS1_25CollectiveMainloopBwdSm90ILi2ELi1ELi1EN4cute5tupleIJNS5_1CILi1EEES8_S8_EEENS6_IJNS7_ILi64EEENS7_ILi96EEENS7_ILi192EEEEEENS_6half_tEfNS_4arch4Sm90ELb0ELb1ELb0ELb1ELb0ELb0ELb1ELb0ELi3ELi1ELi1ELi1ELb0EEENS1_24CollectiveEpilogueBwdGQAISD_fSG_Li384ELb1ELb0EEENS1_19SingleTileSchedulerILb1ELb0ELb0ELi96EEEEEEEEEvNT_6ParamsE,@function
        .size           _ZN7cutlass13device_kernelIN5flash11enable_sm90INS1_16FlashAttnBwdSm90INS1_25CollectiveMainloopBwdSm90ILi2ELi1ELi1EN4cute5tupleIJNS5_1CILi1EEES8_S8_EEENS6_IJNS7_ILi64EEENS7_ILi96EEENS7_ILi192EEEEEENS_6half_tEfNS_4arch4Sm90ELb0ELb1ELb0ELb1ELb0ELb0ELb1ELb0ELi3ELi1ELi1ELi1ELb0EEENS1_24CollectiveEpilogueBwdGQAISD_fSG_Li384ELb1ELb0EEENS1_19SingleTileSchedulerILb1ELb0ELb0ELi96EEEEEEEEEvNT_6ParamsE,(.L_x_3869 - _ZN7cutlass13device_kernelIN5flash11enable_sm90INS1_16FlashAttnBwdSm90INS1_25CollectiveMainloopBwdSm90ILi2ELi1ELi1EN4cute5tupleIJNS5_1CILi1EEES8_S8_EEENS6_IJNS7_ILi64EEENS7_ILi96EEENS7_ILi192EEEEEENS_6half_tEfNS_4arch4Sm90ELb0ELb1ELb0ELb1ELb0ELb0ELb1ELb0ELi3ELi1ELi1ELi1ELb0EEENS1_24CollectiveEpilogueBwdGQAISD_fSG_Li384ELb1ELb0EEENS1_19SingleTileSchedulerILb1ELb0ELb0ELi96EEEEEEEEEvNT_6ParamsE)
        .other          _ZN7cutlass13device_kernelIN5flash11enable_sm90INS1_16FlashAttnBwdSm90INS1_25CollectiveMainloopBwdSm90ILi2ELi1ELi1EN4cute5tupleIJNS5_1CILi1EEES8_S8_EEENS6_IJNS7_ILi64EEENS7_ILi96EEENS7_ILi192EEEEEENS_6half_tEfNS_4arch4Sm90ELb0ELb1ELb0ELb1ELb0ELb0ELb1ELb0ELi3ELi1ELi1ELi1ELb0EEENS1_24CollectiveEpilogueBwdGQAISD_fSG_Li384ELb1ELb0EEENS1_19SingleTileSchedulerILb1ELb0ELb0ELi96EEEEEEEEEvNT_6ParamsE,@"STO_CUDA_ENTRY STV_DEFAULT"
_ZN7cutlass13device_kernelIN5flash11enable_sm90INS1_16FlashAttnBwdSm90INS1_25CollectiveMainloopBwdSm90ILi2ELi1ELi1EN4cute5tupleIJNS5_1CILi1EEES8_S8_EEENS6_IJNS7_ILi64EEENS7_ILi96EEENS7_ILi192EEEEEENS_6half_tEfNS_4arch4Sm90ELb0ELb1ELb0ELb1ELb0ELb0ELb1ELb0ELi3ELi1ELi1ELi1ELb0EEENS1_24CollectiveEpilogueBwdGQAISD_fSG_Li384ELb1ELb0EEENS1_19SingleTileSchedulerILb1ELb0ELb0ELi96EEEEEEEEEvNT_6ParamsE:
        /* <DEDUP_REMOVED lines=23> */
.L_x_2182:
[----:B------:R-:W-:Y:S05]  /*0170*/  BSYNC B0 ;  /* 0x0000000000007941 */ /* 0x000fea0003800000 */
.L_x_2181:
        /* <DEDUP_REMOVED lines=37> */
.L_x_2183:
        /* <DEDUP_REMOVED lines=20> */
.L_x_2184:
[----:B------:R-:W-:Y:S01]  /*0510*/  PLOP3.LUT P0, PT, PT, PT, UP0, 0x80, 0x0 ;  /* 0x000000000000781c */ /* 0x000fe20003f0f008 */
[----:B------:R-:W-:Y:S01]  /*0520*/  NOP ;  /* 0x0000000000007918 */ /* 0x000fe20000000000 */
[----:B------:R-:W-:Y:S01]  /*0530*/  ULDC.64 UR46, c[0x0][0x208] ;  /* 0x00008200002e7ab9 */ /* 0x000fe20000000a00 */
[----:B------:R-:W-:Y:S01]  /*0540*/  BSSY B6, `(.L_x_2185) ;  /* 0x00008bb000067945 */ /* 0x000fe20003800000 */
[----:B-12-4-:R-:W-:Y:S09]  /*0550*/  BAR.SYNC.DEFER_BLOCKING 0x0 ;  /* 0x0000000000007b1d */ /* 0x016ff20000010000 */
[----:B------:R-:W-:Y:S05]  /*0560*/  @!P0 BRA `(.L_x_2186) ;  /* 0x0000004400d88947 */ /* 0x000fea0003800000 */
.L_x_2187:
        /* <DEDUP_REMOVED lines=21> */
.L_x_2188:
        /* <DEDUP_REMOVED lines=10> */
.L_x_2190:
[----:B------:R-:W2:Y:S02]  /*0760*/  LDC R0, c[0x0][0x8c4] ;  /* 0x00023100ff007b82 */ /* 0x000ea40000000800 */
.L_x_2189:
        /* <DEDUP_REMOVED lines=15> */
.L_x_2192:
        /* <DEDUP_REMOVED lines=10> */
.L_x_2193:
        /* <DEDUP_REMOVED lines=8> */
.L_x_2194:
        /* <DEDUP_REMOVED lines=9> */
.L_x_2195:
        /* <DEDUP_REMOVED lines=22> */
.L_x_2196:
        /* <DEDUP_REMOVED lines=78> */
.L_x_2199:
        /* <DEDUP_REMOVED lines=15> */
.L_x_2198:
        /* <DEDUP_REMOVED lines=20> */
.L_x_2201:
        /* <DEDUP_REMOVED lines=15> */
.L_x_2200:
        /* <DEDUP_REMOVED lines=8> */
.L_x_2304:
        /* <DEDUP_REMOVED lines=19> */
.L_x_2203:
        /* <DEDUP_REMOVED lines=29> */
[----:B------:R-:W-:Y:S01]  /*16f0*/  LOP3.LUT R6, R6, 0xc0, RZ, 0xc0, !PT ;  /* 0x000000c006067812 */ /* 0x000fe200078ec0ff */
[----:B------:R-:W-:Y:S01]  /*1700*/  IMAD R9, R9, 0x20, R10 ;  /* 0x0000002009097824 */ /* 0x000fe200078e020a */
[----:B------:R-:W-:Y:S01]  /*1710*/  SHF.R.S32.HI R4, RZ, 0x2, R2 ;  /* 0x00000002ff047819 */ /* 0x000fe20000011402 */
[----:B------:R-:W-:Y:S01]  /*1720*/  IMAD.IADD R13, R0, 0x1, -R13 ;  /* 0x00000001000d7824 */ /* 0x000fe200078e0a0d */
[----:B------:R-:W-:Y:S01]  /*1730*/  LOP3.LUT R11, R6, 0x8, R11, 0xf8, !PT ;  /* 0x00000008060b7812 */ /* 0x000fe200078ef80b */
[----:B------:R-:W-:Y:S01]  /*1740*/  IMAD R9, R12, 0x200, R9 ;  /* 0x000002000c097824 */ /* 0x000fe200078e0209 */
[----:B------:R-:W-:Y:S01]  /*1750*/  SHF.R.U32.HI R0, RZ, 0x3, R6 ;  /* 0x00000003ff007819 */ /* 0x000fe20000011606 */
[----:B------:R-:W-:Y:S01]  /*1760*/  IMAD R13, R14, 0x10, R13 ;  /* 0x000000100e0d7824 */ /* 0x000fe200078e020d */
[----:B------:R-:W-:Y:S01]  /*1770*/  SHF.R.S32.HI R5, RZ, 0x1f, R2 ;  /* 0x0000001fff057819 */ /* 0x000fe20000011402 */
[----:B------:R-:W-:Y:S01]  /*1780*/  IMAD.MOV.U32 R12, RZ, RZ, 0x20 ;  /* 0x00000020ff0c7424 */ /* 0x000fe200078e00ff */
[----:B------:R-:W-:Y:S01]  /*1790*/  LOP3.LUT R0, R11, R0, RZ, 0x3c, !PT ;  /* 0x000000000b007212 */ /* 0x000fe200078e3cff */
[----:B------:R-:W-:Y:S01]  /*17a0*/  IMAD.IADD R11, R19, 0x1, R18 ;  /* 0x00000001130b7824 */ /* 0x000fe200078e0212 */
[----:B------:R-:W-:Y:S01]  /*17b0*/  LEA.HI R5, R5, R4, RZ, 0x3 ;  /* 0x0000000405057211 */ /* 0x000fe200078f18ff */
[----:B------:R-:W-:Y:S01]  /*17c0*/  IMAD.IADD R10, R18, 0x1, -R17 ;  /* 0x00000001120a7824 */ /* 0x000fe200078e0a11 */
[----:B------:R-:W-:Y:S01]  /*17d0*/  LOP3.LUT P0, RZ, R7, 0x2, RZ, 0xc0, !PT ;  /* 0x0000000207ff7812 */ /* 0x000fe2000780c0ff */
[----:B------:R-:W-:Y:S01]  /*17e0*/  IMAD.IADD R9, R9, 0x1, R0 ;  /* 0x0000000109097824 */ /* 0x000fe200078e0200 */
[----:B------:R-:W-:Y:S01]  /*17f0*/  LOP3.LUT R5, R5, 0xfffffff8, RZ, 0xc0, !PT ;  /* 0xfffffff805057812 */ /* 0x000fe200078ec0ff */
[----:B------:R-:W-:Y:S01]  /*1800*/  IMAD.SHL.U32 R0, R15, 0x4, RZ ;  /* 0x000000040f007824 */ /* 0x000fe200078e00ff */
[----:B------:R-:W-:Y:S01]  /*1810*/  IADD3 R17, -R17, 0x1, R11 ;  /* 0x0000000111117810 */ /* 0x000fe20007ffe10b */
[----:B------:R-:W-:Y:S01]  /*1820*/  IMAD.SHL.U32 R18, R13, 0x2, RZ ;  /* 0x000000020d127824 */ /* 0x000fe200078e00ff */
[----:B------:R-:W-:Y:S01]  /*1830*/  SHF.R.S32.HI R3, RZ, 0x5, R3 ;  /* 0x00000005ff037819 */ /* 0x000fe20000011403 */
[----:B------:R-:W-:Y:S01]  /*1840*/  IMAD.IADD R6, R4, 0x1, -R5 ;  /* 0x0000000104067824 */ /* 0x000fe200078e0a05 */
[----:B------:R-:W-:Y:S01]  /*1850*/  SEL R12, R12, 0xffffffe0, !P0 ;  /* 0xffffffe00c0c7807 */ /* 0x000fe20004000000 */
[--C-:B------:R-:W-:Y:S01]  /*1860*/  IMAD.IADD R11, R11, 0x1, -R18.reuse ;  /* 0x000000010b0b7824 */ /* 0x100fe200078e0a12 */
[----:B------:R-:W-:Y:S01]  /*1870*/  LEA R9, R9, UR36, 0x1 ;  /* 0x0000002409097c11 */ /* 0x000fe2000f8e08ff */
[----:B------:R-:W-:Y:S01]  /*1880*/  IMAD.IADD R4, R17, 0x1, -R18 ;  /* 0x0000000111047824 */ /* 0x000fe200078e0a12 */
[----:B------:R-:W-:Y:S01]  /*1890*/  CS2R R112, SRZ ;  /* 0x0000000000707805 */ /* 0x000fe2000001ff00 */
[----:B------:R-:W-:Y:S01]  /*18a0*/  IMAD R6, R3, 0x10, R6 ;  /* 0x0000001003067824 */ /* 0x000fe200078e0206 */
[----:B------:R-:W-:Y:S01]  /*18b0*/  CS2R R110, SRZ ;  /* 0x00000000006e7805 */ /* 0x000fe2000001ff00 */
        /* <DEDUP_REMOVED lines=46> */
[----:B------:R-:W-:Y:S01]  /*1ba0*/  LOP3.LUT R155, R155, 0x1, RZ, 0xfc, !PT ;  /* 0x000000019b9b7812 */ /* 0x000fe200078efcff */
[----:B------:R-:W-:Y:S01]  /*1bb0*/  IMAD.IADD R18, R19, 0x1, -R18 ;  /* 0x0000000113127824 */ /* 0x000fe200078e0a12 */
[----:B------:R-:W-:-:S02]  /*1bc0*/  LEA R0, R0, UR36, 0x2 ;  /* 0x0000002400007c11 */ /* 0x000fc4000f8e10ff */
[----:B------:R-:W-:-:S07]  /*1bd0*/  IADD3 R17, R12, 0x30400, R9 ;  /* 0x000304000c117810 */ /* 0x000fce0007ffe009 */
.L_x_2223:
[----:B------:R-:W-:-:S13]  /*1be0*/  ISETP.NE.AND P0, PT, R155, 0x3, PT ;  /* 0x000000039b00780c */ /* 0x000fda0003f05270 */
[----:B-1----:R-:W-:Y:S05]  /*1bf0*/  @!P0 BRA `(.L_x_2205) ;  /* 0x0000000000048947 */ /* 0x002fea0003800000 */
[----:B------:R-:W-:Y:S01]  /*1c00*/  BPT.TRAP 0x1 ;  /* 0x000000040000795c */ /* 0x000fe20000300000 */
.L_x_2205:
[----:B------:R-:W-:Y:S02]  /*1c10*/  LEA R3, R2, UR36, 0x3 ;  /* 0x0000002402037c11 */ /* 0x000fe4000f8e18ff */
[----:B------:R-:W-:-:S04]  /*1c20*/  SHF.L.U32 R12, R7, 0x1f, RZ ;  /* 0x0000001f070c7819 */ /* 0x000fc800000006ff */
[----:B------:R1:W2:Y:S01]  /*1c30*/  SYNCS.PHASECHK.TRANS64.TRYWAIT P1, [R3+URZ+0x36410], R12 ;  /* 0x0364100c030075a7 */ /* 0x0002a2000802017f */
[----:B------:R-:W-:Y:S05]  /*1c40*/  @!P0 BRA `(.L_x_2206) ;  /* 0x0000000000048947 */ /* 0x000fea0003800000 */
[----:B------:R-:W-:Y:S01]  /*1c50*/  BPT.TRAP 0x1 ;  /* 0x000000040000795c */ /* 0x000fe20000300000 */
.L_x_2206:
[----:B--2---:R-:W-:Y:S05]  /*1c60*/  @P1 BRA `(.L_x_2207) ;  /* 0x0000000000081947 */ /* 0x004fea0003800000 */
[----:B------:R-:W2:Y:S02]  /*1c70*/  SYNCS.PHASECHK.TRANS64.TRYWAIT P1, [R3+URZ+0x36410], R12 ;  /* 0x0364100c030075a7 */ /* 0x000ea4000802017f */
[----:B--2---:R-:W-:Y:S05]  /*1c80*/  @!P1 BRA `(.L_x_2208) ;  /* 0x0000007400509947 */ /* 0x004fea0003800000 */
.L_x_2207:
        /* <DEDUP_REMOVED lines=103> */
.L_x_2209:
[----:B------:R-:W-:-:S04]  /*2300*/  SHF.L.U32 R13, R5, 0x1f, RZ ;  /* 0x0000001f050d7819 */ /* 0x000fc800000006ff */
[----:B------:R4:W1:Y:S01]  /*2310*/  SYNCS.PHASECHK.TRANS64.TRYWAIT P1, [UR36+0x36430], R13 ;  /* 0x0364300dff0075a7 */ /* 0x0008620008020164 */
[----:B------:R-:W-:Y:S05]  /*2320*/  @!P0 BRA `(.L_x_2210) ;  /* 0x0000000000048947 */ /* 0x000fea0003800000 */
[----:B------:R-:W-:Y:S01]  /*2330*/  BPT.TRAP 0x1 ;  /* 0x000000040000795c */ /* 0x000fe20000300000 */
.L_x_2210:
[----:B-1----:R-:W-:Y:S05]  /*2340*/  @P1 BRA `(.L_x_2211) ;  /* 0x0000000000081947 */ /* 0x002fea0003800000 */
[----:B------:R-:W1:Y:S02]  /*2350*/  SYNCS.PHASECHK.TRANS64.TRYWAIT P1, [UR36+0x36430], R13 ;  /* 0x0364300dff0075a7 */ /* 0x000e640008020164 */
[----:B-1----:R-:W-:Y:S05]  /*2360*/  @!P1 BRA `(.L_x_2212) ;  /* 0x0000006c00ac9947 */ /* 0x002fea0003800000 */
.L_x_2211:
        /* <DEDUP_REMOVED lines=112> */
.L_x_2215:
[----:B------:R-:W-:-:S06]  /*2a70*/  UISETP.NE.AND UP0, UPT, UR42, 0x1, UPT ;  /* 0x000000012a00788c */ /* 0x000fcc000bf05270 */
[----:B------:R-:W-:-:S05]  /*2a80*/  PLOP3.LUT P1, PT, PT, PT, UP0, 0x80, 0x0 ;  /* 0x000000000000781c */ /* 0x000fca0003f2f008 */
[----:B------:R-:W-:-:S08]  /*2a90*/  @UP0 ULDC UR5, c[0x0][0x754] ;  /* 0x0001d50000050ab9 */ /* 0x000fd00000000800 */
[----:B------:R-:W-:Y:S01]  /*2aa0*/  @P1 IMAD.HI.U32 R12, R23, UR5, RZ ;  /* 0x00000005170c1c27 */ /* 0x000fe2000f8e00ff */
[----:B------:R-:W-:-:S04]  /*2ab0*/  @UP0 ULDC UR5, c[0x0][0x758] ;  /* 0x0001d60000050ab9 */ /* 0x000fc80000000800 */
[----:B------:R-:W-:-:S07]  /*2ac0*/  @P1 SHF.R.U32.HI R23, RZ, UR5, R12 ;  /* 0x00000005ff171c19 */ /* 0x000fce000801160c */
.L_x_2216:
[----:B------:R-:W-:Y:S05]  /*2ad0*/  BSYNC B0 ;  /* 0x0000000000007941 */ /* 0x000fea0003800000 */
.L_x_2214:
[----:B------:R-:W-:Y:S01]  /*2ae0*/  IMAD R23, R23, UR42, R18 ;  /* 0x0000002a17177c24 */ /* 0x000fe2000f8e0212 */
[----:B------:R-:W-:-:S04]  /*2af0*/  IADD3 R12, R15, UR4, R4 ;  /* 0x000000040f0c7c10 */ /* 0x000fc8000fffe004 */
[----:B------:R-:W-:Y:S02]  /*2b00*/  VIADDMNMX R13, R23, UR42, R13, PT ;  /* 0x0000002a170d7c46 */ /* 0x000fe4000b80010d */
[----:B------:R-:W-:-:S07]  /*2b10*/  VIMNMX R12, R12, R23, !PT ;  /* 0x000000170c0c7248 */ /* 0x000fce0007fe0100 */
.L_x_2213:
        /* <DEDUP_REMOVED lines=51> */
.L_x_2219:
[----:B------:R-:W-:-:S06]  /*2e50*/  UISETP.NE.AND UP0, UPT, UR42, 0x1, UPT ;  /* 0x000000012a00788c */ /* 0x000fcc000bf05270 */
[----:B------:R-:W-:-:S05]  /*2e60*/  PLOP3.LUT P6, PT, PT, PT, UP0, 0x80, 0x0 ;  /* 0x000000000000781c */ /* 0x000fca0003fcf008 */
[----:B------:R-:W-:-:S08]  /*2e70*/  @UP0 ULDC UR4, c[0x0][0x754] ;  /* 0x0001d50000040ab9 */ /* 0x000fd00000000800 */
[----:B------:R-:W-:Y:S01]  /*2e80*/  @P6 IMAD.HI.U32 R12, R13, UR4, RZ ;  /* 0x000000040d0c6c27 */ /* 0x000fe2000f8e00ff */
[----:B------:R-:W-:Y:S01]  /*2e90*/  PLOP3.LUT P6, PT, PT, PT, UP0, 0x80, 0x0 ;  /* 0x000000000000781c */ /* 0x000fe20003fcf008 */
[----:B------:R-:W-:-:S12]  /*2ea0*/  @UP0 ULDC UR4, c[0x0][0x758] ;  /* 0x0001d60000040ab9 */ /* 0x000fd80000000800 */
[----:B------:R-:W-:-:S07]  /*2eb0*/  @P6 SHF.R.U32.HI R13, RZ, UR4, R12 ;  /* 0x00000004ff0d6c19 */ /* 0x000fce000801160c */
.L_x_2220:
[----:B------:R-:W-:Y:S05]  /*2ec0*/  BSYNC B0 ;  /* 0x0000000000007941 */ /* 0x000fea0003800000 */
.L_x_2218:
[----:B------:R-:W-:-:S05]  /*2ed0*/  IMAD R13, R13, UR42, R18 ;  /* 0x0000002a0d0d7c24 */ /* 0x000fca000f8e0212 */
[----:B------:R-:W-:Y:S02]  /*2ee0*/  VIMNMX R14, R14, R13, !PT ;  /* 0x0000000d0e0e7248 */ /* 0x000fe40007fe0100 */
[----:B------:R-:W-:-:S07]  /*2ef0*/  VIADDMNMX R20, R13, UR42, R20, PT ;  /* 0x0000002a0d147c46 */ /* 0x000fce000b800114 */
.L_x_2217:
        /* <DEDUP_REMOVED lines=22> */
[C---:B------:R-:W-:Y:S01]  /*3060*/  ISETP.GE.AND P6, PT, R19.reuse, 0x1a, PT ;  /* 0x0000001a1300780c */ /* 0x040fe20003fc6270 */
        /* <DEDUP_REMOVED lines=191> */
.L_x_2221:
        /* <DEDUP_REMOVED lines=59> */
.L_x_2222:
        /* <DEDUP_REMOVED lines=62> */
.L_x_2197:
[----:B------:R-:W-:Y:S05]  /*43f0*/  @P0 BRA `(.L_x_2191) ;  /* 0x0000004c003c0947 */ /* 0x000fea0003800000 */
[----:B-1----:R-:W1:Y:S01]  /*4400*/  LDC.64 R2, c[0x0][0x878] ;  /* 0x00021e00ff027b82 */ /* 0x002e620000000a00 */
        /* <DEDUP_REMOVED lines=19> */
[----:B------:R-:W-:-:S05]  /*4540*/  ULEA UR4, UR5, UR4, 0x18 ;  /* 0x0000000405047291 */ /* 0x000fca000f8ec03f */
[----:B------:R-:W4:Y:S01]  /*4550*/  LDC.64 R22, c[0x0][0x828] ;  /* 0x00020a00ff167b82 */ /* 0x000f220000000a00 */
[----:B------:R-:W-:Y:S01]  /*4560*/  SHF.R.S32.HI R3, RZ, 0x1f, R2 ;  /* 0x0000001fff037819 */ /* 0x000fe20000011402 */
[----:B------:R-:W-:Y:S03]  /*4570*/  BSSY B0, `(.L_x_2224) ;  /* 0x0000051000007945 */ /* 0x000fe60003800000 */
[----:B------:R-:W-:-:S03]  /*4580*/  LEA.HI R7, R3, R2, RZ, 0x7 ;  /* 0x0000000203077211 */ /* 0x000fc600078f38ff */
[----:B------:R-:W1:Y:S01]  /*4590*/  @P1 LDC R9, c[0x0][0x854] ;  /* 0x00021500ff091b82 */ /* 0x000e620000000800 */
        /* <DEDUP_REMOVED lines=9> */
[----:B-1----:R-:W-:Y:S02]  /*4630*/  @P1 IMAD.HI.U32 R4, R6, R9, RZ ;  /* 0x0000000906041227 */ /* 0x002fe400078e00ff */
[----:B------:R1:W-:Y:S04]  /*4640*/  STS.128 [R8], R24 ;  /* 0x0000001808007388 */ /* 0x0003e80000000c00 */
[----:B------:R1:W-:Y:S01]  /*4650*/  STS.128 [R8+0x800], R28 ;  /* 0x0008001c08007388 */ /* 0x0003e20000000c00 */
[----:B---3--:R-:W-:-:S03]  /*4660*/  @P1 SHF.R.U32.HI R3, RZ, R11, R4 ;  /* 0x0000000bff031219 */ /* 0x008fc60000011604 */
[----:B------:R1:W-:Y:S01]  /*4670*/  STS.128 [R8+0x1000], R32 ;  /* 0x0010002008007388 */ /* 0x0003e20000000c00 */
[----:B------:R-:W-:-:S03]  /*4680*/  SHF.R.S32.HI R9, RZ, 0x1f, R3 ;  /* 0x0000001fff097819 */ /* 0x000fc60000011403 */
[----:B------:R1:W-:Y:S04]  /*4690*/  STS.128 [R8+0x1800], R36 ;  /* 0x0018002408007388 */ /* 0x0003e80000000c00 */
[----:B------:R1:W-:Y:S01]  /*46a0*/  STS.128 [R8+0x2000], R40 ;  /* 0x0020002808007388 */ /* 0x0003e20000000c00 */
[----:B------:R-:W-:-:S03]  /*46b0*/  IMAD R10, R9, R16, RZ ;  /* 0x00000010090a7224 */ /* 0x000fc600078e02ff */
        /* <DEDUP_REMOVED lines=12> */
[----:B---3--:R-:W3:Y:S01]  /*4780*/  FENCE.VIEW.ASYNC.S ;  /* 0x00000000000073c6 */ /* 0x008ee20000000000 */
[----:B--2---:R-:W-:-:S04]  /*4790*/  @P0 IMAD R5, R152, 0x60, R5 ;  /* 0x0000006098050824 */ /* 0x004fc800078e0205 */
[----:B------:R-:W-:-:S05]  /*47a0*/  @P0 IMAD.HI R5, R5, 0x2aaaaaab, RZ ;  /* 0x2aaaaaab05050827 */ /* 0x000fca00078e02ff */
[----:B------:R-:W-:-:S04]  /*47b0*/  @P0 SHF.R.U32.HI R6, RZ, 0x1f, R5 ;  /* 0x0000001fff060819 */ /* 0x000fc80000011605 */
[----:B------:R-:W-:-:S05]  /*47c0*/  @P0 LEA.HI.SX32 R6, R5, R6, 0x1c ;  /* 0x0000000605060211 */ /* 0x000fca00078fe2ff */
[----:B------:R-:W-:-:S05]  /*47d0*/  @P0 IMAD R4, R6, 0x4800, RZ ;  /* 0x0000480006040824 */ /* 0x000fca00078e02ff */
[----:B------:R-:W-:Y:S02]  /*47e0*/  @P0 SHF.R.S32.HI R5, RZ, 0x1f, R4 ;  /* 0x0000001fff050819 */ /* 0x000fe40000011404 */
[----:B------:R-:W-:Y:S01]  /*47f0*/  @!P0 CS2R R4, SRZ ;  /* 0x0000000000048805 */ /* 0x000fe2000001ff00 */
[----:B---3--:R-:W-:Y:S05]  /*4800*/  BAR.SYNC.DEFER_BLOCKING 0x1, 0x180 ;  /* 0x0046000000007b1d */ /* 0x008fea0000010000 */
        /* <DEDUP_REMOVED lines=19> */
[----:B----4-:R-:W-:Y:S01]  /*4940*/  LEA R22, P2, R6, R22, 0x2 ;  /* 0x0000001606167211 */ /* 0x010fe200078410ff */
[----:B------:R-:W-:Y:S02]  /*4950*/  IMAD R9, R9, R19, R12 ;  /* 0x0000001309097224 */ /* 0x000fe400078e020c */
[----:B------:R-:W-:Y:S02]  /*4960*/  IMAD.IADD R3, R5, 0x1, R3 ;  /* 0x0000000105037824 */ /* 0x000fe400078e0203 */
[----:B------:R-:W-:-:S03]  /*4970*/  IMAD.IADD R2, R7, 0x1, R9 ;  /* 0x0000000107027824 */ /* 0x000fc600078e0209 */
[----:B------:R-:W-:Y:S02]  /*4980*/  LEA.HI.X R3, R4, R21, R3, 0x2, P1 ;  /* 0x0000001504037211 */ /* 0x000fe400008f1403 */
[----:B------:R-:W-:Y:S01]  /*4990*/  LEA.HI.X R2, R6, R23, R2, 0x2, P2 ;  /* 0x0000001706027211 */ /* 0x000fe200010f1402 */
[----:B-1----:R-:W-:Y:S06]  /*49a0*/  @P0 BRA `(.L_x_2225) ;  /* 0x0000000000340947 */ /* 0x002fec0003800000 */
[----:B------:R-:W-:Y:S01]  /*49b0*/  R2UR UR6, R22 ;  /* 0x00000000160672ca */ /* 0x000fe200000e0000 */
[----:B------:R-:W-:Y:S01]  /*49c0*/  UMOV UR5, 0x1200 ;  /* 0x0000120000057882 */ /* 0x000fe20000000000 */
[----:B------:R-:W-:Y:S01]  /*49d0*/  R2UR UR7, R2 ;  /* 0x00000000020772ca */ /* 0x000fe200000e0000 */
[----:B------:R-:W-:Y:S01]  /*49e0*/  UMOV UR8, 0x0 ;  /* 0x0000000000087882 */ /* 0x000fe20000000000 */
[----:B------:R-:W-:Y:S01]  /*49f0*/  PLOP3.LUT P0, PT, PT, PT, PT, 0x80, 0x0 ;  /* 0x000000000000781c */ /* 0x000fe20003f0f070 */
[----:B------:R-:W-:-:S12]  /*4a00*/  UMOV UR9, 0x14f00000 ;  /* 0x14f0000000097882 */ /* 0x000fd80000000000 */
.L_x_2226:
[----:B------:R-:W-:Y:S01]  /*4a10*/  @P0 ELECT P1, URZ, PT ;  /* 0x00000000003f082f */ /* 0x000fe20003820000 */
[----:B------:R1:W-:-:S12]  /*4a20*/  UBLKRED.G.S.ADD.F32.RN [UR6], [UR4], UR5, desc[UR8] ;  /* 0x00000806040073bb */ /* 0x0003d800080a1405 */
[----:B------:R-:W-:Y:S02]  /*4a30*/  @P1 PLOP3.LUT P0, PT, P1, PT, PT, 0x8, 0x0 ;  /* 0x000000000000181c */ /* 0x000fe40000f0e170 */
[----:B------:R-:W-:-:S11]  /*4a40*/  PLOP3.LUT P1, PT, PT, PT, PT, 0x8, 0x0 ;  /* 0x000000000000781c */ /* 0x000fd60003f2e170 */
[----:B-1----:R-:W-:Y:S05]  /*4a50*/  @P0 BRA.U.ANY `(.L_x_2226) ;  /* 0xfffffffd00ec0947 */ /* 0x002fea000393ffff */
[----:B------:R0:W-:Y:S01]  /*4a60*/  UTMACMDFLUSH ;  /* 0x00000000000079b7 */ /* 0x0001e20000000000 */
[----:B------:R-:W-:-:S04]  /*4a70*/  DEPBAR.LE SB0, 0x0 ;  /* 0x000080000000791a */ /* 0x000fc80000000000 */
.L_x_2225:
[----:B------:R-:W-:Y:S05]  /*4a80*/  BSYNC B0 ;  /* 0x0000000000007941 */ /* 0x000fea0003800000 */
.L_x_2224:
        /* <DEDUP_REMOVED lines=28> */
.L_x_2227:
        /* <DEDUP_REMOVED lines=8> */
.L_x_2186:
        /* <DEDUP_REMOVED lines=21> */
.L_x_2229:
        /* <DEDUP_REMOVED lines=13> */
.L_x_2231:
[----:B------:R-:W-:-:S05]  /*4ef0*/  ULDC UR4, c[0x0][0x8c4] ;  /* 0x0002310000047ab9 */ /* 0x000fca0000000800 */
.L_x_2230:
        /* <DEDUP_REMOVED lines=44> */
.L_x_2232:
        /* <DEDUP_REMOVED lines=13> */
.L_x_2233:
        /* <DEDUP_REMOVED lines=12> */
.L_x_2234:
        /* <DEDUP_REMOVED lines=22> */
.L_x_2235:
        /* <DEDUP_REMOVED lines=40> */
.L_x_2238:
[----:B------:R-:W-:Y:S05]  /*5730*/  BSYNC B0 ;  /* 0x0000000000007941 */ /* 0x000fea0003800000 */
.L_x_2237:
        /* <DEDUP_REMOVED lines=18> */
.L_x_2240:
[----:B------:R-:W-:Y:S05]  /*5860*/  BSYNC B0 ;  /* 0x0000000000007941 */ /* 0x000fea0003800000 */
.L_x_2239:
        /* <DEDUP_REMOVED lines=19> */
.L_x_2242:
[----:B------:R-:W-:Y:S05]  /*59a0*/  BSYNC B0 ;  /* 0x0000000000007941 */ /* 0x000fea0003800000 */
.L_x_2241:
[----:B------:R-:W-:Y:S06]  /*59b0*/  BAR.ARV 0xa, 0xa0 ;  /* 0x0282800000007b1d */ /* 0x000fec0000002000 */
[----:B------:R-:W-:Y:S04]  /*59c0*/  BSSY B0, `(.L_x_2243) ;  /* 0x0000003000007945 */ /* 0x000fe80003800000 */
[----:B------:R-:W-:Y:S05]  /*59d0*/  @!P0 BRA `(.L_x_2244) ;  /* 0x0000000000048947 */ /* 0x000fea0003800000 */
[----:B------:R-:W-:-:S04]  /*59e0*/  DEPBAR.LE SB0, 0x1 ;  /* 0x000080400000791a */ /* 0x000fc80000000000 */
.L_x_2244:
[----:B------:R-:W-:Y:S05]  /*59f0*/  BSYNC B0 ;  /* 0x0000000000007941 */ /* 0x000fea0003800000 */
.L_x_2243:
[----:B------:R-:W-:Y:S06]  /*5a00*/  BAR.ARV 0xb, 0xa0 ;  /* 0x02c2800000007b1d */ /* 0x000fec0000002000 */
[----:B------:R-:W-:Y:S04]  /*5a10*/  BSSY B0, `(.L_x_2245) ;  /* 0x0000003000007945 */ /* 0x000fe80003800000 */
[----:B------:R-:W-:Y:S05]  /*5a20*/  @!P0 BRA `(.L_x_2246) ;  /* 0x0000000000048947 */ /* 0x000fea0003800000 */
[----:B------:R-:W-:-:S04]  /*5a30*/  DEPBAR.LE SB0, 0x0 ;  /* 0x000080000000791a */ /* 0x000fc80000000000 */
.L_x_2246:
[----:B------:R-:W-:Y:S05]  /*5a40*/  BSYNC B0 ;  /* 0x0000000000007941 */ /* 0x000fea0003800000 */
.L_x_2245:
[----:B------:R-:W-:Y:S06]  /*5a50*/  BAR.ARV 0xc, 0xa0 ;  /* 0x0302800000007b1d */ /* 0x000fec0000002000 */
[----:B------:R-:W-:Y:S01]  /*5a60*/  UIADD3 UR19, UR7, 0x1, URZ ;  /* 0x0000000107137890 */ /* 0x000fe2000fffe03f */
[----:B------:R-:W-:Y:S11]  /*5a70*/  BRA `(.L_x_2247) ;  /* 0x0000000000047947 */ /* 0x000ff60003800000 */
.L_x_2236:
[----:B------:R-:W-:-:S05]  /*5a80*/  UMOV UR19, UR7 ;  /* 0x0000000700137c82 */ /* 0x000fca0008000000 */
.L_x_2247:
        /* <DEDUP_REMOVED lines=25> */
.L_x_2268:
        /* <DEDUP_REMOVED lines=32> */
.L_x_2249:
[----:B------:R-:W-:Y:S05]  /*5e20*/  BSYNC B0 ;  /* 0x0000000000007941 */ /* 0x000fea0003800000 */
.L_x_2248:
        /* <DEDUP_REMOVED lines=12> */
.L_x_2251:
[----:B------:R-:W-:Y:S05]  /*5ef0*/  BSYNC B0 ;  /* 0x0000000000007941 */ /* 0x000fea0003800000 */
.L_x_2250:
        /* <DEDUP_REMOVED lines=13> */
.L_x_2253:
[----:B------:R-:W-:Y:S05]  /*5fd0*/  BSYNC B0 ;  /* 0x0000000000007941 */ /* 0x000fea0003800000 */
.L_x_2252:
[----:B------:R-:W-:Y:S06]  /*5fe0*/  BAR.ARV 0xa, 0xa0 ;  /* 0x0282800000007b1d */ /* 0x000fec0000002000 */
[----:B------:R-:W-:Y:S04]  /*5ff0*/  BSSY B0, `(.L_x_2254) ;  /* 0x0000003000007945 */ /* 0x000fe80003800000 */
[----:B------:R-:W-:Y:S05]  /*6000*/  @!P0 BRA `(.L_x_2255) ;  /* 0x0000000000048947 */ /* 0x000fea0003800000 */
[----:B------:R-:W-:-:S04]  /*6010*/  DEPBAR.LE SB0, 0x1 ;  /* 0x000080400000791a */ /* 0x000fc80000000000 */
.L_x_2255:
[----:B------:R-:W-:Y:S05]  /*6020*/  BSYNC B0 ;  /* 0x0000000000007941 */ /* 0x000fea0003800000 */
.L_x_2254:
[----:B------:R-:W-:Y:S06]  /*6030*/  BAR.ARV 0xb, 0xa0 ;  /* 0x02c2800000007b1d */ /* 0x000fec0000002000 */
[----:B------:R-:W-:Y:S04]  /*6040*/  BSSY B0, `(.L_x_2256) ;  /* 0x0000003000007945 */ /* 0x000fe80003800000 */
[----:B------:R-:W-:Y:S05]  /*6050*/  @!P0 BRA `(.L_x_2257) ;  /* 0x0000000000048947 */ /* 0x000fea0003800000 */
[----:B------:R-:W-:-:S04]  /*6060*/  DEPBAR.LE SB0, 0x0 ;  /* 0x000080000000791a */ /* 0x000fc80000000000 */
.L_x_2257:
[----:B------:R-:W-:Y:S05]  /*6070*/  BSYNC B0 ;  /* 0x0000000000007941 */ /* 0x000fea0003800000 */
.L_x_2256:
        /* <DEDUP_REMOVED lines=13> */
.L_x_2259:
[----:B------:R-:W-:Y:S05]  /*6150*/  BSYNC B0 ;  /* 0x0000000000007941 */ /* 0x000fea0003800000 */
.L_x_2258:
        /* <DEDUP_REMOVED lines=12> */
.L_x_2261:
[----:B------:R-:W-:Y:S05]  /*6220*/  BSYNC B0 ;  /* 0x0000000000007941 */ /* 0x000fea0003800000 */
.L_x_2260:
        /* <DEDUP_REMOVED lines=13> */
.L_x_2263:
[----:B------:R-:W-:Y:S05]  /*6300*/  BSYNC B0 ;  /* 0x0000000000007941 */ /* 0x000fea0003800000 */
.L_x_2262:
[----:B------:R-:W-:Y:S06]  /*6310*/  BAR.ARV 0xa, 0xa0 ;  /* 0x0282800000007b1d */ /* 0x000fec0000002000 */
[----:B------:R-:W-:Y:S04]  /*6320*/  BSSY B0, `(.L_x_2264) ;  /* 0x0000003000007945 */ /* 0x000fe80003800000 */
[----:B------:R-:W-:Y:S05]  /*6330*/  @!P0 BRA `(.L_x_2265) ;  /* 0x0000000000048947 */ /* 0x000fea0003800000 */
[----:B------:R-:W-:-:S04]  /*6340*/  DEPBAR.LE SB0, 0x1 ;  /* 0x000080400000791a */ /* 0x000fc80000000000 */
.L_x_2265:
[----:B------:R-:W-:Y:S05]  /*6350*/  BSYNC B0 ;  /* 0x0000000000007941 */ /* 0x000fea0003800000 */
.L_x_2264:
[----:B------:R-:W-:Y:S01]  /*6360*/  UIADD3 UR19, UR19, 0x2, URZ ;  /* 0x0000000213137890 */ /* 0x000fe2000fffe03f */
[----:B------:R-:W-:Y:S06]  /*6370*/  BAR.ARV 0xb, 0xa0 ;  /* 0x02c2800000007b1d */ /* 0x000fec0000002000 */
[----:B------:R-:W-:Y:S01]  /*6380*/  BSSY B0, `(.L_x_2266) ;  /* 0x0000004000007945 */ /* 0x000fe20003800000 */
[----:B------:R-:W-:-:S03]  /*6390*/  ISETP.LE.AND P1, PT, R2, UR19, PT ;  /* 0x0000001302007c0c */ /* 0x000fc6000bf23270 */
[----:B------:R-:W-:Y:S10]  /*63a0*/  @!P0 BRA `(.L_x_2267) ;  /* 0x0000000000048947 */ /* 0x000ff40003800000 */
[----:B------:R-:W-:-:S04]  /*63b0*/  DEPBAR.LE SB0, 0x0 ;  /* 0x000080000000791a */ /* 0x000fc80000000000 */
.L_x_2267:
[----:B------:R-:W-:Y:S05]  /*63c0*/  BSYNC B0 ;  /* 0x0000000000007941 */ /* 0x000fea0003800000 */
.L_x_2266:
[----:B------:R-:W-:Y:S06]  /*63d0*/  BAR.ARV 0xc, 0xa0 ;  /* 0x0302800000007b1d */ /* 0x000fec0000002000 */
[----:B------:R-:W-:Y:S02]  /*63e0*/  UIADD3 UR45, UR45, 0x6000, URZ ;  /* 0x000060002d2d7890 */ /* 0x000fe4000fffe03f */
[----:B------:R-:W-:Y:S01]  /*63f0*/  UIADD3 UR6, UR6, 0x6000, URZ ;  /* 0x0000600006067890 */ /* 0x000fe2000fffe03f */
[----:B------:R-:W-:Y:S11]  /*6400*/  @!P1 BRA `(.L_x_2268) ;  /* 0xfffffff800049947 */ /* 0x000ff6000383ffff */
[----:B------:R-:W-:Y:S05]  /*6410*/  BRA `(.L_x_2191) ;  /* 0x0000002c00347947 */ /* 0x000fea0003800000 */
.L_x_2228:
        /* <DEDUP_REMOVED lines=14> */
.L_x_2269:
        /* <DEDUP_REMOVED lines=16> */
.L_x_2271:
[----:B------:R-:W-:-:S05]  /*6600*/  ULDC UR4, c[0x0][0x8c4] ;  /* 0x0002310000047ab9 */ /* 0x000fca0000000800 */
.L_x_2270:
        /* <DEDUP_REMOVED lines=62> */
.L_x_2273:
        /* <DEDUP_REMOVED lines=13> */
.L_x_2274:
        /* <DEDUP_REMOVED lines=10> */
.L_x_2275:
        /* <DEDUP_REMOVED lines=21> */
.L_x_2276:
        /* <DEDUP_REMOVED lines=57> */
.L_x_2305:
        /* <DEDUP_REMOVED lines=9> */
.L_x_2279:
        /* <DEDUP_REMOVED lines=116> */
.L_x_2290:
[----:B-1----:R-:W-:-:S05]  /*7810*/  IMAD.MOV.U32 R9, RZ, RZ, 0x1 ;  /* 0x00000001ff097424 */ /* 0x002fca00078e00ff */
[----:B------:R-:W-:-:S04]  /*7820*/  SHF.L.U32 R9, R9, 0x1f, RZ ;  /* 0x0000001f09097819 */ /* 0x000fc800000006ff */
[----:B------:R-:W1:Y:S02]  /*7830*/  SYNCS.PHASECHK.TRANS64.TRYWAIT P1, [R8+URZ+0x36438], R9 ;  /* 0x03643809080075a7 */ /* 0x000e64000802017f */
[----:B-1----:R-:W-:Y:S05]  /*7840*/  @!P1 BRA `(.L_x_2282) ;  /* 0x00000018009c9947 */ /* 0x002fea0003800000 */
.L_x_2306:
[----:B------:R-:W-:Y:S05]  /*7850*/  @P0 BRA `(.L_x_2283) ;  /* 0x0000000000140947 */ /* 0x000fea0003800000 */
[----:B------:R-:W-:Y:S01]  /*7860*/  ISETP.NE.AND P1, PT, R22, RZ, PT ;  /* 0x000000ff1600720c */ /* 0x000fe20003f25270 */
[----:B------:R-:W-:-:S04]  /*7870*/  IMAD.MOV.U32 R3, RZ, RZ, 0x6100 ;  /* 0x00006100ff037424 */ /* 0x000fc800078e00ff */
[----:B------:R2:W-:Y:S08]  /*7880*/  SYNCS.ARRIVE.TRANS64 RZ, [R8+URZ+0x36430], R3 ;  /* 0x0364300308ff79a7 */ /* 0x0005f0000800003f */
[----:B------:R-:W-:Y:S05]  /*7890*/  @!P1 BRA `(.L_x_2283) ;  /* 0x0000000000049947 */ /* 0x000fea0003800000 */
[----:B------:R-:W-:Y:S01]  /*78a0*/  BPT.TRAP 0x1 ;  /* 0x000000040000795c */ /* 0x000fe20000300000 */
.L_x_2283:
        /* <DEDUP_REMOVED lines=49> */
.L_x_2307:
[----:B------:R-:W-:Y:S05]  /*7bc0*/  @P0 BRA `(.L_x_2285) ;  /* 0x0000000000140947 */ /* 0x000fea0003800000 */
[----:B------:R-:W-:Y:S01]  /*7bd0*/  ISETP.NE.AND P1, PT, R22, RZ, PT ;  /* 0x000000ff1600720c */ /* 0x000fe20003f25270 */
[----:B--2---:R-:W-:-:S04]  /*7be0*/  IMAD.MOV.U32 R7, RZ, RZ, 0x6100 ;  /* 0x00006100ff077424 */ /* 0x004fc800078e00ff */
[----:B------:R3:W-:Y:S08]  /*7bf0*/  SYNCS.ARRIVE.TRANS64 RZ, [R8+URZ+0x36418], R7 ;  /* 0x0364180708ff79a7 */ /* 0x0007f0000800003f */
[----:B------:R-:W-:Y:S05]  /*7c00*/  @!P1 BRA `(.L_x_2285) ;  /* 0x0000000000049947 */ /* 0x000fea0003800000 */
[----:B------:R-:W-:Y:S01]  /*7c10*/  BPT.TRAP 0x1 ;  /* 0x000000040000795c */ /* 0x000fe20000300000 */
.L_x_2285:
        /* <DEDUP_REMOVED lines=47> */
.L_x_2308:
        /* <DEDUP_REMOVED lines=8> */
.L_x_2287:
        /* <DEDUP_REMOVED lines=37> */
.L_x_2310:
[----:B------:R-:W-:Y:S05]  /*81e0*/  @P0 BRA `(.L_x_2289) ;  /* 0x0000000000140947 */ /* 0x000fea0003800000 */
[----:B------:R-:W-:Y:S01]  /*81f0*/  ISETP.NE.AND P1, PT, R22, RZ, PT ;  /* 0x000000ff1600720c */ /* 0x000fe20003f25270 */
[----:B--2---:R-:W-:-:S04]  /*8200*/  IMAD.MOV.U32 R5, RZ, RZ, 0x6100 ;  /* 0x00006100ff057424 */ /* 0x004fc800078e00ff */
[----:B------:R3:W-:Y:S08]  /*8210*/  SYNCS.ARRIVE.TRANS64 RZ, [R8+URZ+0x36410], R5 ;  /* 0x0364100508ff79a7 */ /* 0x0007f0000800003f */
[----:B------:R-:W-:Y:S05]  /*8220*/  @!P1 BRA `(.L_x_2289) ;  /* 0x0000000000049947 */ /* 0x000fea0003800000 */
[----:B------:R-:W-:Y:S01]  /*8230*/  BPT.TRAP 0x1 ;  /* 0x000000040000795c */ /* 0x000fe20000300000 */
.L_x_2289:
        /* <DEDUP_REMOVED lines=44> */
.L_x_2281:
[----:B------:R-:W-:Y:S01]  /*8500*/  ISETP.NE.AND P1, PT, R21, RZ, PT ;  /* 0x000000ff1500720c */ /* 0x000fe20003f25270 */
[----:B------:R-:W-:Y:S02]  /*8510*/  IMAD.MOV.U32 R4, RZ, RZ, R19 ;  /* 0x000000ffff047224 */ /* 0x000fe400078e0013 */
[----:B------:R-:W-:-:S10]  /*8520*/  IMAD.MOV.U32 R5, RZ, RZ, 0x1 ;  /* 0x00000001ff057424 */ /* 0x000fd400078e00ff */
[----:B------:R-:W-:Y:S05]  /*8530*/  @!P1 BRA `(.L_x_2280) ;  /* 0x00000004008c9947 */ /* 0x000fea0003800000 */
[----:B------:R-:W2:Y:S02]  /*8540*/  SYNCS.PHASECHK.TRANS64.TRYWAIT P1, [R8+URZ+0x36438], R9 ;  /* 0x03643809080075a7 */ /* 0x000ea4000802017f */
[----:B--2---:R-:W-:Y:S05]  /*8550*/  @!P1 BRA `(.L_x_2291) ;  /* 0x0000000c00b89947 */ /* 0x004fea0003800000 */
.L_x_2311:
[----:B------:R-:W-:Y:S05]  /*8560*/  @P0 BRA `(.L_x_2292) ;  /* 0x0000000000140947 */ /* 0x000fea0003800000 */
[----:B------:R-:W-:Y:S01]  /*8570*/  ISETP.NE.AND P1, PT, R22, RZ, PT ;  /* 0x000000ff1600720c */ /* 0x000fe20003f25270 */
[----:B------:R-:W-:-:S04]  /*8580*/  IMAD.MOV.U32 R5, RZ, RZ, 0x6100 ;  /* 0x00006100ff057424 */ /* 0x000fc800078e00ff */
[----:B------:R3:W-:Y:S08]  /*8590*/  SYNCS.ARRIVE.TRANS64 RZ, [R8+URZ+0x36430], R5 ;  /* 0x0364300508ff79a7 */ /* 0x0007f0000800003f */
[----:B------:R-:W-:Y:S05]  /*85a0*/  @!P1 BRA `(.L_x_2292) ;  /* 0x0000000000049947 */ /* 0x000fea0003800000 */
[----:B------:R-:W-:Y:S01]  /*85b0*/  BPT.TRAP 0x1 ;  /* 0x000000040000795c */ /* 0x000fe20000300000 */
.L_x_2292:
        /* <DEDUP_REMOVED lines=42> */
.L_x_2312:
[----:B-1----:R-:W-:Y:S01]  /*8860*/  IMAD.MOV.U32 R5, RZ, RZ, RZ ;  /* 0x000000ffff057224 */ /* 0x002fe200078e00ff */
[----:B------:R-:W-:Y:S06]  /*8870*/  @P0 BRA `(.L_x_2294) ;  /* 0x0000000000140947 */ /* 0x000fec0003800000 */
[----:B------:R-:W-:Y:S01]  /*8880*/  ISETP.NE.AND P1, PT, R22, RZ, PT ;  /* 0x000000ff1600720c */ /* 0x000fe20003f25270 */
[----:B------:R-:W-:-:S04]  /*8890*/  IMAD.MOV.U32 R9, RZ, RZ, 0x6100 ;  /* 0x00006100ff097424 */ /* 0x000fc800078e00ff */
[----:B------:R1:W-:Y:S08]  /*88a0*/  SYNCS.ARRIVE.TRANS64 RZ, [R8+URZ+0x36418], R9 ;  /* 0x0364180908ff79a7 */ /* 0x0003f0000800003f */
[----:B------:R-:W-:Y:S05]  /*88b0*/  @!P1 BRA `(.L_x_2294) ;  /* 0x0000000000049947 */ /* 0x000fea0003800000 */
[----:B------:R-:W-:Y:S01]  /*88c0*/  BPT.TRAP 0x1 ;  /* 0x000000040000795c */ /* 0x000fe20000300000 */
.L_x_2294:
        /* <DEDUP_REMOVED lines=42> */
.L_x_2280:
[----:B------:R-:W-:-:S04]  /*8b70*/  SHF.L.U32 R3, R5, 0x1f, RZ ;  /* 0x0000001f05037819 */ /* 0x000fc800000006ff */
[----:B------:R-:W2:Y:S02]  /*8b80*/  SYNCS.PHASECHK.TRANS64.TRYWAIT P1, [R8+URZ+0x36438], R3 ;  /* 0x03643803080075a7 */ /* 0x000ea4000802017f */
[----:B--2---:R-:W-:Y:S05]  /*8b90*/  @!P1 BRA `(.L_x_2295) ;  /* 0x0000000800509947 */ /* 0x004fea0003800000 */
.L_x_2313:
[----:B------:R-:W-:Y:S05]  /*8ba0*/  @P0 BRA `(.L_x_2296) ;  /* 0x0000000000180947 */ /* 0x000fea0003800000 */
[----:B------:R-:W3:Y:S01]  /*8bb0*/  S2R R0, SR_TID.X ;  /* 0x0000000000007919 */ /* 0x000ee20000002100 */
[----:B--2---:R-:W-:-:S04]  /*8bc0*/  IMAD.MOV.U32 R3, RZ, RZ, 0x6100 ;  /* 0x00006100ff037424 */ /* 0x004fc800078e00ff */
[----:B------:R4:W-:Y:S01]  /*8bd0*/  SYNCS.ARRIVE.TRANS64 RZ, [R8+URZ+0x36430], R3 ;  /* 0x0364300308ff79a7 */ /* 0x0009e2000800003f */
[----:B---3--:R-:W-:-:S13]  /*8be0*/  LOP3.LUT P0, RZ, R0, 0x1f, RZ, 0xc0, !PT ;  /* 0x0000001f00ff7812 */ /* 0x008fda000780c0ff */
[----:B----4-:R-:W-:Y:S05]  /*8bf0*/  @!P0 BRA `(.L_x_2296) ;  /* 0x0000000000048947 */ /* 0x010fea0003800000 */
[----:B------:R-:W-:Y:S01]  /*8c00*/  BPT.TRAP 0x1 ;  /* 0x000000040000795c */ /* 0x000fe20000300000 */
.L_x_2296:
        /* <DEDUP_REMOVED lines=44> */
.L_x_2277:
[----:B------:R-:W-:Y:S05]  /*8ed0*/  BSYNC B0 ;  /* 0x0000000000007941 */ /* 0x000fea0003800000 */
.L_x_2272:
[----:B------:R-:W-:-:S03]  /*8ee0*/  UMOV UR8, 0xffffffff ;  /* 0xffffffff00087882 */ /* 0x000fc60000000000 */
[----:B------:R-:W-:Y:S05]  /*8ef0*/  BRA.DIV UR8, `(.L_x_2297) ;  /* 0x00000006088c7947 */ /* 0x000fea000b800000 */
[----:B------:R-:W-:-:S13]  /*8f00*/  ELECT P6, URZ, PT ;  /* 0x00000000003f782f */ /* 0x000fda00038c0000 */
.L_x_2316:
[----:B------:R-:W-:Y:S05]  /*8f10*/  @!P6 BRA `(.L_x_2191) ;  /* 0x000000000074e947 */ /* 0x000fea0003800000 */
[----:B------:R-:W-:-:S06]  /*8f20*/  ULOP3.LUT UR8, UR38, 0x2, URZ, 0xfc, !UPT ;  /* 0x0000000226087892 */ /* 0x000fcc000f8efc3f */
[----:B------:R-:W-:-:S05]  /*8f30*/  IMAD.U32 R0, RZ, RZ, UR8 ;  /* 0x00000008ff007e24 */ /* 0x000fca000f8e00ff */
[----:B------:R-:W-:-:S13]  /*8f40*/  ISETP.NE.AND P2, PT, R0, 0x3, PT ;  /* 0x000000030000780c */ /* 0x000fda0003f45270 */
[----:B------:R-:W-:Y:S05]  /*8f50*/  @!P2 BRA `(.L_x_2298) ;  /* 0x000000000004a947 */ /* 0x000fea0003800000 */
[----:B---3--:R-:W-:Y:S01]  /*8f60*/  BPT.TRAP 0x1 ;  /* 0x000000040000795c */ /* 0x008fe20000300000 */
.L_x_2298:
        /* <DEDUP_REMOVED lines=15> */
.L_x_2317:
[----:B------:R-:W2:Y:S02]  /*9060*/  SYNCS.PHASECHK.TRANS64.TRYWAIT P0, [R3+URZ], R2 ;  /* 0x00000002030075a7 */ /* 0x000ea4000800017f */
[----:B--2---:R-:W-:Y:S05]  /*9070*/  @!P0 BRA `(.L_x_2300) ;  /* 0x0000000400608947 */ /* 0x004fea0003800000 */
.L_x_2318:
[----:B------:R-:W-:Y:S05]  /*9080*/  @!P2 BRA `(.L_x_2301) ;  /* 0x000000000004a947 */ /* 0x000fea0003800000 */
[----:B---3--:R-:W-:Y:S01]  /*9090*/  BPT.TRAP 0x1 ;  /* 0x000000040000795c */ /* 0x008fe20000300000 */
.L_x_2301:
[----:B------:R-:W-:-:S07]  /*90a0*/  SHF.L.U32 R5, R5, 0x1f, RZ ;  /* 0x0000001f05057819 */ /* 0x000fce00000006ff */
.L_x_2302:
[----:B----4-:R4:W1:Y:S02]  /*90b0*/  SYNCS.PHASECHK.TRANS64.TRYWAIT P0, [R4+URZ+0x36438], R5 ;  /* 0x03643805040075a7 */ /* 0x010864000800017f */
[----:B-1----:R-:W-:Y:S05]  /*90c0*/  @!P0 NANOSLEEP.SYNCS 0x989680 ;  /* 0x009896800000895d */ /* 0x002fea0003900000 */
[----:B------:R-:W1:Y:S02]  /*90d0*/  @!P0 SYNCS.PHASECHK.TRANS64 P0, [R4+URZ+0x36438], R5 ;  /* 0x03643805040085a7 */ /* 0x000e64000800007f */
[----:B-1----:R-:W-:Y:S05]  /*90e0*/  @!P0 BRA `(.L_x_2302) ;  /* 0xfffffffc00f08947 */ /* 0x002fea000383ffff */
.L_x_2191:
[----:B---3--:R-:W-:Y:S05]  /*90f0*/  BSYNC B6 ;  /* 0x0000000000067941 */ /* 0x008fea0003800000 */
.L_x_2185:
[----:B------:R-:W-:Y:S05]  /*9100*/  EXIT ;  /* 0x000000000000794d */ /* 0x000fea0003800000 */
.L_x_2202:
[----:B------:R-:W-:Y:S02]  /*9110*/  IMAD.MOV.U32 R12, RZ, RZ, RZ ;  /* 0x000000ffff0c7224 */ /* 0x000fe400078e00ff */
[----:B------:R-:W-:Y:S02]  /*9120*/  IMAD.MOV.U32 R11, RZ, RZ, 0x1f ;  /* 0x0000001fff0b7424 */ /* 0x000fe400078e00ff */
[----:B------:R-:W-:-:S07]  /*9130*/  IMAD.MOV.U32 R15, RZ, RZ, -0x1 ;  /* 0xffffffffff0f7424 */ /* 0x000fce00078e00ff */
[----:B------:R-:W-:Y:S05]  /*9140*/  WARPSYNC.COLLECTIVE R15, `(.L_x_2303) ;  /* 0x000000000f087348 */ /* 0x000fea0003c00000 */
[----:B------:R1:W2:Y:S02]  /*9150*/  SHFL.IDX P6, R14, R13, R12, R11 ;  /* 0x0000000c0d0e7389 */ /* 0x0002a400000c000b */
[----:B-12---:R-:W-:Y:S01]  /*9160*/  ENDCOLLECTIVE ;  /* 0x000000000000791b */ /* 0x006fe20003800000 */
.L_x_2303:
[----:B------:R-:W-:Y:S05]  /*9170*/  BRA `(.L_x_2304) ;  /* 0xffffff80009c7947 */ /* 0x000fea000383ffff */
.L_x_2204:
[----:B--2---:R2:W3:Y:S02]  /*9180*/  SYNCS.PHASECHK.TRANS64.TRYWAIT P0, [R154+URZ+0x36400], R11 ;  /* 0x0364000b9a0075a7 */ /* 0x0044e4000800017f */
[----:B---3--:R-:W-:Y:S05]  /*9190*/  @!P0 NANOSLEEP.SYNCS 0x989680 ;  /* 0x009896800000895d */ /* 0x008fea0003900000 */
[----:B------:R-:W3:Y:S02]  /*91a0*/  @!P0 SYNCS.PHASECHK.TRANS64 P0, [R154+URZ+0x36400], R11 ;  /* 0x0364000b9a0085a7 */ /* 0x000ee4000800007f */
[----:B---3--:R-:W-:Y:S05]  /*91b0*/  @!P0 BRA `(.L_x_2204) ;  /* 0xfffffffc00f08947 */ /* 0x008fea000383ffff */
[----:B------:R-:W-:Y:S05]  /*91c0*/  BRA `(.L_x_2203) ;  /* 0xffffff8000d47947 */ /* 0x000fea000383ffff */
.L_x_2208:
[----:B--2---:R2:W3:Y:S02]  /*91d0*/  SYNCS.PHASECHK.TRANS64.TRYWAIT P1, [R3+URZ+0x36410], R12 ;  /* 0x0364100c030075a7 */ /* 0x0044e4000802017f */
[----:B---3--:R-:W-:Y:S05]  /*91e0*/  @!P1 NANOSLEEP.SYNCS 0x989680 ;  /* 0x009896800000995d */ /* 0x008fea0003900000 */
[----:B------:R-:W3:Y:S02]  /*91f0*/  @!P1 SYNCS.PHASECHK.TRANS64 P1, [R3+URZ+0x36410], R12 ;  /* 0x0364100c030095a7 */ /* 0x000ee4000802007f */
[----:B---3--:R-:W-:Y:S05]  /*9200*/  @!P1 BRA `(.L_x_2208) ;  /* 0xfffffffc00f09947 */ /* 0x008fea000383ffff */
[----:B------:R-:W-:Y:S05]  /*9210*/  BRA `(.L_x_2207) ;  /* 0xffffff88009c7947 */ /* 0x000fea000383ffff */
.L_x_2212:
[----:B------:R1:W1:Y:S02]  /*9220*/  SYNCS.PHASECHK.TRANS64.TRYWAIT P1, [R154+URZ+0x36430], R13 ;  /* 0x0364300d9a0075a7 */ /* 0x000264000802017f */
[----:B-1----:R-:W-:Y:S05]  /*9230*/  @!P1 NANOSLEEP.SYNCS 0x989680 ;  /* 0x009896800000995d */ /* 0x002fea0003900000 */
[----:B------:R-:W1:Y:S02]  /*9240*/  @!P1 SYNCS.PHASECHK.TRANS64 P1, [R154+URZ+0x36430], R13 ;  /* 0x0364300d9a0095a7 */ /* 0x000e64000802007f */
[----:B-1----:R-:W-:Y:S05]  /*9250*/  @!P1 BRA `(.L_x_2212) ;  /* 0xfffffffc00f09947 */ /* 0x002fea000383ffff */
[----:B------:R-:W-:Y:S05]  /*9260*/  BRA `(.L_x_2211) ;  /* 0xffffff9000407947 */ /* 0x000fea000383ffff */
.L_x_2278:
[----:B-1----:R1:W2:Y:S02]  /*9270*/  SYNCS.PHASECHK.TRANS64.TRYWAIT P1, [R8+URZ+0x36420], R9 ;  /* 0x03642009080075a7 */ /* 0x0022a4000802017f */
[----:B--2---:R-:W-:Y:S05]  /*9280*/  @!P1 NANOSLEEP.SYNCS 0x989680 ;  /* 0x009896800000995d */ /* 0x004fea0003900000 */
[----:B------:R-:W2:Y:S02]  /*9290*/  @!P1 SYNCS.PHASECHK.TRANS64 P1, [R8+URZ+0x36420], R9 ;  /* 0x03642009080095a7 */ /* 0x000ea4000802007f */
[----:B--2---:R-:W-:Y:S05]  /*92a0*/  @!P1 BRA `(.L_x_2278) ;  /* 0xfffffffc00f09947 */ /* 0x004fea000383ffff */
[----:B------:R-:W-:Y:S05]  /*92b0*/  BRA `(.L_x_2305) ;  /* 0xffffffdc00607947 */ /* 0x000fea000383ffff */
.L_x_2282:
[----:B-1----:R1:W2:Y:S02]  /*92c0*/  SYNCS.PHASECHK.TRANS64.TRYWAIT P1, [R8+URZ+0x36438], R9 ;  /* 0x03643809080075a7 */ /* 0x0022a4000802017f */
[----:B--2---:R-:W-:Y:S05]  /*92d0*/  @!P1 NANOSLEEP.SYNCS 0x989680 ;  /* 0x009896800000995d */ /* 0x004fea0003900000 */
[----:B------:R-:W2:Y:S02]  /*92e0*/  @!P1 SYNCS.PHASECHK.TRANS64 P1, [R8+URZ+0x36438], R9 ;  /* 0x03643809080095a7 */ /* 0x000ea4000802007f */
[----:B--2---:R-:W-:Y:S05]  /*92f0*/  @!P1 BRA `(.L_x_2282) ;  /* 0xfffffffc00f09947 */ /* 0x004fea000383ffff */
[----:B------:R-:W-:Y:S05]  /*9300*/  BRA `(.L_x_2306) ;  /* 0xffffffe400507947 */ /* 0x000fea000383ffff */
.L_x_2284:
[----:B--2---:R2:W3:Y:S02]  /*9310*/  SYNCS.PHASECHK.TRANS64.TRYWAIT P1, [R8+URZ+0x36428], R7 ;  /* 0x03642807080075a7 */ /* 0x0044e4000802017f */
[----:B---3--:R-:W-:Y:S05]  /*9320*/  @!P1 NANOSLEEP.SYNCS 0x989680 ;  /* 0x009896800000995d */ /* 0x008fea0003900000 */
[----:B------:R-:W3:Y:S02]  /*9330*/  @!P1 SYNCS.PHASECHK.TRANS64 P1, [R8+URZ+0x36428], R7 ;  /* 0x03642807080095a7 */ /* 0x000ee4000802007f */
[----:B---3--:R-:W-:Y:S05]  /*9340*/  @!P1 BRA `(.L_x_2284) ;  /* 0xfffffffc00f09947 */ /* 0x008fea000383ffff */
[----:B------:R-:W-:Y:S05]  /*9350*/  BRA `(.L_x_2307) ;  /* 0xffffffe800187947 */ /* 0x000fea000383ffff */
.L_x_2286:
        /* <DEDUP_REMOVED lines=8> */
.L_x_2288:
[----:B------:R-:W-:-:S07]  /*93e0*/  SHF.L.U32 R5, R10, 0x1f, RZ ;  /* 0x0000001f0a057819 */ /* 0x000fce00000006ff */
.L_x_2309:
[----:B--2---:R2:W3:Y:S02]  /*93f0*/  SYNCS.PHASECHK.TRANS64.TRYWAIT P1, [R8+URZ+0x36420], R5 ;  /* 0x03642005080075a7 */ /* 0x0044e4000802017f */
[----:B---3--:R-:W-:Y:S05]  /*9400*/  @!P1 NANOSLEEP.SYNCS 0x989680 ;  /* 0x009896800000995d */ /* 0x008fea0003900000 */
[----:B------:R-:W3:Y:S02]  /*9410*/  @!P1 SYNCS.PHASECHK.TRANS64 P1, [R8+URZ+0x36420], R5 ;  /* 0x03642005080095a7 */ /* 0x000ee4000802007f */
[----:B---3--:R-:W-:Y:S05]  /*9420*/  @!P1 BRA `(.L_x_2309) ;  /* 0xfffffffc00f09947 */ /* 0x008fea000383ffff */
[----:B------:R-:W-:Y:S05]  /*9430*/  BRA `(.L_x_2310) ;  /* 0xffffffec00687947 */ /* 0x000fea000383ffff */
.L_x_2291:
[----:B--2---:R2:W3:Y:S02]  /*9440*/  SYNCS.PHASECHK.TRANS64.TRYWAIT P1, [R8+URZ+0x36438], R9 ;  /* 0x03643809080075a7 */ /* 0x0044e4000802017f */
[----:B---3--:R-:W-:Y:S05]  /*9450*/  @!P1 NANOSLEEP.SYNCS 0x989680 ;  /* 0x009896800000995d */ /* 0x008fea0003900000 */
[----:B------:R-:W3:Y:S02]  /*9460*/  @!P1 SYNCS.PHASECHK.TRANS64 P1, [R8+URZ+0x36438], R9 ;  /* 0x03643809080095a7 */ /* 0x000ee4000802007f */
[----:B---3--:R-:W-:Y:S05]  /*9470*/  @!P1 BRA `(.L_x_2291) ;  /* 0xfffffffc00f09947 */ /* 0x008fea000383ffff */
[----:B------:R-:W-:Y:S05]  /*9480*/  BRA `(.L_x_2311) ;  /* 0xfffffff000347947 */ /* 0x000fea000383ffff */
.L_x_2293:
[----:B-1----:R1:W2:Y:S02]  /*9490*/  SYNCS.PHASECHK.TRANS64.TRYWAIT P1, [R8+URZ+0x36428], R5 ;  /* 0x03642805080075a7 */ /* 0x0022a4000802017f */
[----:B--2---:R-:W-:Y:S05]  /*94a0*/  @!P1 NANOSLEEP.SYNCS 0x989680 ;  /* 0x009896800000995d */ /* 0x004fea0003900000 */
[----:B------:R-:W2:Y:S02]  /*94b0*/  @!P1 SYNCS.PHASECHK.TRANS64 P1, [R8+URZ+0x36428], R5 ;  /* 0x03642805080095a7 */ /* 0x000ea4000802007f */
[----:B--2---:R-:W-:Y:S05]  /*94c0*/  @!P1 BRA `(.L_x_2293) ;  /* 0xfffffffc00f09947 */ /* 0x004fea000383ffff */
[----:B------:R-:W-:Y:S05]  /*94d0*/  BRA `(.L_x_2312) ;  /* 0xfffffff000e07947 */ /* 0x000fea000383ffff */
.L_x_2295:
[----:B--2---:R2:W3:Y:S02]  /*94e0*/  SYNCS.PHASECHK.TRANS64.TRYWAIT P1, [R8+URZ+0x36438], R3 ;  /* 0x03643803080075a7 */ /* 0x0044e4000802017f */
[----:B---3--:R-:W-:Y:S05]  /*94f0*/  @!P1 NANOSLEEP.SYNCS 0x989680 ;  /* 0x009896800000995d */ /* 0x008fea0003900000 */
[----:B------:R-:W3:Y:S02]  /*9500*/  @!P1 SYNCS.PHASECHK.TRANS64 P1, [R8+URZ+0x36438], R3 ;  /* 0x03643803080095a7 */ /* 0x000ee4000802007f */
[----:B---3--:R-:W-:Y:S05]  /*9510*/  @!P1 BRA `(.L_x_2295) ;  /* 0xfffffffc00f09947 */ /* 0x008fea000383ffff */
[----:B------:R-:W-:Y:S05]  /*9520*/  BRA `(.L_x_2313) ;  /* 0xfffffff4009c7947 */ /* 0x000fea000383ffff */
.L_x_2297:
[----:B------:R-:W-:Y:S01]  /*9530*/  BSSY B0, `(.L_x_2314) ;  /* 0x0000006000007945 */ /* 0x000fe20003800000 */
[----:B------:R-:W-:-:S07]  /*9540*/  IMAD.MOV.U32 R15, RZ, RZ, -0x1 ;  /* 0xffffffffff0f7424 */ /* 0x000fce00078e00ff */
[----:B-1-3--:R-:W-:Y:S05]  /*9550*/  WARPSYNC.COLLECTIVE R15, `(.L_x_2315) ;  /* 0x000000000f0c7348 */ /* 0x00afea0003c00000 */
[----:B------:R-:W-:Y:S02]  /*9560*/  ELECT P6, UR62, PT ;  /* 0x00000000003e782f */ /* 0x000fe400038c0000 */
[----:B------:R-:W-:Y:S01]  /*9570*/  MOV R14, UR62 ;  /* 0x0000003e000e7c02 */ /* 0x000fe20008000f00 */
[----:B-1-3--:R-:W-:Y:S10]  /*9580*/  ENDCOLLECTIVE ;  /* 0x000000000000791b */ /* 0x00aff40003800000 */
.L_x_2315:
[----:B------:R-:W-:Y:S05]  /*9590*/  BSYNC B0 ;  /* 0x0000000000007941 */ /* 0x000fea0003800000 */
.L_x_2314:
[----:B------:R-:W-:Y:S05]  /*95a0*/  BRA `(.L_x_2316) ;  /* 0xfffffff800587947 */ /* 0x000fea000383ffff */
.L_x_2299:
[----:B-1----:R1:W2:Y:S02]  /*95b0*/  SYNCS.PHASECHK.TRANS64.TRYWAIT P0, [R9+URZ], R0 ;  /* 0x00000000090075a7 */ /* 0x0022a4000800017f */
[----:B--2---:R-:W-:Y:S05]  /*95c0*/  @!P0 NANOSLEEP.SYNCS 0x989680 ;  /* 0x009896800000895d */ /* 0x004fea0003900000 */
[----:B------:R-:W2:Y:S02]  /*95d0*/  @!P0 SYNCS.PHASECHK.TRANS64 P0, [R9+URZ], R0 ;  /* 0x00000000090085a7 */ /* 0x000ea4000800007f */
[----:B--2---:R-:W-:Y:S05]  /*95e0*/  @!P0 BRA `(.L_x_2299) ;  /* 0xfffffffc00f08947 */ /* 0x004fea000383ffff */
[----:B------:R-:W-:Y:S05]  /*95f0*/  BRA `(.L_x_2317) ;  /* 0xfffffff800987947 */ /* 0x000fea000383ffff */
.L_x_2300:
[----:B--2---:R2:W4:Y:S02]  /*9600*/  SYNCS.PHASECHK.TRANS64.TRYWAIT P0, [R3+URZ], R2 ;  /* 0x00000002030075a7 */ /* 0x004524000800017f */
[----:B----4-:R-:W-:Y:S05]  /*9610*/  @!P0 NANOSLEEP.SYNCS 0x989680 ;  /* 0x009896800000895d */ /* 0x010fea0003900000 */
[----:B------:R-:W4:Y:S02]  /*9620*/  @!P0 SYNCS.PHASECHK.TRANS64 P0, [R3+URZ], R2 ;  /* 0x00000002030085a7 */ /* 0x000f24000800007f */
[----:B----4-:R-:W-:Y:S05]  /*9630*/  @!P0 BRA `(.L_x_2300) ;  /* 0xfffffffc00f08947 */ /* 0x010fea000383ffff */
[----:B------:R-:W-:Y:S05]  /*9640*/  BRA `(.L_x_2318) ;  /* 0xfffffff8008c7947 */ /* 0x000fea000383ffff */
.L_x_2319:
        /* <DEDUP_REMOVED lines=11> */
.L_x_3869:


//--------------------- .text._ZN7cutlass13device_kernelIN5flash11enable_sm90INS1_16FlashAttnBwdSm90INS1_25CollectiveMainloopBwdSm90ILi2ELi1ELi1EN4cute5tupleIJNS5_1CILi1EEES8_S8_EEENS6_IJNS7_ILi64EEENS7_ILi96EEENS7_ILi192EEEEEENS_6half_tEfNS_4arch4Sm90ELb0ELb1ELb0ELb1ELb1ELb0ELb1ELb0ELi3ELi1ELi1ELi1ELb0EEENS1_24CollectiveEpilogueBwdGQAISD_fSG_Li384ELb1ELb1EEENS1_19SingleTileSchedulerILb1ELb0ELb0ELi96EEEEEEEEEvNT_6ParamsE --------------------------
	.section	.text._ZN7cutlass13device_kernelIN5flash11enable_sm90INS1_16FlashAttnBwdSm90INS1_25CollectiveMainloopBwdSm90ILi2ELi1ELi1EN4cute5tupleIJNS5_1CILi1EEES8_S8_EEENS6_IJNS7_ILi64EEENS7_ILi96EEENS7_ILi192EEEEEENS_6half_tEfNS_4arch4Sm90ELb0ELb1ELb0ELb1ELb1ELb0ELb1ELb0ELi3ELi1ELi1ELi1ELb0EEENS1_24CollectiveEpilogueBwdGQAISD_fSG_Li384ELb1ELb1EEENS1_19SingleTileSchedulerILb1ELb0ELb0ELi96EEEEEEEEEvNT_6ParamsE,"ax",@progbits
	.align	128
.text._ZN7cutlass13device_kernelIN5flash11enable_sm90INS1_16FlashAttnBwdSm90INS1_25CollectiveMainloopBwdSm90ILi2ELi1ELi1EN4cute5tupleIJNS5_1CILi1EEES8_S8_EEENS6_IJNS7_ILi64EEENS7_ILi96EEENS7_ILi192EEEEEENS_6half_tEfNS_4arch4Sm90ELb0ELb1ELb0ELb1ELb1ELb0ELb1ELb0ELi3ELi1ELi1ELi1ELb0EEENS1_24CollectiveEpilogueBwdGQAISD_fSG_Li384ELb1ELb1EEENS1_19SingleTileSchedulerILb1ELb0ELb0ELi96EEEEEEEEEvNT_6ParamsE:
        .type           _ZN7cutlass13device_kernelIN5flash11enable_sm90INS1_16FlashAttnBwdSm90INS1_25CollectiveMainloopBwdSm90ILi2ELi1ELi1EN4cute5tupleIJNS5_1CILi1EEES8_S8_EEENS6_IJNS7_ILi64EEENS7_ILi96EEENS7_ILi192EEEEEENS_6half_tEfNS_4arch4Sm90ELb0ELb1ELb0ELb1ELb1ELb0ELb1ELb0ELi3ELi1ELi1ELi1ELb0EEENS1_24CollectiveEpilogueBwdGQAISD_fSG_Li384ELb1ELb1EEENS1_19SingleTileSchedulerILb1ELb0ELb0ELi96EEEEEEEEEvNT_6ParamsE,@function
        .size           _ZN7cutlass13device_kernelIN5flash11enable_sm90INS1_16FlashAttnBwdSm90INS1_25CollectiveMainloopBwdSm90ILi2ELi1ELi1EN4cute5tupleIJNS5_1CILi1EEES8_S8_EEENS6_IJNS7_ILi64EEENS7_ILi96EEENS7_ILi192EEEEEENS_6half_tEfNS_4arch4Sm90ELb0ELb1ELb0ELb1ELb1ELb0ELb1ELb0ELi3ELi1ELi1ELi1ELb0EEENS1_24CollectiveEpilogueBwdGQAISD_fSG_Li384ELb1ELb1EEENS1_19SingleTileSchedulerILb1ELb0ELb0ELi96EEEEEEEEEvNT_6ParamsE,(.L_x_3870 - _ZN7cutlass13device_kernelIN5flash11enable_sm90INS1_16FlashAttnBwdSm90INS1_25CollectiveMainloopBwdSm90ILi2ELi1ELi1EN4cute5tupleIJNS5_1CILi1EEES8_S8_EEENS6_IJNS7_ILi64EEENS7_ILi96EEENS7_ILi192EEEEEENS_6half_tEfNS_4arch4Sm90ELb0ELb1ELb0ELb1ELb1ELb0ELb1ELb0ELi3ELi1ELi1ELi1ELb0EEENS1_24CollectiveEpilogueBwdGQAISD_fSG_Li384ELb1ELb1EEENS1_19SingleTileSchedulerILb1ELb0ELb0ELi96EEEEEEEEEvNT_6ParamsE)
        .other          _ZN7cutlass13device_kernelIN5flash11enable_sm90INS1_16FlashAttnBwdSm90INS1_25CollectiveMainloopBwdSm90ILi2ELi1ELi1EN4cute5tupleIJNS5_1CILi1EEES8_S8_EEENS6_IJNS7_ILi64EEENS7_ILi96EEENS7_ILi192EEEEEENS_6half_tEfNS_4arch4Sm90ELb0ELb1ELb0ELb1ELb1ELb0ELb1ELb0ELi3ELi1ELi1ELi1ELb0EEENS1_24CollectiveEpilogueBwdGQAISD_fSG_Li384ELb1ELb1EEENS1_19SingleTileSchedulerILb1ELb0ELb0ELi96EEEEEEEEEvNT_6ParamsE,@"STO_CUDA_ENTRY STV_DEFAULT"
_ZN7cutlass13device_kernelIN5flash11enable_sm90INS1_16FlashAttnBwdSm90INS1_25CollectiveMainloopBwdSm90ILi2ELi1ELi1EN4cute5tupleIJNS5_1CILi1EEES8_S8_EEENS6_IJNS7_ILi64EEENS7_ILi96EEENS7_ILi192EEEEEENS_6half_tEfNS_4arch4Sm90ELb0ELb1ELb0ELb1ELb1ELb0ELb1ELb0ELi3ELi1ELi1ELi1ELb0EEENS1_24CollectiveEpilogueBwdGQAISD_fSG_Li384ELb1ELb1EEENS1_19SingleTileSchedulerILb1ELb0ELb0ELi96EEEEEEEEEvNT_6ParamsE:
        /* <DEDUP_REMOVED lines=23> */
.L_x_2321:
[----:B------:R-:W-:Y:S05]  /*0170*/  BSYNC B0 ;  /* 0x0000000000007941 */ /* 0x000fea0003800000 */
.L_x_2320:
        /* <DEDUP_REMOVED lines=37> */
.L_x_2322:
        /* <DEDUP_REMOVED lines=20> */
.L_x_2323:
[----:B------:R-:W-:Y:S01]  /*0510*/  PLOP3.LUT P0, PT, PT, PT, UP0, 0x80, 0x0 ;  /* 0x000000000000781c */ /* 0x000fe20003f0f008 */
[----:B------:R-:W-:Y:S01]  /*0520*/  NOP ;  /* 0x0000000000007918 */ /* 0x000fe20000000000 */
[----:B------:R-:W-:Y:S01]  /*0530*/  ULDC.64 UR46, c[0x0][0x208] ;  /* 0x00008200002e7ab9 */ /* 0x000fe20000000a00 */
[----:B------:R-:W-:Y:S01]  /*0540*/  BSSY B6, `(.L_x_2324) ;  /* 0x00009eb000067945 */ /* 0x000fe20003800000 */
[----:B-12-4-:R-:W-:Y:S09]  /*0550*/  BAR.SYNC.DEFER_BLOCKING 0x0 ;  /* 0x0000000000007b1d */ /* 0x016ff20000010000 */
[----:B------:R-:W-:Y:S05]  /*0560*/  @!P0 BRA `(.L_x_2325) ;  /* 0x0000004800fc8947 */ /* 0x000fea0003800000 */
.L_x_2326:
        /* <DEDUP_REMOVED lines=21> */
.L_x_2327:
        /* <DEDUP_REMOVED lines=10> */
.L_x_2329:
[----:B------:R-:W2:Y:S02]  /*0760*/  LDC R0, c[0x0][0x8c4] ;  /* 0x00023100ff007b82 */ /* 0x000ea40000000800 */
.L_x_2328:
        /* <DEDUP_REMOVED lines=15> */
.L_x_2331:
        /* <DEDUP_REMOVED lines=10> */
.L_x_2332:
        /* <DEDUP_REMOVED lines=8> */
.L_x_2333:
        /* <DEDUP_REMOVED lines=9> */
.L_x_2334:
        /* <DEDUP_REMOVED lines=22> */
.L_x_2335:
        /* <DEDUP_REMOVED lines=78> */
.L_x_2338:
        /* <DEDUP_REMOVED lines=15> */
.L_x_2337:
        /* <DEDUP_REMOVED lines=20> */
.L_x_2340:
        /* <DEDUP_REMOVED lines=15> */
.L_x_2339:
        /* <DEDUP_REMOVED lines=8> */
.L_x_2483:
        /* <DEDUP_REMOVED lines=19> */
.L_x_2342:
        /* <DEDUP_REMOVED lines=108> */
.L_x_2362:
[----:B------:R-:W-:-:S13]  /*1be0*/  ISETP.NE.AND P0, PT, R155, 0x3, PT ;  /* 0x000000039b00780c */ /* 0x000fda0003f05270 */
[----:B-1----:R-:W-:Y:S05]  /*1bf0*/  @!P0 BRA `(.L_x_2344) ;  /* 0x0000000000048947 */ /* 0x002fea0003800000 */
[----:B------:R-:W-:Y:S01]  /*1c00*/  BPT.TRAP 0x1 ;  /* 0x000000040000795c */ /* 0x000fe20000300000 */
.L_x_2344:
[----:B------:R-:W-:Y:S02]  /*1c10*/  LEA R3, R2, UR36, 0x3 ;  /* 0x0000002402037c11 */ /* 0x000fe4000f8e18ff */
[----:B------:R-:W-:-:S04]  /*1c20*/  SHF.L.U32 R12, R7, 0x1f, RZ ;  /* 0x0000001f070c7819 */ /* 0x000fc800000006ff */
[----:B------:R1:W2:Y:S01]  /*1c30*/  SYNCS.PHASECHK.TRANS64.TRYWAIT P1, [R3+URZ+0x36410], R12 ;  /* 0x0364100c030075a7 */ /* 0x0002a2000802017f */
[----:B------:R-:W-:Y:S05]  /*1c40*/  @!P0 BRA `(.L_x_2345) ;  /* 0x0000000000048947 */ /* 0x000fea0003800000 */
[----:B------:R-:W-:Y:S01]  /*1c50*/  BPT.TRAP 0x1 ;  /* 0x000000040000795c */ /* 0x000fe20000300000 */
.L_x_2345:
[----:B--2---:R-:W-:Y:S05]  /*1c60*/  @P1 BRA `(.L_x_2346) ;  /* 0x0000000000081947 */ /* 0x004fea0003800000 */
[----:B------:R-:W2:Y:S02]  /*1c70*/  SYNCS.PHASECHK.TRANS64.TRYWAIT P1, [R3+URZ+0x36410], R12 ;  /* 0x0364100c030075a7 */ /* 0x000ea4000802017f */
[----:B--2---:R-:W-:Y:S05]  /*1c80*/  @!P1 BRA `(.L_x_2347) ;  /* 0x0000008800109947 */ /* 0x004fea0003800000 */
.L_x_2346:
        /* <DEDUP_REMOVED lines=103> */
.L_x_2348:
[----:B------:R-:W-:-:S04]  /*2300*/  SHF.L.U32 R13, R5, 0x1f, RZ ;  /* 0x0000001f050d7819 */ /* 0x000fc800000006ff */
[----:B------:R4:W1:Y:S01]  /*2310*/  SYNCS.PHASECHK.TRANS64.TRYWAIT P1, [UR36+0x36430], R13 ;  /* 0x0364300dff0075a7 */ /* 0x0008620008020164 */
[----:B------:R-:W-:Y:S05]  /*2320*/  @!P0 BRA `(.L_x_2349) ;  /* 0x0000000000048947 */ /* 0x000fea0003800000 */
[----:B------:R-:W-:Y:S01]  /*2330*/  BPT.TRAP 0x1 ;  /* 0x000000040000795c */ /* 0x000fe20000300000 */
.L_x_2349:
[----:B-1----:R-:W-:Y:S05]  /*2340*/  @P1 BRA `(.L_x_2350) ;  /* 0x0000000000081947 */ /* 0x002fea0003800000 */
[----:B------:R-:W1:Y:S02]  /*2350*/  SYNCS.PHASECHK.TRANS64.TRYWAIT P1, [UR36+0x36430], R13 ;  /* 0x0364300dff0075a7 */ /* 0x000e640008020164 */
[----:B-1----:R-:W-:Y:S05]  /*2360*/  @!P1 BRA `(.L_x_2351) ;  /* 0x00000080006c9947 */ /* 0x002fea0003800000 */
.L_x_2350:
        /* <DEDUP_REMOVED lines=112> */
.L_x_2354:
[----:B------:R-:W-:-:S06]  /*2a70*/  UISETP.NE.AND UP0, UPT, UR42, 0x1, UPT ;  /* 0x000000012a00788c */ /* 0x000fcc000bf05270 */
[----:B------:R-:W-:-:S05]  /*2a80*/  PLOP3.LUT P1, PT, PT, PT, UP0, 0x80, 0x0 ;  /* 0x000000000000781c */ /* 0x000fca0003f2f008 */
[----:B------:R-:W-:-:S08]  /*2a90*/  @UP0 ULDC UR5, c[0x0][0x754] ;  /* 0x0001d50000050ab9 */ /* 0x000fd00000000800 */
[----:B------:R-:W-:Y:S01]  /*2aa0*/  @P1 IMAD.HI.U32 R12, R23, UR5, RZ ;  /* 0x00000005170c1c27 */ /* 0x000fe2000f8e00ff */
[----:B------:R-:W-:-:S04]  /*2ab0*/  @UP0 ULDC UR5, c[0x0][0x758] ;  /* 0x0001d60000050ab9 */ /* 0x000fc80000000800 */
[----:B------:R-:W-:-:S07]  /*2ac0*/  @P1 SHF.R.U32.HI R23, RZ, UR5, R12 ;  /* 0x00000005ff171c19 */ /* 0x000fce000801160c */
.L_x_2355:
[----:B------:R-:W-:Y:S05]  /*2ad0*/  BSYNC B0 ;  /* 0x0000000000007941 */ /* 0x000fea0003800000 */
.L_x_2353:
[----:B------:R-:W-:Y:S01]  /*2ae0*/  IMAD R23, R23, UR42, R18 ;  /* 0x0000002a17177c24 */ /* 0x000fe2000f8e0212 */
[----:B------:R-:W-:-:S04]  /*2af0*/  IADD3 R12, R15, UR4, R4 ;  /* 0x000000040f0c7c10 */ /* 0x000fc8000fffe004 */
[----:B------:R-:W-:Y:S02]  /*2b00*/  VIADDMNMX R13, R23, UR42, R13, PT ;  /* 0x0000002a170d7c46 */ /* 0x000fe4000b80010d */
[----:B------:R-:W-:-:S07]  /*2b10*/  VIMNMX R12, R12, R23, !PT ;  /* 0x000000170c0c7248 */ /* 0x000fce0007fe0100 */
.L_x_2352:
        /* <DEDUP_REMOVED lines=51> */
.L_x_2358:
[----:B------:R-:W-:-:S06]  /*2e50*/  UISETP.NE.AND UP0, UPT, UR42, 0x1, UPT ;  /* 0x000000012a00788c */ /* 0x000fcc000bf05270 */
[----:B------:R-:W-:-:S05]  /*2e60*/  PLOP3.LUT P6, PT, PT, PT, UP0, 0x80, 0x0 ;  /* 0x000000000000781c */ /* 0x000fca0003fcf008 */
[----:B------:R-:W-:-:S08]  /*2e70*/  @UP0 ULDC UR4, c[0x0][0x754] ;  /* 0x0001d50000040ab9 */ /* 0x000fd00000000800 */
[----:B------:R-:W-:Y:S01]  /*2e80*/  @P6 IMAD.HI.U32 R12, R13, UR4, RZ ;  /* 0x000000040d0c6c27 */ /* 0x000fe2000f8e00ff */
[----:B------:R-:W-:Y:S01]  /*2e90*/  PLOP3.LUT P6, PT, PT, PT, UP0, 0x80, 0x0 ;  /* 0x000000000000781c */ /* 0x000fe20003fcf008 */
[----:B------:R-:W-:-:S12]  /*2ea0*/  @UP0 ULDC UR4, c[0x0][0x758] ;  /* 0x0001d60000040ab9 */ /* 0x000fd80000000800 */
[----:B------:R-:W-:-:S07]  /*2eb0*/  @P6 SHF.R.U32.HI R13, RZ, UR4, R12 ;  /* 0x00000004ff0d6c19 */ /* 0x000fce000801160c */
.L_x_2359:
[----:B------:R-:W-:Y:S05]  /*2ec0*/  BSYNC B0 ;  /* 0x0000000000007941 */ /* 0x000fea0003800000 */
.L_x_2357:
[----:B------:R-:W-:-:S05]  /*2ed0*/  IMAD R13, R13, UR42, R18 ;  /* 0x0000002a0d0d7c24 */ /* 0x000fca000f8e0212 */
[----:B------:R-:W-:Y:S02]  /*2ee0*/  VIMNMX R14, R14, R13, !PT ;  /* 0x0000000d0e0e7248 */ /* 0x000fe40007fe0100 */
[----:B------:R-:W-:-:S07]  /*2ef0*/  VIADDMNMX R20, R13, UR42, R20, PT ;  /* 0x0000002a0d147c46 */ /* 0x000fce000b800114 */
.L_x_2356:
        /* <DEDUP_REMOVED lines=214> */
.L_x_2360:
        /* <DEDUP_REMOVED lines=59> */
.L_x_2361:
        /* <DEDUP_REMOVED lines=62> */
.L_x_2336:
[----:B------:R-:W-:Y:S05]  /*43f0*/  @P0 BRA `(.L_x_2330) ;  /* 0x0000005c00fc0947 */ /* 0x000fea0003800000 */
[----:B-1----:R-:W1:Y:S01]  /*4400*/  LDC.64 R2, c[0x0][0x878] ;  /* 0x00021e00ff027b82 */ /* 0x002e620000000a00 */
        /* <DEDUP_REMOVED lines=12> */
[----:B------:R-:W2:Y:S08]  /*44d0*/  @P0 LDC.64 R4, c[0x0][0x878] ;  /* 0x00021e00ff040b82 */ /* 0x000eb00000000a00 */
[----:B------:R-:W1:Y:S01]  /*44e0*/  LDC.64 R22, c[0x0][0x800] ;  /* 0x00020000ff167b82 */ /* 0x000e620000000a00 */
        /* <DEDUP_REMOVED lines=56> */
[----:B------:R2:W-:Y:S03]  /*4870*/  STS.128 [R8+0x2800], R44 ;  /* 0x0028002c08007388 */ /* 0x0005e60000000c00 */
        /* <DEDUP_REMOVED lines=19> */
[----:B------:R-:W-:-:S03]  /*49b0*/  LEA R22, P3, R4, R22, 0x2 ;  /* 0x0000001604167211 */ /* 0x000fc600078610ff */
[----:B------:R-:W-:Y:S01]  /*49c0*/  IMAD.MOV R2, RZ, RZ, -R2 ;  /* 0x000000ffff027224 */ /* 0x000fe200078e0a02 */
[----:B---3--:R-:W-:Y:S01]  /*49d0*/  LEA R24, P4, R6, R24, 0x2 ;  /* 0x0000001806187211 */ /* 0x008fe200078810ff */
[----:B------:R-:W-:Y:S02]  /*49e0*/  IMAD R9, R9, R21, R12 ;  /* 0x0000001509097224 */ /* 0x000fe400078e020c */
[----:B------:R-:W-:Y:S02]  /*49f0*/  IMAD R17, R3, R2, R0 ;  /* 0x0000000203117224 */ /* 0x000fe400078e0200 */
[----:B------:R-:W-:Y:S02]  /*4a00*/  IMAD.IADD R3, R5, 0x1, R13 ;  /* 0x0000000105037824 */ /* 0x000fe400078e020d */
[----:B------:R-:W-:Y:S01]  /*4a10*/  IMAD.IADD R2, R7, 0x1, R9 ;  /* 0x0000000107027824 */ /* 0x000fe200078e0209 */
[----:B--2---:R-:W-:Y:S06]  /*4a20*/  @P2 BRA `(.L_x_2364) ;  /* 0x0000000000142947 */ /* 0x004fec0003800000 */
.L_x_2365:
[----:B------:R-:W2:Y:S04]  /*4a30*/  LDG.E.STRONG.GPU R0, desc[UR46][R10.64] ;  /* 0x0000002e0a007981 */ /* 0x000ea8000c1ef900 */
[----:B--2---:R-:W-:Y:S01]  /*4a40*/  CCTL.IVALL ;  /* 0x00000000ff00798f */ /* 0x004fe20002000000 */
[----:B------:R-:W-:Y:S05]  /*4a50*/  YIELD ;  /* 0x0000000000007946 */ /* 0x000fea0003800000 */
[----:B------:R-:W-:-:S13]  /*4a60*/  ISETP.NE.AND P0, PT, R0, R17, PT ;  /* 0x000000110000720c */ /* 0x000fda0003f05270 */
[----:B------:R-:W-:Y:S05]  /*4a70*/  @P0 BRA `(.L_x_2365) ;  /* 0xfffffffc00ec0947 */ /* 0x000fea000383ffff */
.L_x_2364:
[----:B------:R-:W-:Y:S05]  /*4a80*/  BSYNC B0 ;  /* 0x0000000000007941 */ /* 0x000fea0003800000 */
.L_x_2363:
[----:B------:R-:W-:Y:S01]  /*4a90*/  UMOV UR5, 0xffffffff ;  /* 0xffffffff00057882 */ /* 0x000fe20000000000 */
[----:B------:R-:W-:Y:S02]  /*4aa0*/  LEA.HI.X R23, R4, R23, R3, 0x2, P3 ;  /* 0x0000001704177211 */ /* 0x000fe400018f1403 */
[----:B------:R-:W-:Y:S01]  /*4ab0*/  LEA.HI.X R2, R6, R25, R2, 0x2, P4 ;  /* 0x0000001906027211 */ /* 0x000fe200020f1402 */
[----:B------:R-:W-:Y:S06]  /*4ac0*/  BRA.DIV UR5, `(.L_x_2366) ;  /* 0x0000005a05a87947 */ /* 0x000fec000b800000 */
[----:B------:R-:W-:Y:S01]  /*4ad0*/  NOP ;  /* 0x0000000000007918 */ /* 0x000fe20000000000 */
.L_x_2486:
        /* <DEDUP_REMOVED lines=16> */
.L_x_2369:
[----:B------:R-:W-:Y:S01]  /*4be0*/  @P0 ELECT P2, URZ, PT ;  /* 0x00000000003f082f */ /* 0x000fe20003840000 */
[----:B------:R1:W-:-:S12]  /*4bf0*/  UBLKRED.G.S.ADD.F32.RN [UR6], [UR4], UR5, desc[UR8] ;  /* 0x00000806040073bb */ /* 0x0003d800080a1405 */
[----:B------:R-:W-:Y:S02]  /*4c00*/  @P2 PLOP3.LUT P0, PT, P2, PT, PT, 0x8, 0x0 ;  /* 0x000000000000281c */ /* 0x000fe4000170e170 */
[----:B------:R-:W-:-:S11]  /*4c10*/  PLOP3.LUT P2, PT, PT, PT, PT, 0x8, 0x0 ;  /* 0x000000000000781c */ /* 0x000fd60003f4e170 */
[----:B-1----:R-:W-:Y:S05]  /*4c20*/  @P0 BRA.U.ANY `(.L_x_2369) ;  /* 0xfffffffd00ec0947 */ /* 0x002fea000393ffff */
[----:B------:R0:W-:Y:S01]  /*4c30*/  UTMACMDFLUSH ;  /* 0x00000000000079b7 */ /* 0x0001e20000000000 */
[----:B------:R-:W-:-:S04]  /*4c40*/  DEPBAR.LE SB0, 0x0 ;  /* 0x000080000000791a */ /* 0x000fc80000000000 */
.L_x_2368:
[----:B------:R-:W-:Y:S05]  /*4c50*/  BSYNC B0 ;  /* 0x0000000000007941 */ /* 0x000fea0003800000 */
.L_x_2367:
        /* <DEDUP_REMOVED lines=14> */
.L_x_2371:
[----:B------:R-:W-:Y:S05]  /*4d40*/  BSYNC B0 ;  /* 0x0000000000007941 */ /* 0x000fea0003800000 */
.L_x_2370:
        /* <DEDUP_REMOVED lines=18> */
.L_x_2374:
[----:B------:R-:W2:Y:S04]  /*4e70*/  LDG.E.STRONG.GPU R0, desc[UR46][R2.64] ;  /* 0x0000002e02007981 */ /* 0x000ea8000c1ef900 */
[----:B--2---:R-:W-:Y:S01]  /*4e80*/  CCTL.IVALL ;  /* 0x00000000ff00798f */ /* 0x004fe20002000000 */
[----:B------:R-:W-:Y:S05]  /*4e90*/  YIELD ;  /* 0x0000000000007946 */ /* 0x000fea0003800000 */
[----:B------:R-:W-:-:S13]  /*4ea0*/  ISETP.NE.AND P0, PT, R0, R17, PT ;  /* 0x000000110000720c */ /* 0x000fda0003f05270 */
[----:B------:R-:W-:Y:S05]  /*4eb0*/  @P0 BRA `(.L_x_2374) ;  /* 0xfffffffc00ec0947 */ /* 0x000fea000383ffff */
.L_x_2373:
[----:B------:R-:W-:Y:S05]  /*4ec0*/  BSYNC B0 ;  /* 0x0000000000007941 */ /* 0x000fea0003800000 */
.L_x_2372:
[----:B------:R-:W-:-:S03]  /*4ed0*/  UMOV UR5, 0xffffffff ;  /* 0xffffffff00057882 */ /* 0x000fc60000000000 */
[----:B------:R-:W-:Y:S05]  /*4ee0*/  BRA.DIV UR5, `(.L_x_2375) ;  /* 0x0000005605bc7947 */ /* 0x000fea000b800000 */
[----:B------:R-:W-:Y:S01]  /*4ef0*/  NOP ;  /* 0x0000000000007918 */ /* 0x000fe20000000000 */
.L_x_2489:
        /* <DEDUP_REMOVED lines=16> */
.L_x_2378:
[----:B------:R-:W-:Y:S01]  /*5000*/  @P0 ELECT P2, URZ, PT ;  /* 0x00000000003f082f */ /* 0x000fe20003840000 */
[----:B------:R2:W-:-:S12]  /*5010*/  UBLKRED.G.S.ADD.F32.RN [UR6], [UR4], UR5, desc[UR8] ;  /* 0x00000806040073bb */ /* 0x0005d800080a1405 */
[----:B------:R-:W-:Y:S02]  /*5020*/  @P2 PLOP3.LUT P0, PT, P2, PT, PT, 0x8, 0x0 ;  /* 0x000000000000281c */ /* 0x000fe4000170e170 */
[----:B------:R-:W-:-:S11]  /*5030*/  PLOP3.LUT P2, PT, PT, PT, PT, 0x8, 0x0 ;  /* 0x000000000000781c */ /* 0x000fd60003f4e170 */
[----:B--2---:R-:W-:Y:S05]  /*5040*/  @P0 BRA.U.ANY `(.L_x_2378) ;  /* 0xfffffffd00ec0947 */ /* 0x004fea000393ffff */
[----:B------:R0:W-:Y:S01]  /*5050*/  UTMACMDFLUSH ;  /* 0x00000000000079b7 */ /* 0x0001e20000000000 */
[----:B------:R-:W-:-:S04]  /*5060*/  DEPBAR.LE SB0, 0x0 ;  /* 0x000080000000791a */ /* 0x000fc80000000000 */
.L_x_2377:
[----:B------:R-:W-:Y:S05]  /*5070*/  BSYNC B0 ;  /* 0x0000000000007941 */ /* 0x000fea0003800000 */
.L_x_2376:
        /* <DEDUP_REMOVED lines=14> */
.L_x_2325:
        /* <DEDUP_REMOVED lines=21> */
.L_x_2380:
        /* <DEDUP_REMOVED lines=13> */
.L_x_2382:
[----:B------:R-:W-:-:S05]  /*5380*/  ULDC UR4, c[0x0][0x8c4] ;  /* 0x0002310000047ab9 */ /* 0x000fca0000000800 */
.L_x_2381:
        /* <DEDUP_REMOVED lines=44> */
.L_x_2383:
        /* <DEDUP_REMOVED lines=13> */
.L_x_2384:
        /* <DEDUP_REMOVED lines=12> */
.L_x_2385:
        /* <DEDUP_REMOVED lines=27> */
.L_x_2386:
        /* <DEDUP_REMOVED lines=39> */
.L_x_2391:
[----:B------:R-:W2:Y:S04]  /*5c00*/  LDG.E.STRONG.GPU R0, desc[UR46][R2.64] ;  /* 0x0000002e02007981 */ /* 0x000ea8000c1ef900 */
[----:B--2---:R-:W-:Y:S01]  /*5c10*/  CCTL.IVALL ;  /* 0x00000000ff00798f */ /* 0x004fe20002000000 */
[----:B------:R-:W-:Y:S05]  /*5c20*/  YIELD ;  /* 0x0000000000007946 */ /* 0x000fea0003800000 */
[----:B------:R-:W-:-:S13]  /*5c30*/  ISETP.NE.AND P1, PT, R0, UR22, PT ;  /* 0x0000001600007c0c */ /* 0x000fda000bf25270 */
[----:B------:R-:W-:Y:S05]  /*5c40*/  @P1 BRA `(.L_x_2391) ;  /* 0xfffffffc00ec1947 */ /* 0x000fea000383ffff */
.L_x_2390:
[----:B------:R-:W-:Y:S05]  /*5c50*/  BSYNC B0 ;  /* 0x0000000000007941 */ /* 0x000fea0003800000 */
.L_x_2389:
[----:B------:R-:W-:-:S03]  /*5c60*/  UMOV UR18, 0xffffffff ;  /* 0xffffffff00127882 */ /* 0x000fc60000000000 */
[----:B------:R-:W-:Y:S05]  /*5c70*/  BRA.DIV UR18, `(.L_x_2392) ;  /* 0x0000004a12747947 */ /* 0x000fea000b800000 */
[----:B------:R-:W-:Y:S01]  /*5c80*/  NOP ;  /* 0x0000000000007918 */ /* 0x000fe20000000000 */
.L_x_2492:
        /* <DEDUP_REMOVED lines=22> */
.L_x_2394:
[----:B------:R-:W-:Y:S05]  /*5df0*/  BSYNC B0 ;  /* 0x0000000000007941 */ /* 0x000fea0003800000 */
.L_x_2393:
        /* <DEDUP_REMOVED lines=19> */
.L_x_2396:
[----:B------:R-:W-:Y:S05]  /*5f30*/  BSYNC B0 ;  /* 0x0000000000007941 */ /* 0x000fea0003800000 */
.L_x_2395:
        /* <DEDUP_REMOVED lines=20> */
.L_x_2398:
[----:B------:R-:W-:Y:S05]  /*6080*/  BSYNC B0 ;  /* 0x0000000000007941 */ /* 0x000fea0003800000 */
.L_x_2397:
[----:B------:R-:W-:Y:S06]  /*6090*/  BAR.ARV 0xa, 0xa0 ;  /* 0x0282800000007b1d */ /* 0x000fec0000002000 */
[----:B------:R-:W-:Y:S04]  /*60a0*/  BSSY B0, `(.L_x_2399) ;  /* 0x0000003000007945 */ /* 0x000fe80003800000 */
[----:B------:R-:W-:Y:S05]  /*60b0*/  @!P0 BRA `(.L_x_2400) ;  /* 0x0000000000048947 */ /* 0x000fea0003800000 */
[----:B------:R-:W-:-:S04]  /*60c0*/  DEPBAR.LE SB0, 0x1 ;  /* 0x000080400000791a */ /* 0x000fc80000000000 */
.L_x_2400:
[----:B------:R-:W-:Y:S05]  /*60d0*/  BSYNC B0 ;  /* 0x0000000000007941 */ /* 0x000fea0003800000 */
.L_x_2399:
[----:B------:R-:W-:Y:S06]  /*60e0*/  BAR.ARV 0xb, 0xa0 ;  /* 0x02c2800000007b1d */ /* 0x000fec0000002000 */
[----:B------:R-:W-:Y:S04]  /*60f0*/  BSSY B0, `(.L_x_2401) ;  /* 0x0000003000007945 */ /* 0x000fe80003800000 */
[----:B------:R-:W-:Y:S05]  /*6100*/  @!P0 BRA `(.L_x_2402) ;  /* 0x0000000000048947 */ /* 0x000fea0003800000 */
[----:B------:R-:W-:-:S04]  /*6110*/  DEPBAR.LE SB0, 0x0 ;  /* 0x000080000000791a */ /* 0x000fc80000000000 */
.L_x_2402:
[----:B------:R-:W-:Y:S05]  /*6120*/  BSYNC B0 ;  /* 0x0000000000007941 */ /* 0x000fea0003800000 */
.L_x_2401:
        /* <DEDUP_REMOVED lines=19> */
.L_x_2404:
[----:B------:R-:W-:Y:S05]  /*6260*/  BSYNC B0 ;  /* 0x0000000000007941 */ /* 0x000fea0003800000 */
.L_x_2403:
[----:B------:R-:W-:Y:S01]  /*6270*/  UIADD3 UR18, UR9, 0x1, URZ ;  /* 0x0000000109127890 */ /* 0x000fe2000fffe03f */
[----:B------:R-:W-:Y:S11]  /*6280*/  BRA `(.L_x_2405) ;  /* 0x0000000000047947 */ /* 0x000ff60003800000 */
.L_x_2388:
[----:B------:R-:W-:-:S05]  /*6290*/  UMOV UR18, UR9 ;  /* 0x0000000900127c82 */ /* 0x000fca0008000000 */
.L_x_2405:
        /* <DEDUP_REMOVED lines=16> */
.L_x_2438:
        /* <DEDUP_REMOVED lines=11> */
.L_x_2408:
[----:B------:R-:W2:Y:S04]  /*6450*/  LDG.E.STRONG.GPU R0, desc[UR46][R2.64] ;  /* 0x0000002e02007981 */ /* 0x000ea8000c1ef900 */
[----:B--2---:R-:W-:Y:S01]  /*6460*/  CCTL.IVALL ;  /* 0x00000000ff00798f */ /* 0x004fe20002000000 */
[----:B------:R-:W-:Y:S05]  /*6470*/  YIELD ;  /* 0x0000000000007946 */ /* 0x000fea0003800000 */
[----:B------:R-:W-:-:S13]  /*6480*/  ISETP.NE.AND P1, PT, R0, UR22, PT ;  /* 0x0000001600007c0c */ /* 0x000fda000bf25270 */
[----:B------:R-:W-:Y:S05]  /*6490*/  @P1 BRA `(.L_x_2408) ;  /* 0xfffffffc00ec1947 */ /* 0x000fea000383ffff */
.L_x_2407:
[----:B------:R-:W-:Y:S05]  /*64a0*/  BSYNC B0 ;  /* 0x0000000000007941 */ /* 0x000fea0003800000 */
.L_x_2406:
[----:B------:R-:W-:-:S03]  /*64b0*/  UMOV UR13, 0xffffffff ;  /* 0xffffffff000d7882 */ /* 0x000fc60000000000 */
[----:B------:R-:W-:Y:S05]  /*64c0*/  BRA.DIV UR13, `(.L_x_2409) ;  /* 0x000000420d7c7947 */ /* 0x000fea000b800000 */
[----:B------:R-:W-:Y:S01]  /*64d0*/  NOP ;  /* 0x0000000000007918 */ /* 0x000fe20000000000 */
.L_x_2495:
        /* <DEDUP_REMOVED lines=19> */
.L_x_2411:
[----:B------:R-:W-:Y:S05]  /*6610*/  BSYNC B0 ;  /* 0x0000000000007941 */ /* 0x000fea0003800000 */
.L_x_2410:
        /* <DEDUP_REMOVED lines=14> */
.L_x_2413:
[----:B------:R-:W-:Y:S05]  /*6700*/  BSYNC B0 ;  /* 0x0000000000007941 */ /* 0x000fea0003800000 */
.L_x_2412:
        /* <DEDUP_REMOVED lines=15> */
.L_x_2415:
[----:B------:R-:W-:Y:S05]  /*6800*/  BSYNC B0 ;  /* 0x0000000000007941 */ /* 0x000fea0003800000 */
.L_x_2414:
[----:B------:R-:W-:Y:S06]  /*6810*/  BAR.ARV 0xa, 0xa0 ;  /* 0x0282800000007b1d */ /* 0x000fec0000002000 */
[----:B------:R-:W-:Y:S04]  /*6820*/  BSSY B0, `(.L_x_2416) ;  /* 0x0000003000007945 */ /* 0x000fe80003800000 */
[----:B------:R-:W-:Y:S05]  /*6830*/  @!P0 BRA `(.L_x_2417) ;  /* 0x0000000000048947 */ /* 0x000fea0003800000 */
[----:B------:R-:W-:-:S04]  /*6840*/  DEPBAR.LE SB0, 0x1 ;  /* 0x000080400000791a */ /* 0x000fc80000000000 */
.L_x_2417:
[----:B------:R-:W-:Y:S05]  /*6850*/  BSYNC B0 ;  /* 0x0000000000007941 */ /* 0x000fea0003800000 */
.L_x_2416:
[----:B------:R-:W-:Y:S06]  /*6860*/  BAR.ARV 0xb, 0xa0 ;  /* 0x02c2800000007b1d */ /* 0x000fec0000002000 */
[----:B------:R-:W-:Y:S04]  /*6870*/  BSSY B0, `(.L_x_2418) ;  /* 0x0000003000007945 */ /* 0x000fe80003800000 */
[----:B------:R-:W-:Y:S05]  /*6880*/  @!P0 BRA `(.L_x_2419) ;  /* 0x0000000000048947 */ /* 0x000fea0003800000 */
[----:B------:R-:W-:-:S04]  /*6890*/  DEPBAR.LE SB0, 0x0 ;  /* 0x000080000000791a */ /* 0x000fc80000000000 */
.L_x_2419:
[----:B------:R-:W-:Y:S05]  /*68a0*/  BSYNC B0 ;  /* 0x0000000000007941 */ /* 0x000fea0003800000 */
.L_x_2418:
        /* <DEDUP_REMOVED lines=19> */
.L_x_2421:
[----:B------:R-:W-:Y:S05]  /*69e0*/  BSYNC B0 ;  /* 0x0000000000007941 */ /* 0x000fea0003800000 */
.L_x_2420:
        /* <DEDUP_REMOVED lines=9> */
.L_x_2424:
[----:B------:R-:W2:Y:S04]  /*6a80*/  LDG.E.STRONG.GPU R0, desc[UR46][R2.64] ;  /* 0x0000002e02007981 */ /* 0x000ea8000c1ef900 */
[----:B--2---:R-:W-:Y:S01]  /*6a90*/  CCTL.IVALL ;  /* 0x00000000ff00798f */ /* 0x004fe20002000000 */
[----:B------:R-:W-:Y:S05]  /*6aa0*/  YIELD ;  /* 0x0000000000007946 */ /* 0x000fea0003800000 */
[----:B------:R-:W-:-:S13]  /*6ab0*/  ISETP.NE.AND P1, PT, R0, UR22, PT ;  /* 0x0000001600007c0c */ /* 0x000fda000bf25270 */
[----:B------:R-:W-:Y:S05]  /*6ac0*/  @P1 BRA `(.L_x_2424) ;  /* 0xfffffffc00ec1947 */ /* 0x000fea000383ffff */
.L_x_2423:
[----:B------:R-:W-:Y:S05]  /*6ad0*/  BSYNC B0 ;  /* 0x0000000000007941 */ /* 0x000fea0003800000 */
.L_x_2422:
[----:B------:R-:W-:-:S03]  /*6ae0*/  UMOV UR5, 0xffffffff ;  /* 0xffffffff00057882 */ /* 0x000fc60000000000 */
[----:B------:R-:W-:Y:S05]  /*6af0*/  BRA.DIV UR5, `(.L_x_2425) ;  /* 0x0000003e050c7947 */ /* 0x000fea000b800000 */
[----:B------:R-:W-:Y:S01]  /*6b00*/  NOP ;  /* 0x0000000000007918 */ /* 0x000fe20000000000 */
.L_x_2498:
        /* <DEDUP_REMOVED lines=15> */
.L_x_2427:
[----:B------:R-:W-:Y:S05]  /*6c00*/  BSYNC B0 ;  /* 0x0000000000007941 */ /* 0x000fea0003800000 */
.L_x_2426:
        /* <DEDUP_REMOVED lines=14> */
.L_x_2429:
[----:B------:R-:W-:Y:S05]  /*6cf0*/  BSYNC B0 ;  /* 0x0000000000007941 */ /* 0x000fea0003800000 */
.L_x_2428:
        /* <DEDUP_REMOVED lines=15> */
.L_x_2431:
[----:B------:R-:W-:Y:S05]  /*6df0*/  BSYNC B0 ;  /* 0x0000000000007941 */ /* 0x000fea0003800000 */
.L_x_2430:
[----:B------:R-:W-:Y:S06]  /*6e00*/  BAR.ARV 0xa, 0xa0 ;  /* 0x0282800000007b1d */ /* 0x000fec0000002000 */
[----:B------:R-:W-:Y:S04]  /*6e10*/  BSSY B0, `(.L_x_2432) ;  /* 0x0000003000007945 */ /* 0x000fe80003800000 */
[----:B------:R-:W-:Y:S05]  /*6e20*/  @!P0 BRA `(.L_x_2433) ;  /* 0x0000000000048947 */ /* 0x000fea0003800000 */
[----:B------:R-:W-:-:S04]  /*6e30*/  DEPBAR.LE SB0, 0x1 ;  /* 0x000080400000791a */ /* 0x000fc80000000000 */
.L_x_2433:
[----:B------:R-:W-:Y:S05]  /*6e40*/  BSYNC B0 ;  /* 0x0000000000007941 */ /* 0x000fea0003800000 */
.L_x_2432:
[----:B------:R-:W-:Y:S06]  /*6e50*/  BAR.ARV 0xb, 0xa0 ;  /* 0x02c2800000007b1d */ /* 0x000fec0000002000 */
[----:B------:R-:W-:Y:S04]  /*6e60*/  BSSY B0, `(.L_x_2434) ;  /* 0x0000003000007945 */ /* 0x000fe80003800000 */
[----:B------:R-:W-:Y:S05]  /*6e70*/  @!P0 BRA `(.L_x_2435) ;  /* 0x0000000000048947 */ /* 0x000fea0003800000 */
[----:B------:R-:W-:-:S04]  /*6e80*/  DEPBAR.LE SB0, 0x0 ;  /* 0x000080000000791a */ /* 0x000fc80000000000 */
.L_x_2435:
[----:B------:R-:W-:Y:S05]  /*6e90*/  BSYNC B0 ;  /* 0x0000000000007941 */ /* 0x000fea0003800000 */
.L_x_2434:
        /* <DEDUP_REMOVED lines=19> */
.L_x_2437:
[----:B------:R-:W-:Y:S05]  /*6fd0*/  BSYNC B0 ;  /* 0x0000000000007941 */ /* 0x000fea0003800000 */
.L_x_2436:
[----:B------:R-:W-:Y:S02]  /*6fe0*/  UIADD3 UR9, UR9, 0x2, URZ ;  /* 0x0000000209097890 */ /* 0x000fe4000fffe03f */
[----:B------:R-:W-:Y:S02]  /*6ff0*/  UIADD3 UR4, UR4, 0x6000, URZ ;  /* 0x0000600004047890 */ /* 0x000fe4000fffe03f */
[----:B------:R-:W-:-:S06]  /*7000*/  UISETP.GE.AND UP0, UPT, UR9, UR11, UPT ;  /* 0x0000000b0900728c */ /* 0x000fcc000bf06270 */
[----:B------:R-:W-:-:S13]  /*7010*/  PLOP3.LUT P1, PT, PT, PT, UP0, 0x80, 0x0 ;  /* 0x000000000000781c */ /* 0x000fda0003f2f008 */
[----:B------:R-:W-:Y:S05]  /*7020*/  @!P1 BRA `(.L_x_2438) ;  /* 0xfffffff000dc9947 */ /* 0x000fea000383ffff */
.L_x_2387:
        /* <DEDUP_REMOVED lines=41> */
.L_x_2441:
[----:B------:R-:W-:Y:S05]  /*72c0*/  BSYNC B0 ;  /* 0x0000000000007941 */ /* 0x000fea0003800000 */
.L_x_2440:
[----:B------:R-:W-:Y:S05]  /*72d0*/  BRA `(.L_x_2442) ;  /* 0x0000000000047947 */ /* 0x000fea0003800000 */
.L_x_2439:
[----:B------:R-:W-:-:S05]  /*72e0*/  UMOV UR4, UR9 ;  /* 0x0000000900047c82 */ /* 0x000fca0008000000 */
.L_x_2442:
        /* <DEDUP_REMOVED lines=11> */
.L_x_2447:
        /* <DEDUP_REMOVED lines=24> */
.L_x_2444:
[----:B------:R-:W-:Y:S05]  /*7520*/  BSYNC B0 ;  /* 0x0000000000007941 */ /* 0x000fea0003800000 */
.L_x_2443:
        /* <DEDUP_REMOVED lines=24> */
.L_x_2446:
[----:B------:R-:W-:Y:S05]  /*76b0*/  BSYNC B0 ;  /* 0x0000000000007941 */ /* 0x000fea0003800000 */
.L_x_2445:
[----:B------:R-:W-:Y:S02]  /*76c0*/  UIADD3 UR7, UR7, 0x2, URZ ;  /* 0x0000000207077890 */ /* 0x000fe4000fffe03f */
[----:B------:R-:W-:Y:S02]  /*76d0*/  ULEA UR5, UR19, UR5, 0x1 ;  /* 0x0000000513057291 */ /* 0x000fe4000f8e083f */
[----:B------:R-:W-:Y:S02]  /*76e0*/  ULEA UR6, UR19, UR6, 0x1 ;  /* 0x0000000613067291 */ /* 0x000fe4000f8e083f */
[----:B------:R-:W-:-:S13]  /*76f0*/  ISETP.NE.AND P0, PT, RZ, UR7, PT ;  /* 0x00000007ff007c0c */ /* 0x000fda000bf05270 */
[----:B------:R-:W-:Y:S05]  /*7700*/  @!P0 BRA `(.L_x_2330) ;  /* 0x0000002c00388947 */ /* 0x000fea0003800000 */
[----:B------:R-:W-:Y:S05]  /*7710*/  BRA `(.L_x_2447) ;  /* 0xfffffffc00207947 */ /* 0x000fea000383ffff */
.L_x_2379:
        /* <DEDUP_REMOVED lines=14> */
.L_x_2448:
        /* <DEDUP_REMOVED lines=16> */
.L_x_2450:
[----:B------:R-:W-:-:S05]  /*7900*/  ULDC UR4, c[0x0][0x8c4] ;  /* 0x0002310000047ab9 */ /* 0x000fca0000000800 */
.L_x_2449:
        /* <DEDUP_REMOVED lines=62> */
.L_x_2452:
        /* <DEDUP_REMOVED lines=13> */
.L_x_2453:
        /* <DEDUP_REMOVED lines=10> */
.L_x_2454:
        /* <DEDUP_REMOVED lines=21> */
.L_x_2455:
        /* <DEDUP_REMOVED lines=57> */
.L_x_2499:
        /* <DEDUP_REMOVED lines=9> */
.L_x_2458:
        /* <DEDUP_REMOVED lines=116> */
.L_x_2469:
[----:B-1----:R-:W-:-:S05]  /*8b10*/  IMAD.MOV.U32 R9, RZ, RZ, 0x1 ;  /* 0x00000001ff097424 */ /* 0x002fca00078e00ff */
[----:B------:R-:W-:-:S04]  /*8b20*/  SHF.L.U32 R9, R9, 0x1f, RZ ;  /* 0x0000001f09097819 */ /* 0x000fc800000006ff */
[----:B------:R-:W1:Y:S02]  /*8b30*/  SYNCS.PHASECHK.TRANS64.TRYWAIT P1, [R8+URZ+0x36438], R9 ;  /* 0x03643809080075a7 */ /* 0x000e64000802017f */
[----:B-1----:R-:W-:Y:S05]  /*8b40*/  @!P1 BRA `(.L_x_2461) ;  /* 0x0000001c00289947 */ /* 0x002fea0003800000 */
.L_x_2500:
[----:B------:R-:W-:Y:S05]  /*8b50*/  @P0 BRA `(.L_x_2462) ;  /* 0x0000000000140947 */ /* 0x000fea0003800000 */
[----:B------:R-:W-:Y:S01]  /*8b60*/  ISETP.NE.AND P1, PT, R22, RZ, PT ;  /* 0x000000ff1600720c */ /* 0x000fe20003f25270 */
[----:B------:R-:W-:-:S04]  /*8b70*/  IMAD.MOV.U32 R3, RZ, RZ, 0x6100 ;  /* 0x00006100ff037424 */ /* 0x000fc800078e00ff */
[----:B------:R2:W-:Y:S08]  /*8b80*/  SYNCS.ARRIVE.TRANS64 RZ, [R8+URZ+0x36430], R3 ;  /* 0x0364300308ff79a7 */ /* 0x0005f0000800003f */
[----:B------:R-:W-:Y:S05]  /*8b90*/  @!P1 BRA `(.L_x_2462) ;  /* 0x0000000000049947 */ /* 0x000fea0003800000 */
[----:B------:R-:W-:Y:S01]  /*8ba0*/  BPT.TRAP 0x1 ;  /* 0x000000040000795c */ /* 0x000fe20000300000 */
.L_x_2462:
        /* <DEDUP_REMOVED lines=49> */
.L_x_2501:
[----:B------:R-:W-:Y:S05]  /*8ec0*/  @P0 BRA `(.L_x_2464) ;  /* 0x0000000000140947 */ /* 0x000fea0003800000 */
[----:B------:R-:W-:Y:S01]  /*8ed0*/  ISETP.NE.AND P1, PT, R22, RZ, PT ;  /* 0x000000ff1600720c */ /* 0x000fe20003f25270 */
[----:B--2---:R-:W-:-:S04]  /*8ee0*/  IMAD.MOV.U32 R7, RZ, RZ, 0x6100 ;  /* 0x00006100ff077424 */ /* 0x004fc800078e00ff */
[----:B------:R3:W-:Y:S08]  /*8ef0*/  SYNCS.ARRIVE.TRANS64 RZ, [R8+URZ+0x36418], R7 ;  /* 0x0364180708ff79a7 */ /* 0x0007f0000800003f */
[----:B------:R-:W-:Y:S05]  /*8f00*/  @!P1 BRA `(.L_x_2464) ;  /* 0x0000000000049947 */ /* 0x000fea0003800000 */
[----:B------:R-:W-:Y:S01]  /*8f10*/  BPT.TRAP 0x1 ;  /* 0x000000040000795c */ /* 0x000fe20000300000 */
.L_x_2464:
        /* <DEDUP_REMOVED lines=47> */
.L_x_2502:
        /* <DEDUP_REMOVED lines=8> */
.L_x_2466:
        /* <DEDUP_REMOVED lines=37> */
.L_x_2504:
[----:B------:R-:W-:Y:S05]  /*94e0*/  @P0 BRA `(.L_x_2468) ;  /* 0x0000000000140947 */ /* 0x000fea0003800000 */
[----:B------:R-:W-:Y:S01]  /*94f0*/  ISETP.NE.AND P1, PT, R22, RZ, PT ;  /* 0x000000ff1600720c */ /* 0x000fe20003f25270 */
[----:B--2---:R-:W-:-:S04]  /*9500*/  IMAD.MOV.U32 R5, RZ, RZ, 0x6100 ;  /* 0x00006100ff057424 */ /* 0x004fc800078e00ff */
[----:B------:R3:W-:Y:S08]  /*9510*/  SYNCS.ARRIVE.TRANS64 RZ, [R8+URZ+0x36410], R5 ;  /* 0x0364100508ff79a7 */ /* 0x0007f0000800003f */
[----:B------:R-:W-:Y:S05]  /*9520*/  @!P1 BRA `(.L_x_2468) ;  /* 0x0000000000049947 */ /* 0x000fea0003800000 */
[----:B------:R-:W-:Y:S01]  /*9530*/  BPT.TRAP 0x1 ;  /* 0x000000040000795c */ /* 0x000fe20000300000 */
.L_x_2468:
        /* <DEDUP_REMOVED lines=44> */
.L_x_2460:
[----:B------:R-:W-:Y:S01]  /*9800*/  ISETP.NE.AND P1, PT, R21, RZ, PT ;  /* 0x000000ff1500720c */ /* 0x000fe20003f25270 */
[----:B------:R-:W-:Y:S02]  /*9810*/  IMAD.MOV.U32 R4, RZ, RZ, R19 ;  /* 0x000000ffff047224 */ /* 0x000fe400078e0013 */
[----:B------:R-:W-:-:S10]  /*9820*/  IMAD.MOV.U32 R5, RZ, RZ, 0x1 ;  /* 0x00000001ff057424 */ /* 0x000fd400078e00ff */
[----:B------:R-:W-:Y:S05]  /*9830*/  @!P1 BRA `(.L_x_2459) ;  /* 0x00000004008c9947 */ /* 0x000fea0003800000 */
[----:B------:R-:W2:Y:S02]  /*9840*/  SYNCS.PHASECHK.TRANS64.TRYWAIT P1, [R8+URZ+0x36438], R9 ;  /* 0x03643809080075a7 */ /* 0x000ea4000802017f */
[----:B--2---:R-:W-:Y:S05]  /*9850*/  @!P1 BRA `(.L_x_2470) ;  /* 0x0000001000449947 */ /* 0x004fea0003800000 */
.L_x_2505:
[----:B------:R-:W-:Y:S05]  /*9860*/  @P0 BRA `(.L_x_2471) ;  /* 0x0000000000140947 */ /* 0x000fea0003800000 */
[----:B------:R-:W-:Y:S01]  /*9870*/  ISETP.NE.AND P1, PT, R22, RZ, PT ;  /* 0x000000ff1600720c */ /* 0x000fe20003f25270 */
[----:B------:R-:W-:-:S04]  /*9880*/  IMAD.MOV.U32 R5, RZ, RZ, 0x6100 ;  /* 0x00006100ff057424 */ /* 0x000fc800078e00ff */
[----:B------:R3:W-:Y:S08]  /*9890*/  SYNCS.ARRIVE.TRANS64 RZ, [R8+URZ+0x36430], R5 ;  /* 0x0364300508ff79a7 */ /* 0x0007f0000800003f */
[----:B------:R-:W-:Y:S05]  /*98a0*/  @!P1 BRA `(.L_x_2471) ;  /* 0x0000000000049947 */ /* 0x000fea0003800000 */
[----:B------:R-:W-:Y:S01]  /*98b0*/  BPT.TRAP 0x1 ;  /* 0x000000040000795c */ /* 0x000fe20000300000 */
.L_x_2471:
        /* <DEDUP_REMOVED lines=42> */
.L_x_2506:
[----:B-1----:R-:W-:Y:S01]  /*9b60*/  IMAD.MOV.U32 R5, RZ, RZ, RZ ;  /* 0x000000ffff057224 */ /* 0x002fe200078e00ff */
[----:B------:R-:W-:Y:S06]  /*9b70*/  @P0 BRA `(.L_x_2473) ;  /* 0x0000000000140947 */ /* 0x000fec0003800000 */
[----:B------:R-:W-:Y:S01]  /*9b80*/  ISETP.NE.AND P1, PT, R22, RZ, PT ;  /* 0x000000ff1600720c */ /* 0x000fe20003f25270 */
[----:B------:R-:W-:-:S04]  /*9b90*/  IMAD.MOV.U32 R9, RZ, RZ, 0x6100 ;  /* 0x00006100ff097424 */ /* 0x000fc800078e00ff */
[----:B------:R1:W-:Y:S08]  /*9ba0*/  SYNCS.ARRIVE.TRANS64 RZ, [R8+URZ+0x36418], R9 ;  /* 0x0364180908ff79a7 */ /* 0x0003f0000800003f */
[----:B------:R-:W-:Y:S05]  /*9bb0*/  @!P1 BRA `(.L_x_2473) ;  /* 0x0000000000049947 */ /* 0x000fea0003800000 */
[----:B------:R-:W-:Y:S01]  /*9bc0*/  BPT.TRAP 0x1 ;  /* 0x000000040000795c */ /* 0x000fe20000300000 */
.L_x_2473:
        /* <DEDUP_REMOVED lines=42> */
.L_x_2459:
[----:B------:R-:W-:-:S04]  /*9e70*/  SHF.L.U32 R3, R5, 0x1f, RZ ;  /* 0x0000001f05037819 */ /* 0x000fc800000006ff */
[----:B------:R-:W2:Y:S02]  /*9e80*/  SYNCS.PHASECHK.TRANS64.TRYWAIT P1, [R8+URZ+0x36438], R3 ;  /* 0x03643803080075a7 */ /* 0x000ea4000802017f */
[----:B--2---:R-:W-:Y:S05]  /*9e90*/  @!P1 BRA `(.L_x_2474) ;  /* 0x0000000800dc9947 */ /* 0x004fea0003800000 */
.L_x_2507:
[----:B------:R-:W-:Y:S05]  /*9ea0*/  @P0 BRA `(.L_x_2475) ;  /* 0x0000000000180947 */ /* 0x000fea0003800000 */
[----:B------:R-:W3:Y:S01]  /*9eb0*/  S2R R0, SR_TID.X ;  /* 0x0000000000007919 */ /* 0x000ee20000002100 */
[----:B--2---:R-:W-:-:S04]  /*9ec0*/  IMAD.MOV.U32 R3, RZ, RZ, 0x6100 ;  /* 0x00006100ff037424 */ /* 0x004fc800078e00ff */
[----:B------:R4:W-:Y:S01]  /*9ed0*/  SYNCS.ARRIVE.TRANS64 RZ, [R8+URZ+0x36430], R3 ;  /* 0x0364300308ff79a7 */ /* 0x0009e2000800003f */
[----:B---3--:R-:W-:-:S13]  /*9ee0*/  LOP3.LUT P0, RZ, R0, 0x1f, RZ, 0xc0, !PT ;  /* 0x0000001f00ff7812 */ /* 0x008fda000780c0ff */
[----:B----4-:R-:W-:Y:S05]  /*9ef0*/  @!P0 BRA `(.L_x_2475) ;  /* 0x0000000000048947 */ /* 0x010fea0003800000 */
[----:B------:R-:W-:Y:S01]  /*9f00*/  BPT.TRAP 0x1 ;  /* 0x000000040000795c */ /* 0x000fe20000300000 */
.L_x_2475:
        /* <DEDUP_REMOVED lines=44> */
.L_x_2456:
[----:B------:R-:W-:Y:S05]  /*a1d0*/  BSYNC B0 ;  /* 0x0000000000007941 */ /* 0x000fea0003800000 */
.L_x_2451:
[----:B------:R-:W-:-:S03]  /*a1e0*/  UMOV UR8, 0xffffffff ;  /* 0xffffffff00087882 */ /* 0x000fc60000000000 */
[----:B------:R-:W-:Y:S05]  /*a1f0*/  BRA.DIV UR8, `(.L_x_2476) ;  /* 0x0000000a08187947 */ /* 0x000fea000b800000 */
[----:B------:R-:W-:-:S13]  /*a200*/  ELECT P6, URZ, PT ;  /* 0x00000000003f782f */ /* 0x000fda00038c0000 */
.L_x_2510:
[----:B------:R-:W-:Y:S05]  /*a210*/  @!P6 BRA `(.L_x_2330) ;  /* 0x000000000074e947 */ /* 0x000fea0003800000 */
[----:B------:R-:W-:-:S06]  /*a220*/  ULOP3.LUT UR8, UR38, 0x2, URZ, 0xfc, !UPT ;  /* 0x0000000226087892 */ /* 0x000fcc000f8efc3f */
[----:B------:R-:W-:-:S05]  /*a230*/  IMAD.U32 R0, RZ, RZ, UR8 ;  /* 0x00000008ff007e24 */ /* 0x000fca000f8e00ff */
[----:B------:R-:W-:-:S13]  /*a240*/  ISETP.NE.AND P2, PT, R0, 0x3, PT ;  /* 0x000000030000780c */ /* 0x000fda0003f45270 */
[----:B------:R-:W-:Y:S05]  /*a250*/  @!P2 BRA `(.L_x_2477) ;  /* 0x000000000004a947 */ /* 0x000fea0003800000 */
[----:B---3--:R-:W-:Y:S01]  /*a260*/  BPT.TRAP 0x1 ;  /* 0x000000040000795c */ /* 0x008fe20000300000 */
.L_x_2477:
        /* <DEDUP_REMOVED lines=15> */
.L_x_2511:
[----:B------:R-:W2:Y:S02]  /*a360*/  SYNCS.PHASECHK.TRANS64.TRYWAIT P0, [R3+URZ], R2 ;  /* 0x00000002030075a7 */ /* 0x000ea4000800017f */
[----:B--2---:R-:W-:Y:S05]  /*a370*/  @!P0 BRA `(.L_x_2479) ;  /* 0x0000000400ec8947 */ /* 0x004fea0003800000 */
.L_x_2512:
[----:B------:R-:W-:Y:S05]  /*a380*/  @!P2 BRA `(.L_x_2480) ;  /* 0x000000000004a947 */ /* 0x000fea0003800000 */
[----:B---3--:R-:W-:Y:S01]  /*a390*/  BPT.TRAP 0x1 ;  /* 0x000000040000795c */ /* 0x008fe20000300000 */
.L_x_2480:
[----:B------:R-:W-:-:S07]  /*a3a0*/  SHF.L.U32 R5, R5, 0x1f, RZ ;  /* 0x0000001f05057819 */ /* 0x000fce00000006ff */
.L_x_2481:
[----:B----4-:R4:W1:Y:S02]  /*a3b0*/  SYNCS.PHASECHK.TRANS64.TRYWAIT P0, [R4+URZ+0x36438], R5 ;  /* 0x03643805040075a7 */ /* 0x010864000800017f */
[----:B-1----:R-:W-:Y:S05]  /*a3c0*/  @!P0 NANOSLEEP.SYNCS 0x989680 ;  /* 0x009896800000895d */ /* 0x002fea0003900000 */
[----:B------:R-:W1:Y:S02]  /*a3d0*/  @!P0 SYNCS.PHASECHK.TRANS64 P0, [R4+URZ+0x36438], R5 ;  /* 0x03643805040085a7 */ /* 0x000e64000800007f */
[----:B-1----:R-:W-:Y:S05]  /*a3e0*/  @!P0 BRA `(.L_x_2481) ;  /* 0xfffffffc00f08947 */ /* 0x002fea000383ffff */
.L_x_2330:
[----:B---3--:R-:W-:Y:S05]  /*a3f0*/  BSYNC B6 ;  /* 0x0000000000067941 */ /* 0x008fea0003800000 */
.L_x_2324:
[----:B------:R-:W-:Y:S05]  /*a400*/  EXIT ;  /* 0x000000000000794d */ /* 0x000fea0003800000 */
.L_x_2341:
[----:B------:R-:W-:Y:S02]  /*a410*/  IMAD.MOV.U32 R12, RZ, RZ, RZ ;  /* 0x000000ffff0c7224 */ /* 0x000fe400078e00ff */
[----:B------:R-:W-:Y:S02]  /*a420*/  IMAD.MOV.U32 R11, RZ, RZ, 0x1f ;  /* 0x0000001fff0b7424 */ /* 0x000fe400078e00ff */
[----:B------:R-:W-:-:S07]  /*a430*/  IMAD.MOV.U32 R15, RZ, RZ, -0x1 ;  /* 0xffffffffff0f7424 */ /* 0x000fce00078e00ff */
[----:B------:R-:W-:Y:S05]  /*a440*/  WARPSYNC.COLLECTIVE R15, `(.L_x_2482) ;  /* 0x000000000f087348 */ /* 0x000fea0003c00000 */
[----:B------:R1:W2:Y:S02]  /*a450*/  SHFL.IDX P6, R14, R13, R12, R11 ;  /* 0x0000000c0d0e7389 */ /* 0x0002a400000c000b */
[----:B-12---:R-:W-:Y:S01]  /*a460*/  ENDCOLLECTIVE ;  /* 0x000000000000791b */ /* 0x006fe20003800000 */
.L_x_2482:
[----:B------:R-:W-:Y:S05]  /*a470*/  BRA `(.L_x_2483) ;  /* 0xffffff6c00dc7947 */ /* 0x000fea000383ffff */
.L_x_2343:
[----:B--2---:R2:W3:Y:S02]  /*a480*/  SYNCS.PHASECHK.TRANS64.TRYWAIT P0, [R154+URZ+0x36400], R11 ;  /* 0x0364000b9a0075a7 */ /* 0x0044e4000800017f */
[----:B---3--:R-:W-:Y:S05]  /*a490*/  @!P0 NANOSLEEP.SYNCS 0x989680 ;  /* 0x009896800000895d */ /* 0x008fea0003900000 */
[----:B------:R-:W3:Y:S02]  /*a4a0*/  @!P0 SYNCS.PHASECHK.TRANS64 P0, [R154+URZ+0x36400], R11 ;  /* 0x0364000b9a0085a7 */ /* 0x000ee4000800007f */
[----:B---3--:R-:W-:Y:S05]  /*a4b0*/  @!P0 BRA `(.L_x_2343) ;  /* 0xfffffffc00f08947 */ /* 0x008fea000383ffff */
[----:B------:R-:W-:Y:S05]  /*a4c0*/  BRA `(.L_x_2342) ;  /* 0xffffff7000147947 */ /* 0x000fea000383ffff */
.L_x_2347:
[----:B--2---:R2:W3:Y:S02]  /*a4d0*/  SYNCS.PHASECHK.TRANS64.TRYWAIT P1, [R3+URZ+0x36410], R12 ;  /* 0x0364100c030075a7 */ /* 0x0044e4000802017f */
[----:B---3--:R-:W-:Y:S05]  /*a4e0*/  @!P1 NANOSLEEP.SYNCS 0x989680 ;  /* 0x009896800000995d */ /* 0x008fea0003900000 */
[----:B------:R-:W3:Y:S02]  /*a4f0*/  @!P1 SYNCS.PHASECHK.TRANS64 P1, [R3+URZ+0x36410], R12 ;  /* 0x0364100c030095a7 */ /* 0x000ee4000802007f */
[----:B---3--:R-:W-:Y:S05]  /*a500*/  @!P1 BRA `(.L_x_2347) ;  /* 0xfffffffc00f09947 */ /* 0x008fea000383ffff */
[----:B------:R-:W-:Y:S05]  /*a510*/  BRA `(.L_x_2346) ;  /* 0xffffff7400dc7947 */ /* 0x000fea000383ffff */
.L_x_2351:
[----:B------:R1:W1:Y:S02]  /*a520*/  SYNCS.PHASECHK.TRANS64.TRYWAIT P1, [R154+URZ+0x36430], R13 ;  /* 0x0364300d9a0075a7 */ /* 0x000264000802017f */
[----:B-1----:R-:W-:Y:S05]  /*a530*/  @!P1 NANOSLEEP.SYNCS 0x989680 ;  /* 0x009896800000995d */ /* 0x002fea0003900000 */
[----:B------:R-:W1:Y:S02]  /*a540*/  @!P1 SYNCS.PHASECHK.TRANS64 P1, [R154+URZ+0x36430], R13 ;  /* 0x0364300d9a0095a7 */ /* 0x000e64000802007f */
[----:B-1----:R-:W-:Y:S05]  /*a550*/  @!P1 BRA `(.L_x_2351) ;  /* 0xfffffffc00f09947 */ /* 0x002fea000383ffff */
[----:B------:R-:W-:Y:S05]  /*a560*/  BRA `(.L_x_2350) ;  /* 0xffffff7c00807947 */ /* 0x000fea000383ffff */
.L_x_2366:
[----:B------:R-:W-:Y:S01]  /*a570*/  BSSY B0, `(.L_x_2484) ;  /* 0x0000005000007945 */ /* 0x000fe20003800000 */
[----:B------:R-:W-:-:S07]  /*a580*/  IMAD.MOV.U32 R15, RZ, RZ, -0x1 ;  /* 0xffffffffff0f7424 */ /* 0x000fce00078e00ff */
[----:B------:R-:W-:Y:S05]  /*a590*/  WARPSYNC.COLLECTIVE R15, `(.L_x_2485) ;  /* 0x000000000f087348 */ /* 0x000fea0003c00000 */
[----:B------:R-:W-:Y:S01]  /*a5a0*/  NOP ;  /* 0x0000000000007918 */ /* 0x000fe20000000000 */
[----:B------:R-:W-:Y:S01]  /*a5b0*/  ENDCOLLECTIVE ;  /* 0x000000000000791b */ /* 0x000fe20003800000 */
.L_x_2485:
[----:B------:R-:W-:Y:S05]  /*a5c0*/  BSYNC B0 ;  /* 0x0000000000007941 */ /* 0x000fea0003800000 */
.L_x_2484:
[----:B------:R-:W-:Y:S05]  /*a5d0*/  BRA `(.L_x_2486) ;  /* 0xffffffa400407947 */ /* 0x000fea000383ffff */
.L_x_2375:
[----:B------:R-:W-:Y:S01]  /*a5e0*/  BSSY B0, `(.L_x_2487) ;  /* 0x0000005000007945 */ /* 0x000fe20003800000 */
[----:B------:R-:W-:-:S07]  /*a5f0*/  IMAD.MOV.U32 R15, RZ, RZ, -0x1 ;  /* 0xffffffffff0f7424 */ /* 0x000fce00078e00ff */
[----:B-1----:R-:W-:Y:S05]  /*a600*/  WARPSYNC.COLLECTIVE R15, `(.L_x_2488) ;  /* 0x000000000f087348 */ /* 0x002fea0003c00000 */
[----:B------:R-:W-:Y:S01]  /*a610*/  NOP ;  /* 0x0000000000007918 */ /* 0x000fe20000000000 */
[----:B-1----:R-:W-:Y:S01]  /*a620*/  ENDCOLLECTIVE ;  /* 0x000000000000791b */ /* 0x002fe20003800000 */
.L_x_2488:
[----:B------:R-:W-:Y:S05]  /*a630*/  BSYNC B0 ;  /* 0x0000000000007941 */ /* 0x000fea0003800000 */
.L_x_2487:
[----:B------:R-:W-:Y:S05]  /*a640*/  BRA `(.L_x_2489) ;  /* 0xffffffa8002c7947 */ /* 0x000fea000383ffff */
.L_x_2392:
[----:B------:R-:W-:Y:S01]  /*a650*/  BSSY B0, `(.L_x_2490) ;  /* 0x0000005000007945 */ /* 0x000fe20003800000 */
[----:B------:R-:W-:-:S07]  /*a660*/  IMAD.MOV.U32 R15, RZ, RZ, -0x1 ;  /* 0xffffffffff0f7424 */ /* 0x000fce00078e00ff */
[----:B------:R-:W-:Y:S05]  /*a670*/  WARPSYNC.COLLECTIVE R15, `(.L_x_2491) ;  /* 0x000000000f087348 */ /* 0x000fea0003c00000 */
[----:B------:R-:W-:Y:S01]  /*a680*/  NOP ;  /* 0x0000000000007918 */ /* 0x000fe20000000000 */
[----:B------:R-:W-:Y:S01]  /*a690*/  ENDCOLLECTIVE ;  /* 0x000000000000791b */ /* 0x000fe20003800000 */
.L_x_2491:
[----:B------:R-:W-:Y:S05]  /*a6a0*/  BSYNC B0 ;  /* 0x0000000000007941 */ /* 0x000fea0003800000 */
.L_x_2490:
[----:B------:R-:W-:Y:S05]  /*a6b0*/  BRA `(.L_x_2492) ;  /* 0xffffffb400747947 */ /* 0x000fea000383ffff */
.L_x_2409:
[----:B------:R-:W-:Y:S01]  /*a6c0*/  BSSY B0, `(.L_x_2493) ;  /* 0x0000005000007945 */ /* 0x000fe20003800000 */
[----:B------:R-:W-:-:S07]  /*a6d0*/  IMAD.MOV.U32 R15, RZ, RZ, -0x1 ;  /* 0xffffffffff0f7424 */ /* 0x000fce00078e00ff */
[----:B------:R-:W-:Y:S05]  /*a6e0*/  WARPSYNC.COLLECTIVE R15, `(.L_x_2494) ;  /* 0x000000000f087348 */ /* 0x000fea0003c00000 */
[----:B------:R-:W-:Y:S01]  /*a6f0*/  NOP ;  /* 0x0000000000007918 */ /* 0x000fe20000000000 */
[----:B------:R-:W-:Y:S01]  /*a700*/  ENDCOLLECTIVE ;  /* 0x000000000000791b */ /* 0x000fe20003800000 */
.L_x_2494:
[----:B------:R-:W-:Y:S05]  /*a710*/  BSYNC B0 ;  /* 0x0000000000007941 */ /* 0x000fea0003800000 */
.L_x_2493:
[----:B------:R-:W-:Y:S05]  /*a720*/  BRA `(.L_x_2495) ;  /* 0xffffffbc006c7947 */ /* 0x000fea000383ffff */
.L_x_2425:
[----:B------:R-:W-:Y:S01]  /*a730*/  BSSY B0, `(.L_x_2496) ;  /* 0x0000005000007945 */ /* 0x000fe20003800000 */
[----:B------:R-:W-:-:S07]  /*a740*/  IMAD.MOV.U32 R15, RZ, RZ, -0x1 ;  /* 0xffffffffff0f7424 */ /* 0x000fce00078e00ff */
[----:B------:R-:W-:Y:S05]  /*a750*/  WARPSYNC.COLLECTIVE R15, `(.L_x_2497) ;  /* 0x000000000f087348 */ /* 0x000fea0003c00000 */
[----:B------:R-:W-:Y:S01]  /*a760*/  NOP ;  /* 0x0000000000007918 */ /* 0x000fe20000000000 */
[----:B------:R-:W-:Y:S01]  /*a770*/  ENDCOLLECTIVE ;  /* 0x000000000000791b */ /* 0x000fe20003800000 */
.L_x_2497:
[----:B------:R-:W-:Y:S05]  /*a780*/  BSYNC B0 ;  /* 0x0000000000007941 */ /* 0x000fea0003800000 */
.L_x_2496:
[----:B------:R-:W-:Y:S05]  /*a790*/  BRA `(.L_x_2498) ;  /* 0xffffffc000dc7947 */ /* 0x000fea000383ffff */
.L_x_2457:
[----:B-1----:R1:W2:Y:S02]  /*a7a0*/  SYNCS.PHASECHK.TRANS64.TRYWAIT P1, [R8+URZ+0x36420], R9 ;  /* 0x03642009080075a7 */ /* 0x0022a4000802017f */
[----:B--2---:R-:W-:Y:S05]  /*a7b0*/  @!P1 NANOSLEEP.SYNCS 0x989680 ;  /* 0x009896800000995d */ /* 0x004fea0003900000 */
[----:B------:R-:W2:Y:S02]  /*a7c0*/  @!P1 SYNCS.PHASECHK.TRANS64 P1, [R8+URZ+0x36420], R9 ;  /* 0x03642009080095a7 */ /* 0x000ea4000802007f */
[----:B--2---:R-:W-:Y:S05]  /*a7d0*/  @!P1 BRA `(.L_x_2457) ;  /* 0xfffffffc00f09947 */ /* 0x004fea000383ffff */
[----:B------:R-:W-:Y:S05]  /*a7e0*/  BRA `(.L_x_2499) ;  /* 0xffffffd800d47947 */ /* 0x000fea000383ffff */
.L_x_2461:
[----:B-1----:R1:W2:Y:S02]  /*a7f0*/  SYNCS.PHASECHK.TRANS64.TRYWAIT P1, [R8+URZ+0x36438], R9 ;  /* 0x03643809080075a7 */ /* 0x0022a4000802017f */
[----:B--2---:R-:W-:Y:S05]  /*a800*/  @!P1 NANOSLEEP.SYNCS 0x989680 ;  /* 0x009896800000995d */ /* 0x004fea0003900000 */
[----:B------:R-:W2:Y:S02]  /*a810*/  @!P1 SYNCS.PHASECHK.TRANS64 P1, [R8+URZ+0x36438], R9 ;  /* 0x03643809080095a7 */ /* 0x000ea4000802007f */
[----:B--2---:R-:W-:Y:S05]  /*a820*/  @!P1 BRA `(.L_x_2461) ;  /* 0xfffffffc00f09947 */ /* 0x004fea000383ffff */
[----:B------:R-:W-:Y:S05]  /*a830*/  BRA `(.L_x_2500) ;  /* 0xffffffe000c47947 */ /* 0x000fea000383ffff */
.L_x_2463:
[----:B--2---:R2:W3:Y:S02]  /*a840*/  SYNCS.PHASECHK.TRANS64.TRYWAIT P1, [R8+URZ+0x36428], R7 ;  /* 0x03642807080075a7 */ /* 0x0044e4000802017f */
[----:B---3--:R-:W-:Y:S05]  /*a850*/  @!P1 NANOSLEEP.SYNCS 0x989680 ;  /* 0x009896800000995d */ /* 0x008fea0003900000 */
[----:B------:R-:W3:Y:S02]  /*a860*/  @!P1 SYNCS.PHASECHK.TRANS64 P1, [R8+URZ+0x36428], R7 ;  /* 0x03642807080095a7 */ /* 0x000ee4000802007f */
[----:B---3--:R-:W-:Y:S05]  /*a870*/  @!P1 BRA `(.L_x_2463) ;  /* 0xfffffffc00f09947 */ /* 0x008fea000383ffff */
[----:B------:R-:W-:Y:S05]  /*a880*/  BRA `(.L_x_2501) ;  /* 0xffffffe4008c7947 */ /* 0x000fea000383ffff */
.L_x_2465:
        /* <DEDUP_REMOVED lines=8> */
.L_x_2467:
[----:B------:R-:W-:-:S07]  /*a910*/  SHF.L.U32 R5, R10, 0x1f, RZ ;  /* 0x0000001f0a057819 */ /* 0x000fce00000006ff */
.L_x_2503:
[----:B--2---:R2:W3:Y:S02]  /*a920*/  SYNCS.PHASECHK.TRANS64.TRYWAIT P1, [R8+URZ+0x36420], R5 ;  /* 0x03642005080075a7 */ /* 0x0044e4000802017f */
[----:B---3--:R-:W-:Y:S05]  /*a930*/  @!P1 NANOSLEEP.SYNCS 0x989680 ;  /* 0x009896800000995d */ /* 0x008fea0003900000 */
[----:B------:R-:W3:Y:S02]  /*a940*/  @!P1 SYNCS.PHASECHK.TRANS64 P1, [R8+URZ+0x36420], R5 ;  /* 0x03642005080095a7 */ /* 0x000ee4000802007f */
[----:B---3--:R-:W-:Y:S05]  /*a950*/  @!P1 BRA `(.L_x_2503) ;  /* 0xfffffffc00f09947 */ /* 0x008fea000383ffff */
[----:B------:R-:W-:Y:S05]  /*a960*/  BRA `(.L_x_2504) ;  /* 0xffffffe800dc7947 */ /* 0x000fea000383ffff */
.L_x_2470:
[----:B--2---:R2:W3:Y:S02]  /*a970*/  SYNCS.PHASECHK.TRANS64.TRYWAIT P1, [R8+URZ+0x36438], R9 ;  /* 0x03643809080075a7 */ /* 0x0044e4000802017f */
[----:B---3--:R-:W-:Y:S05]  /*a980*/  @!P1 NANOSLEEP.SYNCS 0x989680 ;  /* 0x009896800000995d */ /* 0x008fea0003900000 */
[----:B------:R-:W3:Y:S02]  /*a990*/  @!P1 SYNCS.PHASECHK.TRANS64 P1, [R8+URZ+0x36438], R9 ;  /* 0x03643809080095a7 */ /* 0x000ee4000802007f */
[----:B---3--:R-:W-:Y:S05]  /*a9a0*/  @!P1 BRA `(.L_x_2470) ;  /* 0xfffffffc00f09947 */ /* 0x008fea000383ffff */
[----:B------:R-:W-:Y:S05]  /*a9b0*/  BRA `(.L_x_2505) ;  /* 0xffffffec00a87947 */ /* 0x000fea000383ffff */
.L_x_2472:
[----:B-1----:R1:W2:Y:S02]  /*a9c0*/  SYNCS.PHASECHK.TRANS64.TRYWAIT P1, [R8+URZ+0x36428], R5 ;  /* 0x03642805080075a7 */ /* 0x0022a4000802017f */
[----:B--2---:R-:W-:Y:S05]  /*a9d0*/  @!P1 NANOSLEEP.SYNCS 0x989680 ;  /* 0x009896800000995d */ /* 0x004fea0003900000 */
[----:B------:R-:W2:Y:S02]  /*a9e0*/  @!P1 SYNCS.PHASECHK.TRANS64 P1, [R8+URZ+0x36428], R5 ;  /* 0x03642805080095a7 */ /* 0x000ea4000802007f */
[----:B--2---:R-:W-:Y:S05]  /*a9f0*/  @!P1 BRA `(.L_x_2472) ;  /* 0xfffffffc00f09947 */ /* 0x004fea000383ffff */
[----:B------:R-:W-:Y:S05]  /*aa00*/  BRA `(.L_x_2506) ;  /* 0xfffffff000547947 */ /* 0x000fea000383ffff */
.L_x_2474:
[----:B--2---:R2:W3:Y:S02]  /*aa10*/  SYNCS.PHASECHK.TRANS64.TRYWAIT P1, [R8+URZ+0x36438], R3 ;  /* 0x03643803080075a7 */ /* 0x0044e4000802017f */
[----:B---3--:R-:W-:Y:S05]  /*aa20*/  @!P1 NANOSLEEP.SYNCS 0x989680 ;  /* 0x009896800000995d */ /* 0x008fea0003900000 */
[----:B------:R-:W3:Y:S02]  /*aa30*/  @!P1 SYNCS.PHASECHK.TRANS64 P1, [R8+URZ+0x36438], R3 ;  /* 0x03643803080095a7 */ /* 0x000ee4000802007f */
[----:B---3--:R-:W-:Y:S05]  /*aa40*/  @!P1 BRA `(.L_x_2474) ;  /* 0xfffffffc00f09947 */ /* 0x008fea000383ffff */
[----:B------:R-:W-:Y:S05]  /*aa50*/  BRA `(.L_x_2507) ;  /* 0xfffffff400107947 */ /* 0x000fea000383ffff */
.L_x_2476:
[----:B------:R-:W-:Y:S01]  /*aa60*/  BSSY B0, `(.L_x_2508) ;  /* 0x0000006000007945 */ /* 0x000fe20003800000 */
[----:B------:R-:W-:-:S07]  /*aa70*/  IMAD.MOV.U32 R15, RZ, RZ, -0x1 ;  /* 0xffffffffff0f7424 */ /* 0x000fce00078e00ff */
[----:B-1-3--:R-:W-:Y:S05]  /*aa80*/  WARPSYNC.COLLECTIVE R15, `(.L_x_2509) ;  /* 0x000000000f0c7348 */ /* 0x00afea0003c00000 */
[----:B------:R-:W-:Y:S02]  /*aa90*/  ELECT P6, UR62, PT ;  /* 0x00000000003e782f */ /* 0x000fe400038c0000 */
[----:B------:R-:W-:Y:S01]  /*aaa0*/  MOV R14, UR62 ;  /* 0x0000003e000e7c02 */ /* 0x000fe20008000f00 */
[----:B-1-3--:R-:W-:Y:S10]  /*aab0*/  ENDCOLLECTIVE ;  /* 0x000000000000791b */ /* 0x00aff40003800000 */
.L_x_2509:
[----:B------:R-:W-:Y:S05]  /*aac0*/  BSYNC B0 ;  /* 0x0000000000007941 */ /* 0x000fea0003800000 */
.L_x_2508:
[----:B------:R-:W-:Y:S05]  /*aad0*/  BRA `(.L_x_2510) ;  /* 0xfffffff400cc7947 */ /* 0x000fea000383ffff */
.L_x_2478:
[----:B-1----:R1:W2:Y:S02]  /*aae0*/  SYNCS.PHASECHK.TRANS64.TRYWAIT P0, [R9+URZ], R0 ;  /* 0x00000000090075a7 */ /* 0x0022a4000800017f */
[----:B--2---:R-:W-:Y:S05]  /*aaf0*/  @!P0 NANOSLEEP.SYNCS 0x989680 ;  /* 0x009896800000895d */ /* 0x004fea0003900000 */
[----:B------:R-:W2:Y:S02]  /*ab00*/  @!P0 SYNCS.PHASECHK.TRANS64 P0, [R9+URZ], R0 ;  /* 0x00000000090085a7 */ /* 0x000ea4000800007f */
[----:B--2---:R-:W-:Y:S05]  /*ab10*/  @!P0 BRA `(.L_x_2478) ;  /* 0xfffffffc00f08947 */ /* 0x004fea000383ffff */
[----:B------:R-:W-:Y:S05]  /*ab20*/  BRA `(.L_x_2511) ;  /* 0xfffffff8000c7947 */ /* 0x000fea000383ffff */
.L_x_2479:
[----:B--2---:R2:W4:Y:S02]  /*ab30*/  SYNCS.PHASECHK.TRANS64.TRYWAIT P0, [R3+URZ], R2 ;  /* 0x00000002030075a7 */ /* 0x004524000800017f */
[----:B----4-:R-:W-:Y:S05]  /*ab40*/  @!P0 NANOSLEEP.SYNCS 0x989680 ;  /* 0x009896800000895d */ /* 0x010fea0003900000 */
[----:B------:R-:W4:Y:S02]  /*ab50*/  @!P0 SYNCS.PHASECHK.TRANS64 P0, [R3+URZ], R2 ;  /* 0x00000002030085a7 */ /* 0x000f24000800007f */
[----:B----4-:R-:W-:Y:S05]  /*ab60*/  @!P0 BRA `(.L_x_2479) ;  /* 0xfffffffc00f08947 */ /* 0x010fea000383ffff */
[----:B------:R-:W-:Y:S05]  /*ab70*/  BRA `(.L_x_2512) ;  /* 0xfffffff800007947 */ /* 0x000fea000383ffff */
.L_x_2513:
        /* <DEDUP_REMOVED lines=16> */
.L_x_3870:


//--------------------- .text._ZN7cutlass13device_kernelIN5flash11enable_sm90INS1_16FlashAttnBwdSm90INS1_25CollectiveMainloopBwdSm90ILi2ELi1ELi1EN4cute5tupleIJNS5_1CILi1EEES8_S8_EEENS6_IJNS7_ILi64EEENS7_ILi96EEENS7_ILi192EEEEEENS_6half_tEfNS_4arch4Sm90ELb1ELb0ELb0ELb0ELb0ELb0ELb1ELb0ELi3ELi1ELi1ELi1ELb0EEENS1_21CollectiveEpilogueBwdISD_SE_SG_Li384ELb0ELb1ELi3EEENS1_25SingleTileBwdLPTSchedulerILb0ELi96ELb0EEEEEEEEEvNT_6ParamsE --------------------------
	.section	.text._ZN7cutlass13device_kernelIN5flash11enable_sm90INS1_16FlashAttnBwdSm90INS1_25CollectiveMainloopBwdSm90ILi2ELi1ELi1EN4cute5tupleIJNS5_1CILi1EEES8_S8_EEENS6_IJNS7_ILi64EEENS7_ILi96EEENS7_ILi192EEEEEENS_6half_tEfNS_4arch4Sm90ELb1ELb0ELb0ELb0ELb0ELb0ELb1ELb0ELi3ELi1ELi1ELi1ELb0EEENS1_21CollectiveEpilogueBwdISD_SE_SG_Li384ELb0ELb1ELi3EEENS1_25SingleTileBwdLPTSchedulerILb0ELi96ELb0EEEEEEEEEvNT_6ParamsE,"ax",@progbits
	.align	128
.text._ZN7cutlass13device_kernelIN5flash11enable_sm90INS1_16FlashAttnBwdSm90INS1_25CollectiveMainloopBwdSm90ILi2ELi1ELi1EN4cute5tupleIJNS5_1CILi1EEES8_S8_EEENS6_IJNS7_ILi64EEENS7_ILi96EEENS7_ILi192EEEEEENS_6half_tEfNS_4arch4Sm90ELb1ELb0ELb0ELb0ELb0ELb0ELb1ELb0ELi3ELi1ELi1ELi1ELb0EEENS1_21CollectiveEpilogueBwdISD_SE_SG_Li384ELb0ELb1ELi3EEENS1_25SingleTileBwdLPTSchedulerILb0ELi96ELb0EEEEEEEEEvNT_6ParamsE:
        .type           _ZN7cutlass13device_kernelIN5flash11enable_sm90INS1_16FlashAttnBwdSm90INS1_25CollectiveMainloopBwdSm90ILi2ELi1ELi1EN4cute5tupleIJNS5_1CILi1EEES8_S8_EEENS6_IJNS7_ILi64EEENS7_ILi96EEENS7_ILi192EEEEEENS_6half_tEfNS_4arch4Sm90ELb1ELb0ELb0ELb0ELb0ELb0ELb1ELb0ELi3ELi1ELi1ELi1ELb0EEENS1_21CollectiveEpilogueBwdISD_SE_SG_Li384ELb0ELb1ELi3EEENS1_25SingleTileBwdLPTSchedulerILb0ELi96ELb0EEEEEEEEEvNT_6ParamsE,@function
        .size           _ZN7cutlass13device_kernelIN5flash11enable_sm90INS1_16FlashAttnBwdSm90INS1_25CollectiveMainloopBwdSm90ILi2ELi1ELi1EN4cute5tupleIJNS5_1CILi1EEES8_S8_EEENS6_IJNS7_ILi64EEENS7_ILi96EEENS7_ILi192EEEEEENS_6half_tEfNS_4arch4Sm90ELb1ELb0ELb0ELb0ELb0ELb0ELb1ELb0ELi3ELi1ELi1ELi1ELb0EEENS1_21CollectiveEpilogueBwdISD_SE_SG_Li384ELb0ELb1ELi3EEENS1_25SingleTileBwdLPTSchedulerILb0ELi96ELb0EEEEEEEEEvNT_6ParamsE,(.L_x_3871 - _ZN7cutlass13device_kernelIN5flash11enable_sm90INS1_16FlashAttnBwdSm90INS1_25CollectiveMainloopBwdSm90ILi2ELi1ELi1EN4cute5tupleIJNS5_1CILi1EEES8_S8_EEENS6_IJNS7_ILi64EEENS7_ILi96EEENS7_ILi192EEEEEENS_6half_tEfNS_4arch4Sm90ELb1ELb0ELb0ELb0ELb0ELb0ELb1ELb0ELi3ELi1ELi1ELi1ELb0EEENS1_21CollectiveEpilogueBwdISD_SE_SG_Li384ELb0ELb1ELi3EEENS1_25SingleTileBwdLPTSchedulerILb0ELi96ELb0EEEEEEEEEvNT_6ParamsE)
        .other          _ZN7cutlass13device_kernelIN5flash11enable_sm90INS1_16FlashAttnBwdSm90INS1_25CollectiveMainloopBwdSm90ILi2ELi1ELi1EN4cute5tupleIJNS5_1CILi1EEES8_S8_EEENS6_IJNS7_ILi64EEENS7_ILi96EEENS7_ILi192EEEEEENS_6half_tEfNS_4arch4Sm90ELb1ELb0ELb0ELb0ELb0ELb0ELb1ELb0ELi3ELi1ELi1ELi1ELb0EEENS1_21CollectiveEpilogueBwdISD_SE_SG_Li384ELb0ELb1ELi3EEENS1_25SingleTileBwdLPTSchedulerILb0ELi96ELb0EEEEEEEEEvNT_6ParamsE,@"STO_CUDA_ENTRY STV_DEFAULT"
_ZN7cutlass13device_kernelIN5flash11enable_sm90INS1_16FlashAttnBwdSm90INS1_25CollectiveMainloopBwdSm90ILi2ELi1ELi1EN4cute5tupleIJNS5_1CILi1EEES8_S8_EEENS6_IJNS7_ILi64EEENS7_ILi96EEENS7_ILi192EEEEEENS_6half_tEfNS_4arch4Sm90ELb1ELb0ELb0ELb0ELb0ELb0ELb1ELb0ELi3ELi1ELi1ELi1ELb0EEENS1_21CollectiveEpilogueBwdISD_SE_SG_Li384ELb0ELb1ELi3EEENS1_25SingleTileBwdLPTSchedulerILb0ELi96ELb0EEEEEEEEEvNT_6ParamsE:
[----:B------:R-:W1:Y:S02]  /*0000*/  LDC R1, c[0x0][0x28] ;  /* 0x00000a00ff017b82 */ /* 0x000e640000000800 */
[----:B-1----:R-:W-:Y:S01]  /*0010*/  VIADD R1, R1, 0xffffffe8 ;  /* 0xffffffe801017836 */ /* 0x002fe20000000000 */
[----:B------:R-:W1:Y:S01]  /*0020*/  S2R R3, SR_TID.X ;  /* 0x0000000000037919 */ /* 0x000e620000002100 */
[----:B------:R-:W-:Y:S01]  /*0030*/  ELECT P0, URZ, PT ;  /* 0x00000000003f782f */ /* 0x000fe20003800000 */
[----:B------:R-:W-:Y:S01]  /*0040*/  BSSY B0, `(.L_x_2514) ;  /* 0x0000019000007945 */ /* 0x000fe20003800000 */
[----:B-1----:R-:W-:-:S05]  /*0050*/  SHF.R.U32.HI R0, RZ, 0x5, R3 ;  /* 0x00000005ff007819 */ /* 0x002fca0000011603 */
[----:B------:R-:W1:Y:S02]  /*0060*/  SHFL.IDX PT, R2, R0, RZ, 0x1f ;  /* 0x00001fff00027589 */ /* 0x000e6400000e0000 */
[----:B-1----:R-:W-:-:S13]  /*0070*/  ISETP.EQ.AND P0, PT, R2, RZ, P0 ;  /* 0x000000ff0200720c */ /* 0x002fda0000702270 */
[----:B------:R-:W-:Y:S05]  /*0080*/  @!P0 BRA `(.L_x_2515) ;  /* 0x0000000000508947 */ /* 0x000fea0003800000 */
        /* <DEDUP_REMOVED lines=20> */
.L_x_2515:
[----:B------:R-:W-:Y:S05]  /*01d0*/  BSYNC B0 ;  /* 0x0000000000007941 */ /* 0x000fea0003800000 */
.L_x_2514:
        /* <DEDUP_REMOVED lines=34> */
.L_x_2516:
        /* <DEDUP_REMOVED lines=20> */
.L_x_2517:
[----:B---3--:R-:W-:Y:S01]  /*0540*/  ISETP.NE.AND P0, PT, R2, RZ, PT ;  /* 0x000000ff0200720c */ /* 0x008fe20003f05270 */
[----:B------:R-:W-:Y:S01]  /*0550*/  IMAD.MOV.U32 R2, RZ, RZ, 0x1 ;  /* 0x00000001ff027424 */ /* 0x000fe200078e00ff */
[----:B------:R-:W-:-:S04]  /*0560*/  NOP ;  /* 0x0000000000007918 */ /* 0x000fc80000000000 */
[----:B------:R-:W-:-:S05]  /*0570*/  SEL R2, R2, 0x2, !P0 ;  /* 0x0000000202027807 */ /* 0x000fca0004000000 */
[----:B------:R3:W-:Y:S01]  /*0580*/  STL [R1+0x8], R2 ;  /* 0x0000080201007387 */ /* 0x0007e20000100800 */
[----:B-12-4-:R-:W-:Y:S06]  /*0590*/  BAR.SYNC.DEFER_BLOCKING 0x0 ;  /* 0x0000000000007b1d */ /* 0x016fec0000010000 */
[----:B------:R-:W-:Y:S05]  /*05a0*/  @!P0 BRA `(.L_x_2518) ;  /* 0x00000054000c8947 */ /* 0x000fea0003800000 */
.L_x_2519:
[----:B------:R-:W-:-:S08]  /*05b0*/  NOP ;  /* 0x0000000000007918 */ /* 0x000fd00000000000 */
[----:B------:R-:W1:Y:S02]  /*05c0*/  USETMAXREG.TRY_ALLOC.CTAPOOL UP0, 0xa0 ;  /* 0x000000a0000079c8 */ /* 0x000e640008000600 */
[----:B-1----:R-:W-:-:S13]  /*05d0*/  PLOP3.LUT P0, PT, PT, PT, UP0, 0x80, 0x0 ;  /* 0x000000000000781c */ /* 0x002fda0003f0f008 */
[----:B------:R-:W-:Y:S05]  /*05e0*/  @!P0 BRA `(.L_x_2519) ;  /* 0xfffffffc00f08947 */ /* 0x000fea000383ffff */
[----:B------:R-:W-:Y:S01]  /*05f0*/  LOP3.LUT R0, R0, 0x3, RZ, 0xc0, !PT ;  /* 0x0000000300007812 */ /* 0x000fe200078ec0ff */
[----:B---3--:R-:W1:Y:S01]  /*0600*/  S2R R2, SR_TID.X ;  /* 0x0000000000027919 */ /* 0x008e620000002100 */
[----:B------:R-:W2:Y:S01]  /*0610*/  S2UR UR7, SR_CTAID.X ;  /* 0x00000000000779c3 */ /* 0x000ea20000002500 */
[----:B------:R-:W-:Y:S02]  /*0620*/  ULDC UR8, c[0x0][0xb50] ;  /* 0x0002d40000087ab9 */ /* 0x000fe40000000800 */
[----:B------:R-:W-:Y:S01]  /*0630*/  UISETP.NE.AND UP0, UPT, UR8, 0x1, UPT ;  /* 0x000000010800788c */ /* 0x000fe2000bf05270 */
[----:B------:R-:W3:Y:S04]  /*0640*/  SHFL.IDX PT, R0, R0, RZ, 0x1f ;  /* 0x00001fff00007589 */ /* 0x000ee800000e0000 */
[----:B------:R-:W4:Y:S06]  /*0650*/  LDC R3, c[0x0][0xb68] ;  /* 0x0002da00ff037b82 */ /* 0x000f2c0000000800 */
[----:B------:R-:W-:Y:S01]  /*0660*/  @UP0 ULDC UR4, c[0x0][0xb54] ;  /* 0x0002d50000040ab9 */ /* 0x000fe20000000800 */
[----:B------:R-:W-:Y:S01]  /*0670*/  @UP0 ULDC UR9, c[0x0][0xb58] ;  /* 0x0002d60000090ab9 */ /* 0x000fe20000000800 */
[----:B--2---:R-:W-:-:S02]  /*0680*/  UIMAD.WIDE.U32 UR4, UR7, UR4, URZ ;  /* 0x00000004070472a5 */ /* 0x004fc4000f8e003f */
[----:B------:R-:W-:Y:S01]  /*0690*/  UMOV UR6, UR7 ;  /* 0x0000000700067c82 */ /* 0x000fe20008000000 */
[----:B---3--:R-:W-:Y:S01]  /*06a0*/  ISETP.NE.AND P0, PT, R0, RZ, PT ;  /* 0x000000ff0000720c */ /* 0x008fe20003f05270 */
[----:B------:R-:W-:Y:S01]  /*06b0*/  @UP0 USHF.R.U32.HI UR6, URZ, UR9, UR5 ;  /* 0x000000093f060299 */ /* 0x000fe20008011605 */
[----:B-1----:R-:W-:-:S03]  /*06c0*/  SHF.R.U32.HI R2, RZ, 0x7, R2 ;  /* 0x00000007ff027819 */ /* 0x002fc60000011602 */
[----:B------:R-:W-:-:S04]  /*06d0*/  UIADD3 UR4, -UR6, URZ, URZ ;  /* 0x0000003f06047290 */ /* 0x000fc8000fffe13f */
[----:B------:R-:W-:-:S04]  /*06e0*/  UIMAD UR10, UR8, UR4, UR7 ;  /* 0x00000004080a72a4 */ /* 0x000fc8000f8e0207 */
[----:B------:R-:W-:-:S05]  /*06f0*/  @!P0 VIADD R2, R2, 0x9 ;  /* 0x0000000902028836 */ /* 0x000fca0000000000 */
[----:B------:R1:W-:Y:S06]  /*0700*/  @!P0 BAR.ARV R2, 0xa0 ;  /* 0x000280020000851d */ /* 0x0003ec0000002000 */
[----:B----4-:R-:W-:-:S13]  /*0710*/  ISETP.LE.AND P0, PT, R3, UR6, PT ;  /* 0x0000000603007c0c */ /* 0x010fda000bf03270 */
[----:B-1----:R-:W-:Y:S05]  /*0720*/  @!P0 BRA `(.L_x_2520) ;  /* 0x0000000000208947 */ /* 0x002fea0003800000 */
[----:B------:R-:W-:Y:S01]  /*0730*/  ULDC UR7, c[0x0][0xb5c] ;  /* 0x0002d70000077ab9 */ /* 0x000fe20000000800 */
[----:B------:R-:W-:Y:S01]  /*0740*/  UMOV UR38, UR10 ;  /* 0x0000000a00267c82 */ /* 0x000fe20008000000 */
[----:B------:R-:W-:-:S11]  /*0750*/  UISETP.NE.AND UP0, UPT, UR7, 0x1, UPT ;  /* 0x000000010700788c */ /* 0x000fd6000bf05270 */
[----:B------:R-:W-:Y:S02]  /*0760*/  @UP0 ULDC.64 UR8, c[0x0][0xb60] ;  /* 0x0002d80000080ab9 */ /* 0x000fe40000000a00 */
[----:B------:R-:W-:-:S04]  /*0770*/  UIMAD.WIDE.U32 UR4, UR10, UR8, URZ ;  /* 0x000000080a0472a5 */ /* 0x000fc8000f8e003f */
[----:B------:R-:W-:-:S04]  /*0780*/  @UP0 USHF.R.U32.HI UR38, URZ, UR9, UR5 ;  /* 0x000000093f260299 */ /* 0x000fc80008011605 */
[----:B------:R-:W-:Y:S01]  /*0790*/  UIMAD UR4, UR38, UR7, URZ ;  /* 0x00000007260472a4 */ /* 0x000fe2000f8e023f */
[----:B------:R-:W-:Y:S11]  /*07a0*/  BRA `(.L_x_2521) ;  /* 0x00000000001c7947 */ /* 0x000ff60003800000 */
.L_x_2520:
[----:B------:R-:W-:Y:S01]  /*07b0*/  ULDC UR7, c[0x0][0xb44] ;  /* 0x0002d10000077ab9 */ /* 0x000fe20000000800 */
[----:B------:R-:W-:Y:S01]  /*07c0*/  UMOV UR38, UR10 ;  /* 0x0000000a00267c82 */ /* 0x000fe20008000000 */
[----:B------:R-:W-:-:S11]  /*07d0*/  UISETP.NE.AND UP0, UPT, UR7, 0x1, UPT ;  /* 0x000000010700788c */ /* 0x000fd6000bf05270 */
[----:B------:R-:W-:Y:S02]  /*07e0*/  @UP0 ULDC.64 UR8, c[0x0][0xb48] ;  /* 0x0002d20000080ab9 */ /* 0x000fe40000000a00 */
[----:B------:R-:W-:-:S04]  /*07f0*/  UIMAD.WIDE.U32 UR4, UR10, UR8, URZ ;  /* 0x000000080a0472a5 */ /* 0x000fc8000f8e003f */
[----:B------:R-:W-:-:S04]  /*0800*/  @UP0 USHF.R.U32.HI UR38, URZ, UR9, UR5 ;  /* 0x000000093f260299 */ /* 0x000fc80008011605 */
[----:B------:R-:W-:-:S12]  /*0810*/  UIMAD UR4, UR38, UR7, URZ ;  /* 0x00000007260472a4 */ /* 0x000fd8000f8e023f */
.L_x_2521:
[----:B------:R-:W-:Y:S01]  /*0820*/  ULDC UR43, c[0x0][0xb38] ;  /* 0x0002ce00002b7ab9 */ /* 0x000fe20000000800 */
[----:B------:R-:W-:Y:S02]  /*0830*/  UIADD3 UR4, UR10, -UR4, URZ ;  /* 0x800000040a047290 */ /* 0x000fe4000fffe03f */
[----:B------:R-:W-:Y:S01]  /*0840*/  UISETP.NE.AND UP0, UPT, UR43, 0x1, UPT ;  /* 0x000000012b00788c */ /* 0x000fe2000bf05270 */
[----:B------:R-:W-:Y:S02]  /*0850*/  ULDC UR5, c[0x0][0xb44] ;  /* 0x0002d10000057ab9 */ /* 0x000fe40000000800 */
[----:B------:R-:W-:-:S08]  /*0860*/  UIMAD UR6, UR6, UR5, UR4 ;  /* 0x00000005060672a4 */ /* 0x000fd0000f8e0204 */
[----:B------:R-:W-:Y:S01]  /*0870*/  @UP0 ULDC UR4, c[0x0][0xb3c] ;  /* 0x0002cf0000040ab9 */ /* 0x000fe20000000800 */
[----:B------:R-:W-:Y:S01]  /*0880*/  @UP0 ULDC UR7, c[0x0][0xb40] ;  /* 0x0002d00000070ab9 */ /* 0x000fe20000000800 */
[----:B------:R-:W-:Y:S02]  /*0890*/  UIMAD.WIDE.U32 UR4, UR6, UR4, URZ ;  /* 0x00000004060472a5 */ /* 0x000fe4000f8e003f */
[----:B------:R-:W-:Y:S02]  /*08a0*/  UMOV UR44, UR6 ;  /* 0x00000006002c7c82 */ /* 0x000fe40008000000 */
[----:B------:R-:W-:-:S04]  /*08b0*/  @UP0 USHF.R.U32.HI UR44, URZ, UR7, UR5 ;  /* 0x000000073f2c0299 */ /* 0x000fc80008011605 */
[----:B------:R-:W-:Y:S02]  /*08c0*/  UIADD3 UR4, -UR44, URZ, URZ ;  /* 0x0000003f2c047290 */ /* 0x000fe4000fffe13f */
[----:B------:R-:W-:Y:S02]  /*08d0*/  ISETP.LE.AND P0, PT, RZ, UR44, PT ;  /* 0x0000002cff007c0c */ /* 0x000fe4000bf03270 */
[----:B------:R-:W-:-:S11]  /*08e0*/  UIMAD UR43, UR43, UR4, UR6 ;  /* 0x000000042b2b72a4 */ /* 0x000fd6000f8e0206 */
[----:B------:R-:W-:Y:S05]  /*08f0*/  @!P0 EXIT ;  /* 0x000000000000894d */ /* 0x000fea0003800000 */
[----:B------:R-:W-:Y:S01]  /*0900*/  ULDC UR5, c[0x0][0x280] ;  /* 0x0000a00000057ab9 */ /* 0x000fe20000000800 */
[----:B------:R-:W-:Y:S01]  /*0910*/  ULDC UR6, c[0x0][0x290] ;  /* 0x0000a40000067ab9 */ /* 0x000fe20000000800 */
[----:B------:R-:W-:Y:S01]  /*0920*/  UIMAD UR4, UR38, 0x60, UR5 ;  /* 0x00000060260478a4 */ /* 0x000fe2000f8e0205 */
[----:B------:R-:W-:Y:S01]  /*0930*/  PLOP3.LUT P0, PT, PT, PT, PT, 0x80, 0x0 ;  /* 0x000000000000781c */ /* 0x000fe20003f0f070 */
[----:B------:R-:W-:Y:S01]  /*0940*/  ULDC UR7, c[0x0][0x74c] ;  /* 0x0001d30000077ab9 */ /* 0x000fe20000000800 */
[----:B------:R-:W-:Y:S01]  /*0950*/  CS2R R70, SRZ ;  /* 0x0000000000467805 */ /* 0x000fe2000001ff00 */
[----:B------:R-:W-:Y:S01]  /*0960*/  UIADD3 UR6, -UR7, UR4, -UR6 ;  /* 0x0000000407067290 */ /* 0x000fe2000fffe906 */
[----:B------:R-:W-:Y:S01]  /*0970*/  CS2R R68, SRZ ;  /* 0x0000000000447805 */ /* 0x000fe2000001ff00 */
[----:B------:R-:W-:Y:S01]  /*0980*/  UIADD3 UR4, UR5, 0x3f, URZ ;  /* 0x0000003f05047890 */ /* 0x000fe2000fffe03f */
[----:B------:R-:W-:Y:S01]  /*0990*/  CS2R R66, SRZ ;  /* 0x0000000000427805 */ /* 0x000fe2000001ff00 */
[----:B------:R-:W-:Y:S01]  /*09a0*/  USHF.R.S32.HI UR7, URZ, 0x1f, UR6 ;  /* 0x0000001f3f077899 */ /* 0x000fe20008011406 */
[----:B------:R-:W-:Y:S01]  /*09b0*/  CS2R R64, SRZ ;  /* 0x0000000000407805 */ /* 0x000fe2000001ff00 */
[----:B------:R-:W-:Y:S01]  /*09c0*/  USHF.R.S32.HI UR5, URZ, 0x1f, UR4 ;  /* 0x0000001f3f057899 */ /* 0x000fe20008011404 */
[----:B------:R-:W-:Y:S01]  /*09d0*/  CS2R R62, SRZ ;  /* 0x00000000003e7805 */ /* 0x000fe2000001ff00 */
[----:B------:R-:W-:Y:S01]  /*09e0*/  ULEA.HI UR7, UR7, UR6, URZ, 0x6 ;  /* 0x0000000607077291 */ /* 0x000fe2000f8f303f */
[----:B------:R-:W-:Y:S01]  /*09f0*/  CS2R R60, SRZ ;  /* 0x00000000003c7805 */ /* 0x000fe2000001ff00 */
[----:B------:R-:W-:Y:S01]  /*0a00*/  ULEA.HI UR5, UR5, UR4, URZ, 0x6 ;  /* 0x0000000405057291 */ /* 0x000fe2000f8f303f */
[----:B------:R-:W-:Y:S01]  /*0a10*/  CS2R R58, SRZ ;  /* 0x00000000003a7805 */ /* 0x000fe2000001ff00 */
[----:B------:R-:W-:Y:S01]  /*0a20*/  USHF.R.S32.HI UR7, URZ, 0x6, UR7 ;  /* 0x000000063f077899 */ /* 0x000fe20008011407 */
[----:B------:R-:W-:Y:S01]  /*0a30*/  CS2R R56, SRZ ;  /* 0x0000000000387805 */ /* 0x000fe2000001ff00 */
[----:B------:R-:W-:Y:S01]  /*0a40*/  USHF.R.S32.HI UR36, URZ, 0x6, UR5 ;  /* 0x000000063f247899 */ /* 0x000fe20008011405 */
[----:B------:R-:W-:-:S02]  /*0a50*/  CS2R R54, SRZ ;  /* 0x0000000000367805 */ /* 0x000fc4000001ff00 */
[----:B------:R-:W-:Y:S02]  /*0a60*/  CS2R R52, SRZ ;  /* 0x0000000000347805 */ /* 0x000fe4000001ff00 */
[----:B------:R-:W-:Y:S02]  /*0a70*/  CS2R R50, SRZ ;  /* 0x0000000000327805 */ /* 0x000fe4000001ff00 */
[----:B------:R-:W-:Y:S02]  /*0a80*/  VIMNMX R16, RZ, UR7, !PT ;  /* 0x00000007ff107c48 */ /* 0x000fe4000ffe0100 */
[----:B------:R-:W-:Y:S02]  /*0a90*/  CS2R R48, SRZ ;  /* 0x0000000000307805 */ /* 0x000fe4000001ff00 */
[----:B------:R-:W-:Y:S02]  /*0aa0*/  CS2R R46, SRZ ;  /* 0x00000000002e7805 */ /* 0x000fe4000001ff00 */
[----:B------:R-:W-:-:S02]  /*0ab0*/  CS2R R44, SRZ ;  /* 0x00000000002c7805 */ /* 0x000fc4000001ff00 */
[----:B------:R-:W-:Y:S02]  /*0ac0*/  ISETP.LT.AND P1, PT, R16, UR36, PT ;  /* 0x0000002410007c0c */ /* 0x000fe4000bf21270 */
        /* <DEDUP_REMOVED lines=33> */
[----:B------:R-:W-:Y:S01]  /*0ce0*/  CS2R R72, SRZ ;  /* 0x0000000000487805 */ /* 0x000fe2000001ff00 */
[----:B------:R-:W-:Y:S06]  /*0cf0*/  @!P1 BRA `(.L_x_2522) ;  /* 0x0000002c00fc9947 */ /* 0x000fec0003800000 */
[----:B------:R-:W1:Y:S01]  /*0d00*/  S2UR UR4, SR_CgaCtaId ;  /* 0x00000000000479c3 */ /* 0x000e620000008800 */
[----:B------:R-:W-:Y:S01]  /*0d10*/  UMOV UR37, 0x400 ;  /* 0x0000040000257882 */ /* 0x000fe20000000000 */
[----:B------:R-:W-:Y:S01]  /*0d20*/  ULDC UR40, c[0x0][0x744] ;  /* 0x0001d10000287ab9 */ /* 0x000fe20000000800 */
        /* <DEDUP_REMOVED lines=21> */
.L_x_2524:
        /* <DEDUP_REMOVED lines=15> */
.L_x_2523:
        /* <DEDUP_REMOVED lines=20> */
.L_x_2526:
        /* <DEDUP_REMOVED lines=15> */
.L_x_2525:
        /* <DEDUP_REMOVED lines=8> */
.L_x_2640:
        /* <DEDUP_REMOVED lines=19> */
.L_x_2528:
[----:B------:R-:W3:Y:S01]  /*1350*/  LDL.LU R15, [R1+0x8] ;  /* 0x00000800010f7983 */ /* 0x000ee20000300800 */
[----:B------:R-:W-:Y:S01]  /*1360*/  IMAD.IADD R12, R8, 0x1, -R9 ;  /* 0x00000001080c7824 */ /* 0x000fe200078e0a09 */
[--C-:B------:R-:W-:Y:S01]  /*1370*/  SHF.R.S32.HI R5, RZ, 0x1, R2.reuse ;  /* 0x00000001ff057819 */ /* 0x100fe20000011402 */
[----:B------:R-:W-:Y:S01]  /*1380*/  IMAD.HI R11, R13, 0x55555556, RZ ;  /* 0x555555560d0b7827 */ /* 0x000fe200078e02ff */
[----:B------:R-:W-:Y:S01]  /*1390*/  SHF.R.S32.HI R8, RZ, 0x1f, R2 ;  /* 0x0000001fff087819 */ /* 0x000fe20000011402 */
[----:B------:R-:W-:Y:S01]  /*13a0*/  ULDC UR4, c[0x0][0x290] ;  /* 0x0000a40000047ab9 */ /* 0x000fe20000000800 */
[----:B--2---:R-:W-:Y:S01]  /*13b0*/  SHF.R.S32.HI R10, RZ, 0x1f, R7 ;  /* 0x0000001fff0a7819 */ /* 0x004fe20000011407 */
[----:B------:R-:W-:Y:S01]  /*13c0*/  UIMAD UR4, UR38, -0x60, UR4 ;  /* 0xffffffa0260478a4 */ /* 0x000fe2000f8e0204 */
[----:B------:R-:W-:Y:S01]  /*13d0*/  LEA.HI R8, R8, R5, RZ, 0x2 ;  /* 0x0000000508087211 */ /* 0x000fe200078f10ff */
[----:B------:R-:W-:Y:S01]  /*13e0*/  ULDC UR5, c[0x0][0x280] ;  /* 0x0000a00000057ab9 */ /* 0x000fe20000000800 */
[----:B------:R-:W-:Y:S01]  /*13f0*/  LEA.HI R10, R10, R7, RZ, 0x3 ;  /* 0x000000070a0a7211 */ /* 0x000fe200078f18ff */
[----:B------:R-:W-:Y:S01]  /*1400*/  UIADD3 UR5, UR4, 0x1, -UR5 ;  /* 0x0000000104057890 */ /* 0x000fe2000fffe805 */
[----:B------:R-:W-:-:S02]  /*1410*/  LOP3.LUT R8, R8, 0xfffffffc, RZ, 0xc0, !PT ;  /* 0xfffffffc08087812 */ /* 0x000fc400078ec0ff */
[----:B------:R-:W-:Y:S02]  /*1420*/  CS2R R70, SRZ ;  /* 0x0000000000467805 */ /* 0x000fe4000001ff00 */
[----:B------:R-:W-:Y:S01]  /*1430*/  LOP3.LUT R2, R2, 0x7fffffe, RZ, 0xc0, !PT ;  /* 0x07fffffe02027812 */ /* 0x000fe200078ec0ff */
[----:B------:R-:W-:Y:S01]  /*1440*/  IMAD.SHL.U32 R10, R10, 0x20, RZ ;  /* 0x000000200a0a7824 */ /* 0x000fe200078e00ff */
[----:B------:R-:W-:Y:S01]  /*1450*/  SHF.R.S32.HI R6, RZ, 0x4, R6 ;  /* 0x00000004ff067819 */ /* 0x000fe20000011406 */
[----:B------:R-:W-:Y:S01]  /*1460*/  IMAD.IADD R8, R5, 0x1, -R8 ;  /* 0x0000000105087824 */ /* 0x000fe200078e0a08 */
[----:B------:R-:W-:Y:S01]  /*1470*/  SHF.R.S32.HI R3, RZ, 0x1f, R0 ;  /* 0x0000001fff037819 */ /* 0x000fe20000011400 */
[----:B------:R-:W-:Y:S01]  /*1480*/  IMAD.IADD R9, R7, 0x1, -R2 ;  /* 0x0000000107097824 */ /* 0x000fe200078e0a02 */
[----:B------:R-:W-:Y:S01]  /*1490*/  LOP3.LUT R10, R10, 0x7fffff00, RZ, 0xc0, !PT ;  /* 0x7fffff000a0a7812 */ /* 0x000fe200078ec0ff */
[----:B------:R-:W-:Y:S01]  /*14a0*/  IMAD.SHL.U32 R7, R8, 0x40, RZ ;  /* 0x0000004008077824 */ /* 0x000fe200078e00ff */
[----:B------:R-:W-:Y:S01]  /*14b0*/  LEA.HI R2, R3, R0, RZ, 0x2 ;  /* 0x0000000003027211 */ /* 0x000fe200078f10ff */
[----:B------:R-:W-:Y:S01]  /*14c0*/  IMAD.SHL.U32 R14, R6, 0x8, RZ ;  /* 0x00000008060e7824 */ /* 0x000fe200078e00ff */
[----:B------:R-:W-:Y:S01]  /*14d0*/  LEA.HI R20, R11, R11, RZ, 0x1 ;  /* 0x0000000b0b147211 */ /* 0x000fe200078f08ff */
[----:B------:R-:W-:Y:S01]  /*14e0*/  IMAD R10, R13, 0x800, R10 ;  /* 0x000008000d0a7824 */ /* 0x000fe200078e020a */
[----:B------:R-:W-:-:S02]  /*14f0*/  LOP3.LUT R7, R7, 0xc0, RZ, 0xc0, !PT ;  /* 0x000000c007077812 */ /* 0x000fc400078ec0ff */
[----:B------:R-:W-:Y:S02]  /*1500*/  CS2R R68, SRZ ;  /* 0x0000000000447805 */ /* 0x000fe4000001ff00 */
[----:B------:R-:W-:Y:S01]  /*1510*/  LOP3.LUT R11, R2, 0x7ffffffc, RZ, 0xc0, !PT ;  /* 0x7ffffffc020b7812 */ /* 0x000fe200078ec0ff */
[----:B------:R-:W-:Y:S01]  /*1520*/  IMAD R9, R9, 0x20, R10 ;  /* 0x0000002009097824 */ /* 0x000fe200078e020a */
[----:B------:R-:W-:Y:S01]  /*1530*/  LOP3.LUT R14, R7, 0x8, R14, 0xf8, !PT ;  /* 0x00000008070e7812 */ /* 0x000fe200078ef80e */
[----:B------:R-:W-:Y:S01]  /*1540*/  IMAD R20, R20, -0x3, R13 ;  /* 0xfffffffd14147824 */ /* 0x000fe200078e020d */
[----:B------:R-:W-:Y:S01]  /*1550*/  SHF.R.U32.HI R7, RZ, 0x3, R7 ;  /* 0x00000003ff077819 */ /* 0x000fe20000011607 */
[----:B------:R-:W-:Y:S01]  /*1560*/  IMAD.IADD R11, R0, 0x1, -R11 ;  /* 0x00000001000b7824 */ /* 0x000fe200078e0a0b */
[--C-:B------:R-:W-:Y:S01]  /*1570*/  SHF.R.S32.HI R5, RZ, 0x2, R2.reuse ;  /* 0x00000002ff057819 */ /* 0x100fe20000011402 */
[----:B------:R-:W-:Y:S01]  /*1580*/  IMAD R9, R12, 0x200, R9 ;  /* 0x000002000c097824 */ /* 0x000fe200078e0209 */
[----:B------:R-:W-:Y:S01]  /*1590*/  SHF.R.S32.HI R6, RZ, 0x1f, R2 ;  /* 0x0000001fff067819 */ /* 0x000fe20000011402 */
[----:B------:R-:W-:Y:S01]  /*15a0*/  IMAD R11, R20, 0x10, R11 ;  /* 0x00000010140b7824 */ /* 0x000fe200078e020b */
[----:B------:R-:W-:Y:S01]  /*15b0*/  LOP3.LUT R14, R14, R7, RZ, 0x3c, !PT ;  /* 0x000000070e0e7212 */ /* 0x000fe200078e3cff */
[----:B-1----:R-:W-:Y:S01]  /*15c0*/  IMAD R13, R13, 0x400, R0 ;  /* 0x000004000d0d7824 */ /* 0x002fe200078e0200 */
[----:B------:R-:W-:Y:S01]  /*15d0*/  LEA.HI R6, R6, R5, RZ, 0x3 ;  /* 0x0000000506067211 */ /* 0x000fe200078f18ff */
[----:B------:R-:W-:Y:S01]  /*15e0*/  IMAD.MOV.U32 R12, RZ, RZ, 0x20 ;  /* 0x00000020ff0c7424 */ /* 0x000fe200078e00ff */
[----:B------:R-:W-:Y:S01]  /*15f0*/  LEA.HI R3, R3, R0, RZ, 0x5 ;  /* 0x0000000003037211 */ /* 0x000fe200078f28ff */
[----:B------:R-:W-:Y:S01]  /*1600*/  IMAD.IADD R9, R9, 0x1, R14 ;  /* 0x0000000109097824 */ /* 0x000fe200078e020e */
[----:B------:R-:W-:Y:S01]  /*1610*/  LOP3.LUT R6, R6, 0xfffffff8, RZ, 0xc0, !PT ;  /* 0xfffffff806067812 */ /* 0x000fe200078ec0ff */
[----:B------:R-:W-:Y:S01]  /*1620*/  IMAD.SHL.U32 R0, R13, 0x4, RZ ;  /* 0x000000040d007824 */ /* 0x000fe200078e00ff */
[----:B------:R-:W-:Y:S01]  /*1630*/  LOP3.LUT P0, RZ, R8, 0x2, RZ, 0xc0, !PT ;  /* 0x0000000208ff7812 */ /* 0x000fe2000780c0ff */
[----:B------:R-:W-:Y:S01]  /*1640*/  IMAD.SHL.U32 R8, R11, 0x2, RZ ;  /* 0x000000020b087824 */ /* 0x000fe200078e00ff */
[----:B------:R-:W-:Y:S01]  /*1650*/  SHF.R.S32.HI R3, RZ, 0x5, R3 ;  /* 0x00000005ff037819 */ /* 0x000fe20000011403 */
[----:B------:R-:W-:Y:S01]  /*1660*/  IMAD.IADD R6, R5, 0x1, -R6 ;  /* 0x0000000105067824 */ /* 0x000fe200078e0a06 */
[----:B------:R-:W-:Y:S01]  /*1670*/  SEL R12, R12, 0xffffffe0, !P0 ;  /* 0xffffffe00c0c7807 */ /* 0x000fe20004000000 */
[----:B------:R-:W-:Y:S01]  /*1680*/  IMAD.MOV.U32 R7, RZ, RZ, RZ ;  /* 0x000000ffff077224 */ /* 0x000fe200078e00ff */
[----:B------:R-:W-:Y:S01]  /*1690*/  LEA R11, R9, UR37, 0x1 ;  /* 0x00000025090b7c11 */ /* 0x000fe2000f8e08ff */
[----:B------:R-:W-:Y:S01]  /*16a0*/  IMAD R6, R3, 0x10, R6 ;  /* 0x0000001003067824 */ /* 0x000fe200078e0206 */
[----:B------:R-:W-:Y:S01]  /*16b0*/  IADD3 R9, -R8, UR4, RZ ;  /* 0x0000000408097c10 */ /* 0x000fe2000fffe1ff */
        /* <DEDUP_REMOVED lines=48> */
[----:B------:R-:W-:Y:S02]  /*19c0*/  LEA R0, R0, UR37, 0x2 ;  /* 0x0000002500007c11 */ /* 0x000fe4000f8e10ff */
[----:B------:R-:W-:Y:S02]  /*19d0*/  IADD3 R8, -R8, UR5, RZ ;  /* 0x0000000508087c10 */ /* 0x000fe4000fffe1ff */
[----:B------:R-:W-:Y:S02]  /*19e0*/  IADD3 R17, R12, 0x30400, R11 ;  /* 0x000304000c117810 */ /* 0x000fe40007ffe00b */
[----:B---3--:R-:W-:-:S07]  /*19f0*/  LOP3.LUT R10, R15, 0x1, RZ, 0xfc, !PT ;  /* 0x000000010f0a7812 */ /* 0x008fce00078efcff */
.L_x_2540:
[----:B------:R-:W-:Y:S01]  /*1a00*/  ISETP.NE.AND P0, PT, R10, 0x3, PT ;  /* 0x000000030a00780c */ /* 0x000fe20003f05270 */
[----:B------:R-:W-:-:S12]  /*1a10*/  YIELD ;  /* 0x0000000000007946 */ /* 0x000fd80003800000 */
[----:B-1----:R-:W-:Y:S05]  /*1a20*/  @!P0 BRA `(.L_x_2530) ;  /* 0x0000000000048947 */ /* 0x002fea0003800000 */
[----:B------:R-:W-:Y:S01]  /*1a30*/  BPT.TRAP 0x1 ;  /* 0x000000040000795c */ /* 0x000fe20000300000 */
.L_x_2530:
[----:B------:R-:W-:Y:S02]  /*1a40*/  LEA R3, R2, UR37, 0x3 ;  /* 0x0000002502037c11 */ /* 0x000fe4000f8e18ff */
[----:B------:R-:W-:-:S04]  /*1a50*/  SHF.L.U32 R12, R7, 0x1f, RZ ;  /* 0x0000001f070c7819 */ /* 0x000fc800000006ff */
[----:B------:R1:W2:Y:S01]  /*1a60*/  SYNCS.PHASECHK.TRANS64.TRYWAIT P1, [R3+URZ+0x36410], R12 ;  /* 0x0364100c030075a7 */ /* 0x0002a2000802017f */
[----:B------:R-:W-:Y:S05]  /*1a70*/  @!P0 BRA `(.L_x_2531) ;  /* 0x0000000000048947 */ /* 0x000fea0003800000 */
[----:B------:R-:W-:Y:S01]  /*1a80*/  BPT.TRAP 0x1 ;  /* 0x000000040000795c */ /* 0x000fe20000300000 */
.L_x_2531:
[----:B--2---:R-:W-:Y:S05]  /*1a90*/  @P1 BRA `(.L_x_2532) ;  /* 0x0000000000081947 */ /* 0x004fea0003800000 */
[----:B------:R-:W2:Y:S02]  /*1aa0*/  SYNCS.PHASECHK.TRANS64.TRYWAIT P1, [R3+URZ+0x36410], R12 ;  /* 0x0364100c030075a7 */ /* 0x000ea4000802017f */
[----:B--2---:R-:W-:Y:S05]  /*1ab0*/  @!P1 BRA `(.L_x_2533) ;  /* 0x0000007800749947 */ /* 0x004fea0003800000 */
.L_x_2532:
        /* <DEDUP_REMOVED lines=103> */
.L_x_2534:
[----:B------:R-:W-:-:S04]  /*2130*/  SHF.L.U32 R14, R5, 0x1f, RZ ;  /* 0x0000001f050e7819 */ /* 0x000fc800000006ff */
[----:B------:R4:W1:Y:S01]  /*2140*/  SYNCS.PHASECHK.TRANS64.TRYWAIT P1, [UR37+0x36430], R14 ;  /* 0x0364300eff0075a7 */ /* 0x0008620008020165 */
[----:B------:R-:W-:Y:S05]  /*2150*/  @!P0 BRA `(.L_x_2535) ;  /* 0x0000000000048947 */ /* 0x000fea0003800000 */
[----:B------:R-:W-:Y:S01]  /*2160*/  BPT.TRAP 0x1 ;  /* 0x000000040000795c */ /* 0x000fe20000300000 */
.L_x_2535:
[----:B-1----:R-:W-:Y:S05]  /*2170*/  @P1 BRA `(.L_x_2536) ;  /* 0x0000000000081947 */ /* 0x002fea0003800000 */
[----:B------:R-:W1:Y:S02]  /*2180*/  SYNCS.PHASECHK.TRANS64.TRYWAIT P1, [UR37+0x36430], R14 ;  /* 0x0364300eff0075a7 */ /* 0x000e640008020165 */
[----:B-1----:R-:W-:Y:S05]  /*2190*/  @!P1 BRA `(.L_x_2537) ;  /* 0x0000007000d09947 */ /* 0x002fea0003800000 */
.L_x_2536:
[----:B------:R-:W-:Y:S01]  /*21a0*/  UIADD3 UR5, UR37, 0x2a000, URZ ;  /* 0x0002a00025057890 */ /* 0x000fe2000fffe03f */
[----:B------:R-:W-:Y:S01]  /*21b0*/  WARPGROUP.ARRIVE ;  /* 0x00000000000079c5 */ /* 0x000fe20000000000 */
[----:B------:R-:W-:Y:S01]  /*21c0*/  UIADD3 UR4, UR4, 0x9000, URZ ;  /* 0x0000900004047890 */ /* 0x000fe2000fffe03f */
[----:B------:R-:W-:Y:S01]  /*21d0*/  IMAD R21, R16, 0x40, R6 ;  /* 0x0000004010157824 */ /* 0x000fe200078e0206 */
[----:B------:R-:W-:Y:S02]  /*21e0*/  USHF.R.U32.HI UR6, URZ, 0x4, UR5 ;  /* 0x000000043f067899 */ /* 0x000fe40008011605 */
[----:B------:R-:W-:Y:S02]  /*21f0*/  USHF.R.U32.HI UR4, URZ, 0x4, UR4 ;  /* 0x000000043f047899 */ /* 0x000fe40008011604 */
[----:B------:R-:W-:Y:S01]  /*2200*/  ULOP3.LUT UR7, UR6, 0x3fff, URZ, 0xc0, !UPT ;  /* 0x00003fff06077892 */ /* 0x000fe2000f8ec03f */
[----:B------:R-:W-:Y:S01]  /*2210*/  VIADDMNMX R22, R21, R8, R9, PT ;  /* 0x0000000815167246 */ /* 0x000fe20003800109 */
[----:B------:R-:W-:-:S02]  /*2220*/  ULOP3.LUT UR6, UR4, 0x3fff, URZ, 0xc0, !UPT ;  /* 0x00003fff04067892 */ /* 0x000fc4000f8ec03f */
[----:B------:R-:W-:Y:S01]  /*2230*/  ULOP3.LUT UR4, UR7, 0x10000, URZ, 0xfc, !UPT ;  /* 0x0001000007047892 */ /* 0x000fe2000f8efc3f */
[C---:B------:R-:W-:Y:S01]  /*2240*/  ISETP.GT.AND P1, PT, R22.reuse, RZ, PT ;  /* 0x000000ff1600720c */ /* 0x040fe20003f24270 */
[----:B------:R-:W-:Y:S01]  /*2250*/  ULOP3.LUT UR6, UR6, 0x10000, URZ, 0xfc, !UPT ;  /* 0x0001000006067892 */ /* 0x000fe2000f8efc3f */
[----:B------:R-:W-:Y:S01]  /*2260*/  ISETP.GT.AND P2, PT, R22, 0x18, PT ;  /* 0x000000181600780c */ /* 0x000fe20003f44270 */
[----:B------:R-:W-:Y:S01]  /*2270*/  UMOV UR9, 0x40000040 ;  /* 0x4000004000097882 */ /* 0x000fe20000000000 */
[----:B------:R-:W-:Y:S01]  /*2280*/  UMOV UR11, 0x40000040 ;  /* 0x40000040000b7882 */ /* 0x000fe20000000000 */
[----:B------:R-:W-:Y:S01]  /*2290*/  FSEL R136, R136, -INF , P1 ;  /* 0xff80000088887808 */ /* 0x000fe20000800000 */
[----:B------:R-:W-:Y:S01]  /*22a0*/  UMOV UR8, UR4 ;  /* 0x0000000400087c82 */ /* 0x000fe20008000000 */
[C---:B------:R-:W-:Y:S01]  /*22b0*/  ISETP.GT.AND P1, PT, R22.reuse, 0x1, PT ;  /* 0x000000011600780c */ /* 0x040fe20003f24270 */
[----:B------:R-:W-:Y:S01]  /*22c0*/  UMOV UR10, UR6 ;  /* 0x00000006000a7c82 */ /* 0x000fe20008000000 */
[C---:B------:R-:W-:Y:S01]  /*22d0*/  ISETP.GT.AND P3, PT, R22.reuse, 0x19, PT ;  /* 0x000000191600780c */ /* 0x040fe20003f64270 */
[----:B------:R-:W-:Y:S01]  /*22e0*/  HGMMA.64x32x16.F32 R120, gdesc[UR8], RZ, !UPT, gsb0 ;  /* 0x00600000087879f0 */ /* 0x000fe2000c0008ff */
[----:B------:R-:W-:Y:S01]  /*22f0*/  UIADD3 UR10, UR6, 0x2, URZ ;  /* 0x00000002060a7890 */ /* 0x000fe2000fffe03f */
[----:B----4-:R-:W-:Y:S01]  /*2300*/  FSEL R14, R137, -INF , P1 ;  /* 0xff800000890e7808 */ /* 0x010fe20000800000 */
[----:B------:R-:W-:Y:S01]  /*2310*/  UIADD3 UR8, UR4, 0x2, URZ ;  /* 0x0000000204087890 */ /* 0x000fe2000fffe03f */
[----:B------:R-:W-:Y:S01]  /*2320*/  ISETP.GT.AND P1, PT, R22, 0x8, PT ;  /* 0x000000081600780c */ /* 0x000fe20003f24270 */
[----:B------:R-:W-:Y:S01]  /*2330*/  UMOV UR11, 0x40000040 ;  /* 0x40000040000b7882 */ /* 0x000fe20000000000 */
[----:B------:R-:W-:Y:S01]  /*2340*/  UMOV UR9, 0x40000040 ;  /* 0x4000004000097882 */ /* 0x000fe20000000000 */
[--C-:B--2---:R-:W-:Y:S01]  /*2350*/  FFMA.FTZ R13, R136, UR40, -R23.reuse ;  /* 0x00000028880d7c23 */ /* 0x104fe20008010817 */
[----:B------:R-:W-:Y:S01]  /*2360*/  FSEL R140, R140, -INF , P1 ;  /* 0xff8000008c8c7808 */ /* 0x000fe20000800000 */
[--C-:B------:R-:W-:Y:S01]  /*2370*/  FFMA.FTZ R14, R14, UR40, -R23.reuse ;  /* 0x000000280e0e7c23 */ /* 0x100fe20008010817 */
[----:B------:R-:W-:Y:S01]  /*2380*/  ISETP.GT.AND P1, PT, R22, 0x9, PT ;  /* 0x000000091600780c */ /* 0x000fe20003f24270 */
[----:B------:R-:W-:Y:S01]  /*2390*/  UMOV UR7, 0x80000020 ;  /* 0x8000002000077882 */ /* 0x000fe20000000000 */
[----:B------:R-:W-:Y:S01]  /*23a0*/  FSEL R148, R148, -INF , P2 ;  /* 0xff80000094947808 */ /* 0x000fe20001000000 */
[--C-:B------:R-:W-:Y:S01]  /*23b0*/  FFMA.FTZ R15, R140, UR40, -R23.reuse ;  /* 0x000000288c0f7c23 */ /* 0x100fe20008010817 */
[----:B------:R-:W-:Y:S01]  /*23c0*/  FSEL R20, R141, -INF , P1 ;  /* 0xff8000008d147808 */ /* 0x000fe20000800000 */
[----:B------:R-:W1:Y:S01]  /*23d0*/  MUFU.EX2 R13, R13 ;  /* 0x0000000d000d7308 */ /* 0x000e620000000800 */
[----:B------:R-:W-:Y:S01]  /*23e0*/  ISETP.GT.AND P1, PT, R22, 0x10, PT ;  /* 0x000000101600780c */ /* 0x000fe20003f24270 */
[--C-:B------:R-:W-:Y:S01]  /*23f0*/  FFMA.FTZ R148, R148, UR40, -R23.reuse ;  /* 0x0000002894947c23 */ /* 0x100fe20008010817 */
[----:B------:R-:W-:Y:S01]  /*2400*/  FSEL R140, R149, -INF , P3 ;  /* 0xff800000958c7808 */ /* 0x000fe20001800000 */
[----:B------:R-:W-:Y:S01]  /*2410*/  FFMA.FTZ R136, R20, UR40, -R23 ;  /* 0x0000002814887c23 */ /* 0x000fe20008010817 */
[----:B------:R-:W-:-:S02]  /*2420*/  FSEL R144, R144, -INF , P1 ;  /* 0xff80000090907808 */ /* 0x000fc40000800000 */
[----:B------:R-:W-:Y:S01]  /*2430*/  ISETP.GT.AND P1, PT, R22, 0x11, PT ;  /* 0x000000111600780c */ /* 0x000fe20003f24270 */
[----:B------:R-:W2:Y:S01]  /*2440*/  MUFU.EX2 R14, R14 ;  /* 0x0000000e000e7308 */ /* 0x000ea20000000800 */
[----:B------:R-:W-:Y:S01]  /*2450*/  LEA R149, R6, UR37, 0x2 ;  /* 0x0000002506957c11 */ /* 0x000fe2000f8e10ff */
[----:B------:R-:W-:Y:S01]  /*2460*/  FFMA.FTZ R20, R144, UR40, -R23 ;  /* 0x0000002890147c23 */ /* 0x000fe20008010817 */
[----:B------:R-:W-:-:S05]  /*2470*/  FSEL R22, R145, -INF , P1 ;  /* 0xff80000091167808 */ /* 0x000fca0000800000 */
[----:B------:R-:W-:Y:S01]  /*2480*/  FFMA.FTZ R144, R22, UR40, -R23 ;  /* 0x0000002816907c23 */ /* 0x000fe20008010817 */
[----:B------:R-:W-:Y:S01]  /*2490*/  IADD3 R22, R8, 0x8, R21 ;  /* 0x0000000808167810 */ /* 0x000fe20007ffe015 */
[----:B------:R-:W-:Y:S01]  /*24a0*/  FFMA.FTZ R23, R140, UR40, -R23 ;  /* 0x000000288c177c23 */ /* 0x000fe20008010817 */
[----:B------:R-:W4:Y:S02]  /*24b0*/  MUFU.EX2 R15, R15 ;  /* 0x0000000f000f7308 */ /* 0x000f240000000800 */
[----:B------:R-:W-:-:S04]  /*24c0*/  VIMNMX R137, R9, R22, PT ;  /* 0x0000001609897248 */ /* 0x000fc80003fe0100 */
[C---:B------:R-:W-:Y:S02]  /*24d0*/  ISETP.GT.AND P1, PT, R137.reuse, RZ, PT ;  /* 0x000000ff8900720c */ /* 0x040fe40003f24270 */
[----:B------:R5:W-:Y:S01]  /*24e0*/  MUFU.EX2 R21, R144 ;  /* 0x0000009000157308 */ /* 0x000be20000000800 */
[C---:B------:R-:W-:Y:S02]  /*24f0*/  ISETP.GT.AND P2, PT, R137.reuse, 0x18, PT ;  /* 0x000000188900780c */ /* 0x040fe40003f44270 */
[----:B------:R-:W-:Y:S02]  /*2500*/  FSEL R141, R138, -INF , P1 ;  /* 0xff8000008a8d7808 */ /* 0x000fe40000800000 */
[C---:B------:R-:W-:Y:S02]  /*2510*/  ISETP.GT.AND P1, PT, R137.reuse, 0x1, PT ;  /* 0x000000018900780c */ /* 0x040fe40003f24270 */
[----:B------:R-:W-:Y:S01]  /*2520*/  ISETP.GT.AND P3, PT, R137, 0x19, PT ;  /* 0x000000198900780c */ /* 0x000fe20003f64270 */
[----:B---3--:R-:W-:Y:S01]  /*2530*/  FFMA.FTZ R138, R141, UR40, -R12 ;  /* 0x000000288d8a7c23 */ /* 0x008fe2000801080c */
[----:B------:R-:W-:Y:S01]  /*2540*/  FSEL R139, R139, -INF , P1 ;  /* 0xff8000008b8b7808 */ /* 0x000fe20000800000 */
[----:B------:R-:W3:Y:S01]  /*2550*/  MUFU.EX2 R136, R136 ;  /* 0x0000008800887308 */ /* 0x000ee20000000800 */
[----:B------:R-:W-:-:S02]  /*2560*/  ISETP.GT.AND P1, PT, R137, 0x8, PT ;  /* 0x000000088900780c */ /* 0x000fc40003f24270 */
[----:B------:R-:W-:Y:S01]  /*2570*/  FSEL R151, R151, -INF , P3 ;  /* 0xff80000097977808 */ /* 0x000fe20001800000 */
[--C-:B------:R-:W-:Y:S01]  /*2580*/  FFMA.FTZ R139, R139, UR40, -R12.reuse ;  /* 0x000000288b8b7c23 */ /* 0x100fe2000801080c */
[----:B------:R-:W-:Y:S02]  /*2590*/  FSEL R141, R142, -INF , P1 ;  /* 0xff8000008e8d7808 */ /* 0x000fe40000800000 */
[----:B------:R-:W-:Y:S01]  /*25a0*/  ISETP.GT.AND P1, PT, R137, 0x9, PT ;  /* 0x000000098900780c */ /* 0x000fe20003f24270 */
[----:B------:R-:W-:Y:S02]  /*25b0*/  WARPGROUP.DEPBAR.LE gsb0, 0x0 ;  /* 0x00008000000079c5 */ /* 0x000fe40000010000 */
[----:B------:R-:W-:Y:S01]  /*25c0*/  WARPGROUP.ARRIVE ;  /* 0x00000000000079c5 */ /* 0x000fe20000000000 */
[----:B------:R-:W-:Y:S01]  /*25d0*/  FSEL R143, R143, -INF , P1 ;  /* 0xff8000008f8f7808 */ /* 0x000fe20000800000 */
[--C-:B------:R-:W-:Y:S01]  /*25e0*/  FFMA.FTZ R141, R141, UR40, -R12.reuse ;  /* 0x000000288d8d7c23 */ /* 0x100fe2000801080c */
[----:B------:R-:W-:Y:S01]  /*25f0*/  ISETP.GT.AND P1, PT, R137, 0x10, PT ;  /* 0x000000108900780c */ /* 0x000fe20003f24270 */
[----:B------:R1:W-:Y:S02]  /*2600*/  MUFU.EX2 R22, R148 ;  /* 0x0000009400167308 */ /* 0x0003e40000000800 */
[----:B------:R-:W-:Y:S01]  /*2610*/  HGMMA.64x32x16.F32 R120, gdesc[UR8], R120, gsb0 ;  /* 0x00600000087879f0 */ /* 0x000fe20008000878 */
[----:B------:R-:W-:Y:S01]  /*2620*/  UIADD3 UR10, UR6, 0x4, URZ ;  /* 0x00000004060a7890 */ /* 0x000fe2000fffe03f */
[--C-:B-----5:R-:W-:Y:S01]  /*2630*/  FFMA.FTZ R144, R143, UR40, -R12.reuse ;  /* 0x000000288f907c23 */ /* 0x120fe2000801080c */
[----:B------:R-:W-:Y:S01]  /*2640*/  UIADD3 UR8, UR4, 0x4, URZ ;  /* 0x0000000404087890 */ /* 0x000fe2000fffe03f */
[----:B------:R-:W-:Y:S01]  /*2650*/  FSEL R143, R146, -INF , P1 ;  /* 0xff800000928f7808 */ /* 0x000fe20000800000 */
[----:B------:R-:W-:Y:S01]  /*2660*/  UMOV UR11, 0x40000040 ;  /* 0x40000040000b7882 */ /* 0x000fe20000000000 */
[----:B------:R-:W-:Y:S01]  /*2670*/  UMOV UR9, 0x40000040 ;  /* 0x4000004000097882 */ /* 0x000fe20000000000 */
[----:B------:R-:W-:Y:S01]  /*2680*/  ISETP.GT.AND P1, PT, R137, 0x11, PT ;  /* 0x000000118900780c */ /* 0x000fe20003f24270 */
[--C-:B------:R-:W-:Y:S01]  /*2690*/  FFMA.FTZ R146, R151, UR40, -R12.reuse ;  /* 0x0000002897927c23 */ /* 0x100fe2000801080c */
[----:B------:R-:W-:Y:S01]  /*26a0*/  FFMA.FTZ R137, R143, UR40, -R12 ;  /* 0x000000288f897c23 */ /* 0x000fe2000801080c */
[----:B------:R-:W-:Y:S01]  /*26b0*/  FSEL R143, R150, -INF , P2 ;  /* 0xff800000968f7808 */ /* 0x000fe20001000000 */
[----:B------:R-:W-:Y:S01]  /*26c0*/  MUFU.EX2 R141, R141 ;  /* 0x0000008d008d7308 */ /* 0x000fe20000000800 */
[----:B------:R-:W-:-:S05]  /*26d0*/  FSEL R147, R147, -INF , P1 ;  /* 0xff80000093937808 */ /* 0x000fca0000800000 */
[--C-:B------:R-:W-:Y:S01]  /*26e0*/  FFMA.FTZ R142, R147, UR40, -R12.reuse ;  /* 0x00000028938e7c23 */ /* 0x100fe2000801080c */
[----:B------:R-:W-:Y:S01]  /*26f0*/  FFMA.FTZ R147, R143, UR40, -R12 ;  /* 0x000000288f937c23 */ /* 0x000fe2000801080c */
[----:B------:R-:W5:Y:S08]  /*2700*/  MUFU.EX2 R144, R144 ;  /* 0x0000009000907308 */ /* 0x000f700000000800 */
[----:B------:R-:W-:Y:S08]  /*2710*/  MUFU.EX2 R138, R138 ;  /* 0x0000008a008a7308 */ /* 0x000ff00000000800 */
[----:B------:R-:W5:Y:S08]  /*2720*/  MUFU.EX2 R139, R139 ;  /* 0x0000008b008b7308 */ /* 0x000f700000000800 */
[----:B------:R-:W5:Y:S08]  /*2730*/  MUFU.EX2 R20, R20 ;  /* 0x0000001400147308 */ /* 0x000f700000000800 */
[----:B------:R-:W5:Y:S08]  /*2740*/  MUFU.EX2 R23, R23 ;  /* 0x0000001700177308 */ /* 0x000f700000000800 */
[----:B------:R-:W-:Y:S01]  /*2750*/  MUFU.EX2 R137, R137 ;  /* 0x0000008900897308 */ /* 0x000fe20000000800 */
[----:B------:R-:W-:-:S02]  /*2760*/  WARPGROUP.DEPBAR.LE gsb0, 0x0 ;  /* 0x00008000000079c5 */ /* 0x000fc40000010000 */
[----:B------:R-:W-:-:S05]  /*2770*/  WARPGROUP.ARRIVE ;  /* 0x00000000000079c5 */ /* 0x000fca0000000000 */
[----:B------:R-:W5:Y:S01]  /*2780*/  MUFU.EX2 R142, R142 ;  /* 0x0000008e008e7308 */ /* 0x000f620000000800 */
        /* <DEDUP_REMOVED lines=77> */
[----:B------:R2:W4:Y:S02]  /*2c60*/  LDS R140, [R149+0x30220] ;  /* 0x03022000958c7984 */ /* 0x0005240000000800 */
[--C-:B--2---:R-:W-:Y:S01]  /*2c70*/  FADD.FTZ R149, R121, -R145.reuse ;  /* 0x8000009179957221 */ /* 0x104fe20000010000 */
[--C-:B------:R-:W-:Y:S01]  /*2c80*/  FADD.FTZ R121, R128, -R145.reuse ;  /* 0x8000009180797221 */ /* 0x100fe20000010000 */
[--C-:B-1----:R-:W-:Y:S01]  /*2c90*/  FADD.FTZ R148, R133, -R145.reuse ;  /* 0x8000009185947221 */ /* 0x102fe20000010000 */
[----:B------:R-:W-:Y:S01]  /*2ca0*/  MUFU.EX2 R128, R147 ;  /* 0x0000009300807308 */ /* 0x000fe20000000800 */
[--C-:B------:R-:W-:Y:S01]  /*2cb0*/  FADD.FTZ R12, R120, -R145.reuse ;  /* 0x80000091780c7221 */ /* 0x100fe20000010000 */
[--C-:B------:R-:W-:Y:S01]  /*2cc0*/  FADD.FTZ R150, R124, -R145.reuse ;  /* 0x800000917c967221 */ /* 0x100fe20000010000 */
[--C-:B------:R-:W-:Y:S01]  /*2cd0*/  FADD.FTZ R151, R125, -R145.reuse ;  /* 0x800000917d977221 */ /* 0x100fe20000010000 */
[--C-:B------:R-:W-:Y:S01]  /*2ce0*/  FADD.FTZ R120, R129, -R145.reuse ;  /* 0x8000009181787221 */ /* 0x100fe20000010000 */
[----:B------:R-:W-:Y:S01]  /*2cf0*/  FADD.FTZ R143, R132, -R145 ;  /* 0x80000091848f7221 */ /* 0x000fe20000010000 */
[--C-:B----4-:R-:W-:Y:S01]  /*2d00*/  FADD.FTZ R145, R122, -R140.reuse ;  /* 0x8000008c7a917221 */ /* 0x110fe20000010000 */
[----:B------:R-:W-:Y:S01]  /*2d10*/  FMUL.FTZ R124, R13, R12 ;  /* 0x0000000c0d7c7220 */ /* 0x000fe20000410000 */
[----:B------:R-:W1:Y:S01]  /*2d20*/  MUFU.EX2 R133, R146 ;  /* 0x0000009200857308 */ /* 0x000e620000000800 */
[--C-:B------:R-:W-:Y:S01]  /*2d30*/  FADD.FTZ R122, R123, -R140.reuse ;  /* 0x8000008c7b7a7221 */ /* 0x100fe20000010000 */
[--C-:B------:R-:W-:Y:S01]  /*2d40*/  FADD.FTZ R126, R126, -R140.reuse ;  /* 0x8000008c7e7e7221 */ /* 0x100fe20000010000 */
[C---:B------:R-:W-:Y:S01]  /*2d50*/  FMUL.FTZ R125, R14.reuse, R149 ;  /* 0x000000950e7d7220 */ /* 0x040fe20000410000 */
[----:B------:R-:W-:Y:S01]  /*2d60*/  F2FP.F16.F32.PACK_AB R12, R14, R13 ;  /* 0x0000000d0e0c723e */ /* 0x000fe200000000ff */
[--C-:B------:R-:W-:Y:S01]  /*2d70*/  FADD.FTZ R123, R127, -R140.reuse ;  /* 0x8000008c7f7b7221 */ /* 0x100fe20000010000 */
[----:B------:R-:W-:Y:S01]  /*2d80*/  FMUL.FTZ R132, R15, R150 ;  /* 0x000000960f847220 */ /* 0x000fe20000410000 */
[----:B---3--:R-:W-:Y:S01]  /*2d90*/  F2FP.F16.F32.PACK_AB R14, R136, R15 ;  /* 0x0000000f880e723e */ /* 0x008fe200000000ff */
[--C-:B------:R-:W-:Y:S01]  /*2da0*/  FADD.FTZ R130, R130, -R140.reuse ;  /* 0x8000008c82827221 */ /* 0x100fe20000010000 */
[----:B-----5:R-:W-:Y:S01]  /*2db0*/  F2FP.F16.F32.PACK_AB R15, R144, R141 ;  /* 0x0000008d900f723e */ /* 0x020fe200000000ff */
[--C-:B------:R-:W-:Y:S01]  /*2dc0*/  FADD.FTZ R131, R131, -R140.reuse ;  /* 0x8000008c83837221 */ /* 0x100fe20000010000 */
[--C-:B------:R-:W-:Y:S01]  /*2dd0*/  FADD.FTZ R127, R134, -R140.reuse ;  /* 0x8000008c867f7221 */ /* 0x100fe20000010000 */
[----:B------:R-:W-:Y:S01]  /*2de0*/  F2FP.F16.F32.PACK_AB R13, R139, R138 ;  /* 0x0000008a8b0d723e */ /* 0x000fe200000000ff */
[----:B------:R-:W-:Y:S01]  /*2df0*/  BAR.SYNC.DEFER_BLOCKING 0x9, 0x180 ;  /* 0x0246000000007b1d */ /* 0x000fe20000010000 */
[----:B------:R-:W-:Y:S01]  /*2e00*/  FADD.FTZ R140, R135, -R140 ;  /* 0x8000008c878c7221 */ /* 0x000fe20000010000 */
[----:B------:R-:W-:Y:S01]  /*2e10*/  FMUL.FTZ R141, R141, R126 ;  /* 0x0000007e8d8d7220 */ /* 0x000fe20000410000 */
[----:B------:R-:W-:Y:S01]  /*2e20*/  FMUL.FTZ R139, R139, R122 ;  /* 0x0000007a8b8b7220 */ /* 0x000fe20000410000 */
[----:B------:R-:W-:Y:S01]  /*2e30*/  FMUL.FTZ R144, R144, R123 ;  /* 0x0000007b90907220 */ /* 0x000fe20000410000 */
[----:B------:R-:W-:Y:S01]  /*2e40*/  FMUL.FTZ R126, R20, R121 ;  /* 0x00000079147e7220 */ /* 0x000fe20000410000 */
[C---:B------:R-:W-:Y:S01]  /*2e50*/  FMUL.FTZ R135, R21.reuse, R120 ;  /* 0x0000007815877220 */ /* 0x040fe20000410000 */
[----:B------:R-:W-:Y:S01]  /*2e60*/  F2FP.F16.F32.PACK_AB R120, R21, R20 ;  /* 0x000000141578723e */ /* 0x000fe200000000ff */
[----:B------:R-:W-:Y:S01]  /*2e70*/  FMUL.FTZ R129, R136, R151 ;  /* 0x0000009788817220 */ /* 0x000fe20000410000 */
[C---:B------:R-:W-:Y:S01]  /*2e80*/  F2FP.F16.F32.PACK_AB R122, R23.reuse, R22 ;  /* 0x00000016177a723e */ /* 0x040fe200000000ff */
[----:B------:R-:W-:Y:S01]  /*2e90*/  FMUL.FTZ R138, R138, R145 ;  /* 0x000000918a8a7220 */ /* 0x000fe20000410000 */
[----:B------:R-:W-:Y:S01]  /*2ea0*/  F2FP.F16.F32.PACK_AB R121, R142, R137 ;  /* 0x000000898e79723e */ /* 0x000fe200000000ff */
[----:B------:R-:W-:Y:S01]  /*2eb0*/  FMUL.FTZ R148, R23, R148 ;  /* 0x0000009417947220 */ /* 0x000fe20000410000 */
[----:B-1----:R-:W-:Y:S01]  /*2ec0*/  F2FP.F16.F32.PACK_AB R123, R133, R128 ;  /* 0x00000080857b723e */ /* 0x002fe200000000ff */
[----:B------:R-:W-:Y:S01]  /*2ed0*/  FMUL.FTZ R143, R22, R143 ;  /* 0x0000008f168f7220 */ /* 0x000fe20000410000 */
[----:B------:R-:W-:Y:S01]  /*2ee0*/  FMUL.FTZ R21, R137, R130 ;  /* 0x0000008289157220 */ /* 0x000fe20000410000 */
[----:B------:R-:W-:Y:S01]  /*2ef0*/  FMUL.FTZ R142, R142, R131 ;  /* 0x000000838e8e7220 */ /* 0x000fe20000410000 */
[----:B------:R-:W-:Y:S01]  /*2f00*/  FMUL.FTZ R23, R128, R127 ;  /* 0x0000007f80177220 */ /* 0x000fe20000410000 */
[----:B------:R-:W-:Y:S01]  /*2f10*/  FMUL.FTZ R140, R133, R140 ;  /* 0x0000008c858c7220 */ /* 0x000fe20000410000 */
[----:B------:R-:W-:-:S02]  /*2f20*/  F2FP.F16.F32.PACK_AB R20, R135, R126 ;  /* 0x0000007e8714723e */ /* 0x000fc400000000ff */
[----:B------:R-:W-:Y:S02]  /*2f30*/  F2FP.F16.F32.PACK_AB R22, R148, R143 ;  /* 0x0000008f9416723e */ /* 0x000fe400000000ff */
[----:B------:R-:W-:Y:S01]  /*2f40*/  F2FP.F16.F32.PACK_AB R21, R142, R21 ;  /* 0x000000158e15723e */ /* 0x000fe200000000ff */
[----:B------:R1:W-:Y:S01]  /*2f50*/  STSM.16.M88.4 [R11+0x30400], R12 ;  /* 0x0304000c0b007844 */ /* 0x0003e20000000200 */
[----:B------:R-:W-:-:S03]  /*2f60*/  F2FP.F16.F32.PACK_AB R23, R140, R23 ;  /* 0x000000178c17723e */ /* 0x000fc600000000ff */
[----:B------:R2:W-:Y:S01]  /*2f70*/  STSM.16.M88.4 [R17], R120 ;  /* 0x0000007811007844 */ /* 0x0005e20000000200 */
[----:B------:R-:W-:Y:S01]  /*2f80*/  @!PT LDS RZ, [RZ] ;  /* 0x00000000fffff984 */ /* 0x000fe20000000800 */
[----:B------:R-:W-:Y:S01]  /*2f90*/  @!PT LDS RZ, [RZ] ;  /* 0x00000000fffff984 */ /* 0x000fe20000000800 */
[----:B------:R-:W-:Y:S01]  /*2fa0*/  @!PT LDS RZ, [RZ] ;  /* 0x00000000fffff984 */ /* 0x000fe20000000800 */
[----:B------:R-:W-:Y:S01]  /*2fb0*/  @!PT LDS RZ, [RZ] ;  /* 0x00000000fffff984 */ /* 0x000fe20000000800 */
[----:B------:R3:W-:Y:S06]  /*2fc0*/  MEMBAR.ALL.CTA ;  /* 0x0000000000007992 */ /* 0x0007ec0000008000 */
[----:B---3--:R-:W3:Y:S01]  /*2fd0*/  FENCE.VIEW.ASYNC.S ;  /* 0x00000000000073c6 */ /* 0x008ee20000000000 */
[----:B-1----:R-:W-:Y:S02]  /*2fe0*/  F2FP.F16.F32.PACK_AB R12, R125, R124 ;  /* 0x0000007c7d0c723e */ /* 0x002fe400000000ff */
[----:B------:R-:W-:-:S02]  /*2ff0*/  F2FP.F16.F32.PACK_AB R14, R129, R132 ;  /* 0x00000084810e723e */ /* 0x000fc400000000ff */
[----:B------:R-:W-:Y:S02]  /*3000*/  F2FP.F16.F32.PACK_AB R13, R139, R138 ;  /* 0x0000008a8b0d723e */ /* 0x000fe400000000ff */
        /* <DEDUP_REMOVED lines=84> */
.L_x_2538:
        /* <DEDUP_REMOVED lines=60> */
.L_x_2539:
        /* <DEDUP_REMOVED lines=62> */
.L_x_2522:
[----:B------:R-:W-:Y:S05]  /*3cf0*/  @P0 BRA `(.L_x_2541) ;  /* 0x0000000c005c0947 */ /* 0x000fea0003800000 */
[----:B------:R-:W2:Y:S01]  /*3d00*/  S2UR UR4, SR_CgaCtaId ;  /* 0x00000000000479c3 */ /* 0x000ea20000008800 */
[----:B------:R-:W-:Y:S02]  /*3d10*/  UMOV UR37, 0x400 ;  /* 0x0000040000257882 */ /* 0x000fe40000000000 */
[----:B--2---:R-:W-:-:S06]  /*3d20*/  ULEA UR37, UR4, UR37, 0x18 ;  /* 0x0000002504257291 */ /* 0x004fcc000f8ec03f */
        /* <DEDUP_REMOVED lines=8> */
[----:B-1----:R-:W1:Y:S01]  /*3db0*/  LDC.64 R2, c[0x4][R2] ;  /* 0x0100000002027b82 */ /* 0x002e620000000a00 */
        /* <DEDUP_REMOVED lines=10> */
.L_x_2542:
        /* <DEDUP_REMOVED lines=20> */
.L_x_2543:
        /* <DEDUP_REMOVED lines=18> */
.L_x_2544:
        /* <DEDUP_REMOVED lines=18> */
.L_x_2545:
[----:B------:R-:W2:Y:S01]  /*41e0*/  S2R R0, SR_TID.X ;  /* 0x0000000000007919 */ /* 0x000ea20000002100 */
        /* <DEDUP_REMOVED lines=26> */
[----:B-1----:R-:W-:Y:S01]  /*4390*/  IMAD.SHL.U32 R3, R7, 0x10, RZ ;  /* 0x0000001007037824 */ /* 0x002fe200078e00ff */
        /* <DEDUP_REMOVED lines=70> */
[----:B------:R-:W-:Y:S01]  /*4800*/  ULDC.64 UR6, c[0x0][0x198] ;  /* 0x0000660000067ab9 */ /* 0x000fe20000000a00 */
[----:B------:R-:W-:Y:S02]  /*4810*/  UIADD3 UR40, UR37, 0x9000, URZ ;  /* 0x0000900025287890 */ /* 0x000fe4000fffe03f */
[----:B------:R-:W-:Y:S02]  /*4820*/  UIADD3 UR4, UP0, UR6, 0x770, URZ ;  /* 0x0000077006047890 */ /* 0x000fe4000ff1e03f */
[----:B------:R-:W-:Y:S02]  /*4830*/  UIMAD UR42, UR38, 0x60, URZ ;  /* 0x00000060262a78a4 */ /* 0x000fe4000f8e023f */
[----:B------:R-:W-:Y:S02]  /*4840*/  UIADD3.X UR5, URZ, UR7, URZ, UP0, !UPT ;  /* 0x000000073f057290 */ /* 0x000fe400087fe43f */
[----:B------:R-:W-:Y:S02]  /*4850*/  UIADD3 UR6, UP0, UR6, 0x670, URZ ;  /* 0x0000067006067890 */ /* 0x000fe4000ff1e03f */
[----:B------:R-:W-:-:S02]  /*4860*/  UIADD3 UR32, UR37, 0xc000, URZ ;  /* 0x0000c00025207890 */ /* 0x000fc4000fffe03f */
[----:B------:R-:W-:Y:S02]  /*4870*/  UIADD3 UR24, UR37, 0xf000, URZ ;  /* 0x0000f00025187890 */ /* 0x000fe4000fffe03f */
[----:B------:R-:W-:Y:S02]  /*4880*/  UIADD3.X UR7, URZ, UR7, URZ, UP0, !UPT ;  /* 0x000000073f077290 */ /* 0x000fe400087fe43f */
[----:B------:R-:W-:Y:S02]  /*4890*/  UIADD3 UR16, UR37, 0x3000, URZ ;  /* 0x0000300025107890 */ /* 0x000fe4000fffe03f */
[----:B------:R-:W-:Y:S01]  /*48a0*/  UIADD3 UR8, UR37, 0x6000, URZ ;  /* 0x0000600025087890 */ /* 0x000fe2000fffe03f */
[----:B------:R-:W-:Y:S01]  /*48b0*/  UMOV UR41, URZ ;  /* 0x0000003f00297c82 */ /* 0x000fe20008000000 */
[----:B------:R-:W-:Y:S01]  /*48c0*/  UMOV UR33, 0x40 ;  /* 0x0000004000217882 */ /* 0x000fe20000000000 */
[----:B------:R-:W-:Y:S01]  /*48d0*/  UMOV UR35, UR43 ;  /* 0x0000002b00237c82 */ /* 0x000fe20008000000 */
[----:B------:R-:W-:Y:S01]  /*48e0*/  UMOV UR36, UR44 ;  /* 0x0000002c00247c82 */ /* 0x000fe20008000000 */
[----:B------:R-:W-:Y:S01]  /*48f0*/  UMOV UR34, UR42 ;  /* 0x0000002a00227c82 */ /* 0x000fe20008000000 */
[----:B------:R-:W-:Y:S01]  /*4900*/  UMOV UR25, 0x80 ;  /* 0x0000008000197882 */ /* 0x000fe20000000000 */
[----:B------:R-:W-:Y:S01]  /*4910*/  UMOV UR27, UR43 ;  /* 0x0000002b001b7c82 */ /* 0x000fe20008000000 */
[----:B------:R-:W-:Y:S01]  /*4920*/  UMOV UR28, UR44 ;  /* 0x0000002c001c7c82 */ /* 0x000fe20008000000 */
[----:B------:R1:W-:Y:S01]  /*4930*/  UTMASTG.4D [UR40], [UR4] ;  /* 0x00000028040073b5 */ /* 0x0003e20008018000 */
[----:B------:R-:W-:Y:S01]  /*4940*/  UMOV UR26, UR42 ;  /* 0x0000002a001a7c82 */ /* 0x000fe20008000000 */
[----:B------:R-:W-:Y:S01]  /*4950*/  UMOV UR17, 0x40 ;  /* 0x0000004000117882 */ /* 0x000fe20000000000 */
[----:B------:R-:W-:Y:S01]  /*4960*/  UMOV UR19, UR43 ;  /* 0x0000002b00137c82 */ /* 0x000fe20008000000 */
[----:B------:R-:W-:Y:S01]  /*4970*/  UMOV UR20, UR44 ;  /* 0x0000002c00147c82 */ /* 0x000fe20008000000 */
[----:B------:R-:W-:Y:S01]  /*4980*/  UMOV UR18, UR42 ;  /* 0x0000002a00127c82 */ /* 0x000fe20008000000 */
[----:B------:R-:W-:Y:S01]  /*4990*/  UMOV UR9, 0x80 ;  /* 0x0000008000097882 */ /* 0x000fe20000000000 */
[----:B------:R-:W-:Y:S01]  /*49a0*/  UMOV UR11, UR43 ;  /* 0x0000002b000b7c82 */ /* 0x000fe20008000000 */
[----:B------:R3:W-:Y:S01]  /*49b0*/  UTMASTG.4D [UR32], [UR4] ;  /* 0x00000020040073b5 */ /* 0x0007e20008018000 */
[----:B------:R-:W-:Y:S01]  /*49c0*/  UMOV UR12, UR44 ;  /* 0x0000002c000c7c82 */ /* 0x000fe20008000000 */
[----:B------:R-:W-:Y:S01]  /*49d0*/  UMOV UR10, UR42 ;  /* 0x0000002a000a7c82 */ /* 0x000fe20008000000 */
[----:B------:R3:W-:Y:S01]  /*49e0*/  UTMASTG.4D [UR24], [UR4] ;  /* 0x00000018040073b5 */ /* 0x0007e20008018000 */
[----:B-1----:R-:W-:-:S02]  /*49f0*/  UMOV UR40, UR37 ;  /* 0x0000002500287c82 */ /* 0x002fc40008000000 */
[----:B------:R3:W-:Y:S01]  /*4a00*/  UTMASTG.4D [UR40], [UR6] ;  /* 0x00000028060073b5 */ /* 0x0007e20008018000 */
[----:B------:R3:W-:Y:S01]  /*4a10*/  UTMASTG.4D [UR16], [UR6] ;  /* 0x00000010060073b5 */ /* 0x0007e20008018000 */
[----:B------:R3:W-:Y:S02]  /*4a20*/  UTMASTG.4D [UR8], [UR6] ;  /* 0x00000008060073b5 */ /* 0x0007e40008018000 */
[----:B---3--:R0:W-:Y:S02]  /*4a30*/  UTMACMDFLUSH ;  /* 0x00000000000079b7 */ /* 0x0081e40000000000 */
.L_x_2547:
[----:B------:R-:W-:Y:S05]  /*4a40*/  BSYNC B0 ;  /* 0x0000000000007941 */ /* 0x000fea0003800000 */
.L_x_2546:
[----:B------:R-:W-:-:S04]  /*4a50*/  DEPBAR.LE SB0, 0x0 ;  /* 0x000080000000791a */ /* 0x000fc80000000000 */
[----:B------:R-:W-:Y:S05]  /*4a60*/  EXIT ;  /* 0x000000000000794d */ /* 0x000fea0003800000 */
.L_x_2541:
[----:B------:R-:W2:Y:S01]  /*4a70*/  S2R R0, SR_TID.X ;  /* 0x0000000000007919 */ /* 0x000ea20000002100 */
[----:B-1----:R-:W1:Y:S01]  /*4a80*/  LDC.64 R2, c[0x0][0x820] ;  /* 0x00020800ff027b82 */ /* 0x002e620000000a00 */
[----:B------:R-:W-:Y:S01]  /*4a90*/  ULDC.64 UR4, c[0x0][0x808] ;  /* 0x0002020000047ab9 */ /* 0x000fe20000000a00 */
[----:B------:R-:W-:Y:S01]  /*4aa0*/  USHF.R.S32.HI UR10, URZ, 0x1f, UR43 ;  /* 0x0000001f3f0a7899 */ /* 0x000fe2000801142b */
[----:B------:R-:W-:Y:S01]  /*4ab0*/  BSSY B0, `(.L_x_2548) ;  /* 0x000002f000007945 */ /* 0x000fe20003800000 */
[----:B------:R-:W-:Y:S02]  /*4ac0*/  UIMAD UR4, UR38, -0x60, UR4 ;  /* 0xffffffa0260478a4 */ /* 0x000fe4000f8e0204 */
[----:B------:R-:W-:Y:S02]  /*4ad0*/  USHF.R.S32.HI UR11, URZ, 0x1f, UR44 ;  /* 0x0000001f3f0b7899 */ /* 0x000fe4000801142c */
[----:B------:R-:W3:Y:S01]  /*4ae0*/  LDC.64 R10, c[0x0][0x828] ;  /* 0x00020a00ff0a7b82 */ /* 0x000ee20000000a00 */
[----:B------:R-:W-:-:S07]  /*4af0*/  ULDC.64 UR6, c[0x0][0x208] ;  /* 0x0000820000067ab9 */ /* 0x000fce0000000a00 */
[----:B------:R-:W4:Y:S08]  /*4b00*/  LDC.64 R16, c[0x0][0x850] ;  /* 0x00021400ff107b82 */ /* 0x000f300000000a00 */
[----:B------:R-:W3:Y:S01]  /*4b10*/  LDC.64 R18, c[0x0][0x858] ;  /* 0x00021600ff127b82 */ /* 0x000ee20000000a00 */
[----:B--2---:R-:W-:Y:S02]  /*4b20*/  VIADD R7, R0, 0xffffff80 ;  /* 0xffffff8000077836 */ /* 0x004fe40000000000 */
[----:B-1----:R-:W-:-:S02]  /*4b30*/  IMAD R0, R2, UR10, RZ ;  /* 0x0000000a02007c24 */ /* 0x002fc4000f8e02ff */
[----:B------:R-:W-:-:S05]  /*4b40*/  IMAD.HI R4, R7, 0x2aaaaaab, RZ ;  /* 0x2aaaaaab07047827 */ /* 0x000fca00078e02ff */
[----:B------:R-:W-:-:S04]  /*4b50*/  SHF.R.U32.HI R5, RZ, 0x1f, R4 ;  /* 0x0000001fff057819 */ /* 0x000fc80000011604 */
[----:B------:R-:W-:-:S04]  /*4b60*/  LEA.HI.SX32 R4, R4, R5, 0x1e ;  /* 0x0000000504047211 */ /* 0x000fc800078ff2ff */
[C---:B------:R-:W-:Y:S01]  /*4b70*/  ISETP.GE.AND P3, PT, R4.reuse, UR4, PT ;  /* 0x0000000404007c0c */ /* 0x040fe2000bf66270 */
[C---:B------:R-:W-:Y:S02]  /*4b80*/  IMAD R6, R4.reuse, -0x18, R7 ;  /* 0xffffffe804067824 */ /* 0x040fe400078e0207 */
[----:B------:R-:W-:Y:S02]  /*4b90*/  VIADD R5, R4, 0x10 ;  /* 0x0000001004057836 */ /* 0x000fe40000000000 */
[----:B------:R-:W-:Y:S02]  /*4ba0*/  IMAD.SHL.U32 R6, R6, 0x8, RZ ;  /* 0x0000000806067824 */ /* 0x000fe400078e00ff */
[C---:B------:R-:W-:Y:S01]  /*4bb0*/  VIADD R9, R4.reuse, 0x40 ;  /* 0x0000004004097836 */ /* 0x040fe20000000000 */
[----:B------:R-:W-:Y:S01]  /*4bc0*/  ISETP.GE.AND P4, PT, R5, UR4, PT ;  /* 0x0000000405007c0c */ /* 0x000fe2000bf86270 */
[----:B------:R-:W-:Y:S01]  /*4bd0*/  IMAD R5, R3, UR43, R0 ;  /* 0x0000002b03057c24 */ /* 0x000fe2000f8e0200 */
[--C-:B------:R-:W-:Y:S01]  /*4be0*/  SHF.R.S32.HI R7, RZ, 0x1f, R6.reuse ;  /* 0x0000001fff077819 */ /* 0x100fe20000011406 */
[----:B------:R-:W-:Y:S01]  /*4bf0*/  VIADD R0, R4, 0x20 ;  /* 0x0000002004007836 */ /* 0x000fe20000000000 */
[----:B------:R-:W-:Y:S01]  /*4c00*/  ISETP.GE.OR P6, PT, R6, UR5, P3 ;  /* 0x0000000506007c0c */ /* 0x000fe20009fc6670 */
[----:B------:R-:W-:Y:S01]  /*4c10*/  VIADD R8, R4, 0x30 ;  /* 0x0000003004087836 */ /* 0x000fe20000000000 */
[----:B------:R-:W-:Y:S01]  /*4c20*/  ISETP.GE.AND P1, PT, R9, UR4, PT ;  /* 0x0000000409007c0c */ /* 0x000fe2000bf26270 */
[----:B------:R-:W-:Y:S01]  /*4c30*/  IMAD.WIDE.U32 R2, R2, UR43, R6 ;  /* 0x0000002b02027c25 */ /* 0x000fe2000f8e0006 */
[----:B------:R-:W-:-:S02]  /*4c40*/  ISETP.GE.AND P5, PT, R0, UR4, PT ;  /* 0x0000000400007c0c */ /* 0x000fc4000bfa6270 */
[----:B------:R-:W-:Y:S01]  /*4c50*/  ISETP.GE.AND P0, PT, R8, UR4, PT ;  /* 0x0000000408007c0c */ /* 0x000fe2000bf06270 */
[----:B------:R-:W-:Y:S01]  /*4c60*/  IMAD.IADD R3, R3, 0x1, R5 ;  /* 0x0000000103037824 */ /* 0x000fe200078e0205 */
[----:B------:R-:W-:Y:S01]  /*4c70*/  SHF.R.S32.HI R5, RZ, 0x1f, R4 ;  /* 0x0000001fff057819 */ /* 0x000fe20000011404 */
[----:B---3--:R-:W-:Y:S01]  /*4c80*/  IMAD R0, R10, UR11, RZ ;  /* 0x0000000b0a007c24 */ /* 0x008fe2000f8e02ff */
[----:B------:R-:W-:Y:S01]  /*4c90*/  ISETP.GE.OR P2, PT, R6, UR5, P4 ;  /* 0x0000000506007c0c */ /* 0x000fe2000a746670 */
[----:B------:R-:W-:Y:S02]  /*4ca0*/  IMAD.U32 R9, RZ, RZ, UR38 ;  /* 0x00000026ff097e24 */ /* 0x000fe4000f8e00ff */
[----:B------:R-:W-:Y:S02]  /*4cb0*/  IMAD R11, R11, UR44, R0 ;  /* 0x0000002c0b0b7c24 */ /* 0x000fe4000f8e0200 */
[----:B------:R-:W-:-:S04]  /*4cc0*/  IMAD.WIDE.U32 R12, R10, UR44, R2 ;  /* 0x0000002c0a0c7c25 */ /* 0x000fc8000f8e0002 */
[----:B------:R-:W-:-:S04]  /*4cd0*/  IMAD.WIDE R2, R9, 0x60, R4 ;  /* 0x0000006009027825 */ /* 0x000fc800078e0204 */
[----:B------:R-:W-:Y:S01]  /*4ce0*/  IMAD.IADD R11, R13, 0x1, R11 ;  /* 0x000000010d0b7824 */ /* 0x000fe200078e020b */
[----:B----4-:R-:W-:Y:S06]  /*4cf0*/  @P6 BRA `(.L_x_2549) ;  /* 0x0000000000286947 */ /* 0x010fec0003800000 */
        /* <DEDUP_REMOVED lines=10> */
.L_x_2549:
[----:B------:R-:W-:Y:S05]  /*4da0*/  BSYNC B0 ;  /* 0x0000000000007941 */ /* 0x000fea0003800000 */
.L_x_2548:
[----:B------:R-:W-:Y:S01]  /*4db0*/  BSSY B0, `(.L_x_2550) ;  /* 0x0000010000007945 */ /* 0x000fe20003800000 */
[----:B------:R-:W-:-:S03]  /*4dc0*/  ISETP.GE.OR P6, PT, R6, UR5, P5 ;  /* 0x0000000506007c0c */ /* 0x000fc6000afc6670 */
        /* <DEDUP_REMOVED lines=14> */
.L_x_2551:
[----:B------:R-:W-:Y:S05]  /*4eb0*/  BSYNC B0 ;  /* 0x0000000000007941 */ /* 0x000fea0003800000 */
.L_x_2550:
[----:B------:R-:W-:Y:S01]  /*4ec0*/  BSSY B0, `(.L_x_2552) ;  /* 0x0000010000007945 */ /* 0x000fe20003800000 */
[----:B------:R-:W-:-:S03]  /*4ed0*/  ISETP.GE.OR P2, PT, R6, UR5, P0 ;  /* 0x0000000506007c0c */ /* 0x000fc60008746670 */
[----:B------:R-:W-:Y:S10]  /*4ee0*/  @P6 BRA `(.L_x_2553) ;  /* 0x0000000000346947 */ /* 0x000ff40003800000 */
[----:B-12---:R-:W-:Y:S01]  /*4ef0*/  IADD3 R15, P6, R2, 0x20, RZ ;  /* 0x00000020020f7810 */ /* 0x006fe20007fde0ff */
        /* <DEDUP_REMOVED lines=12> */
.L_x_2553:
[----:B------:R-:W-:Y:S05]  /*4fc0*/  BSYNC B0 ;  /* 0x0000000000007941 */ /* 0x000fea0003800000 */
.L_x_2552:
[----:B------:R-:W-:Y:S01]  /*4fd0*/  BSSY B0, `(.L_x_2554) ;  /* 0x0000011000007945 */ /* 0x000fe20003800000 */
[----:B------:R-:W-:Y:S01]  /*4fe0*/  ISETP.GE.OR P6, PT, R6, UR5, P1 ;  /* 0x0000000506007c0c */ /* 0x000fe20008fc6670 */
        /* <DEDUP_REMOVED lines=15> */
.L_x_2555:
[----:B------:R-:W-:Y:S05]  /*50e0*/  BSYNC B0 ;  /* 0x0000000000007941 */ /* 0x000fea0003800000 */
.L_x_2554:
[----:B------:R-:W-:Y:S01]  /*50f0*/  ISETP.GE.AND P2, PT, R0, UR4, PT ;  /* 0x0000000400007c0c */ /* 0x000fe2000bf46270 */
[C---:B------:R-:W-:Y:S01]  /*5100*/  IMAD R0, R16.reuse, UR10, RZ ;  /* 0x0000000a10007c24 */ /* 0x040fe2000f8e02ff */
[----:B------:R-:W-:Y:S01]  /*5110*/  ULDC UR8, c[0x0][0x83c] ;  /* 0x00020f0000087ab9 */ /* 0x000fe20000000800 */
[----:B------:R-:W-:Y:S01]  /*5120*/  BSSY B0, `(.L_x_2556) ;  /* 0x0000011000007945 */ /* 0x000fe20003800000 */
[----:B----4-:R-:W-:-:S04]  /*5130*/  IMAD.WIDE.U32 R8, R16, UR43, R6 ;  /* 0x0000002b10087c25 */ /* 0x010fc8000f8e0006 */
[----:B------:R-:W-:Y:S01]  /*5140*/  IMAD R17, R17, UR43, R0 ;  /* 0x0000002b11117c24 */ /* 0x000fe2000f8e0200 */
[----:B------:R-:W-:Y:S06]  /*5150*/  @P6 BRA `(.L_x_2557) ;  /* 0x0000000000346947 */ /* 0x000fec0003800000 */
[----:B-123--:R-:W-:Y:S01]  /*5160*/  IADD3 R15, P6, R2, 0x40, RZ ;  /* 0x00000040020f7810 */ /* 0x00efe20007fde0ff */
        /* <DEDUP_REMOVED lines=12> */
.L_x_2557:
[----:B------:R-:W-:Y:S05]  /*5230*/  BSYNC B0 ;  /* 0x0000000000007941 */ /* 0x000fea0003800000 */
.L_x_2556:
[----:B------:R-:W-:Y:S01]  /*5240*/  ISETP.GE.OR P6, PT, R6, UR5, P2 ;  /* 0x0000000506007c0c */ /* 0x000fe200097c6670 */
[----:B------:R-:W-:Y:S01]  /*5250*/  IMAD.IADD R9, R9, 0x1, R17 ;  /* 0x0000000109097824 */ /* 0x000fe200078e0211 */
[----:B------:R-:W-:Y:S01]  /*5260*/  BSSY B0, `(.L_x_2558) ;  /* 0x0000018000007945 */ /* 0x000fe20003800000 */
[----:B------:R-:W-:Y:S01]  /*5270*/  IMAD R0, R18, UR11, RZ ;  /* 0x0000000b12007c24 */ /* 0x000fe2000f8e02ff */
[----:B------:R-:W-:Y:S01]  /*5280*/  ISETP.GE.OR P3, PT, R6, UR8, P3 ;  /* 0x0000000806007c0c */ /* 0x000fe20009f66670 */
[----:B------:R-:W-:Y:S01]  /*5290*/  IMAD.WIDE.U32 R8, R18, UR44, R8 ;  /* 0x0000002c12087c25 */ /* 0x000fe2000f8e0008 */
[C---:B------:R-:W-:Y:S02]  /*52a0*/  ISETP.GE.OR P4, PT, R6.reuse, UR8, P4 ;  /* 0x0000000806007c0c */ /* 0x040fe4000a786670 */
[C---:B------:R-:W-:Y:S01]  /*52b0*/  ISETP.GE.OR P5, PT, R6.reuse, UR8, P5 ;  /* 0x0000000806007c0c */ /* 0x040fe2000afa6670 */
[----:B-1234-:R-:W-:Y:S01]  /*52c0*/  IMAD R15, R19, UR44, R0 ;  /* 0x0000002c130f7c24 */ /* 0x01efe2000f8e0200 */
[----:B------:R-:W-:-:S02]  /*52d0*/  ISETP.GE.OR P0, PT, R6, UR8, P0 ;  /* 0x0000000806007c0c */ /* 0x000fc40008706670 */
[C---:B------:R-:W-:Y:S02]  /*52e0*/  ISETP.GE.OR P1, PT, R6.reuse, UR8, P1 ;  /* 0x0000000806007c0c */ /* 0x040fe40008f26670 */
[----:B------:R-:W-:Y:S01]  /*52f0*/  ISETP.GE.OR P2, PT, R6, UR8, P2 ;  /* 0x0000000806007c0c */ /* 0x000fe20009746670 */
[----:B------:R-:W-:-:S12]  /*5300*/  @P6 BRA `(.L_x_2559) ;  /* 0x0000000000346947 */ /* 0x000fd80003800000 */
        /* <DEDUP_REMOVED lines=13> */
.L_x_2559:
[----:B------:R-:W-:Y:S05]  /*53e0*/  BSYNC B0 ;  /* 0x0000000000007941 */ /* 0x000fea0003800000 */
.L_x_2558:
[----:B------:R-:W-:Y:S01]  /*53f0*/  BSSY B0, `(.L_x_2560) ;  /* 0x000000d000007945 */ /* 0x000fe20003800000 */
[----:B-1----:R-:W-:-:S03]  /*5400*/  IMAD.IADD R7, R9, 0x1, R15 ;  /* 0x0000000109077824 */ /* 0x002fc600078e020f */
        /* <DEDUP_REMOVED lines=11> */
.L_x_2561:
[----:B------:R-:W-:Y:S05]  /*54c0*/  BSYNC B0 ;  /* 0x0000000000007941 */ /* 0x000fea0003800000 */
.L_x_2560:
        /* <DEDUP_REMOVED lines=15> */
.L_x_2563:
[----:B------:R-:W-:Y:S05]  /*55c0*/  BSYNC B0 ;  /* 0x0000000000007941 */ /* 0x000fea0003800000 */
.L_x_2562:
[----:B------:R-:W-:Y:S04]  /*55d0*/  BSSY B0, `(.L_x_2564) ;  /* 0x000000f000007945 */ /* 0x000fe80003800000 */
[----:B------:R-:W-:Y:S05]  /*55e0*/  @P5 BRA `(.L_x_2565) ;  /* 0x0000000000345947 */ /* 0x000fea0003800000 */
        /* <DEDUP_REMOVED lines=13> */
.L_x_2565:
[----:B------:R-:W-:Y:S05]  /*56c0*/  BSYNC B0 ;  /* 0x0000000000007941 */ /* 0x000fea0003800000 */
.L_x_2564:
[----:B------:R-:W-:Y:S04]  /*56d0*/  BSSY B0, `(.L_x_2566) ;  /* 0x000000f000007945 */ /* 0x000fe80003800000 */
[----:B------:R-:W-:Y:S05]  /*56e0*/  @P0 BRA `(.L_x_2567) ;  /* 0x0000000000340947 */ /* 0x000fea0003800000 */
        /* <DEDUP_REMOVED lines=13> */
.L_x_2567:
[----:B------:R-:W-:Y:S05]  /*57c0*/  BSYNC B0 ;  /* 0x0000000000007941 */ /* 0x000fea0003800000 */
.L_x_2566:
[----:B------:R-:W-:Y:S04]  /*57d0*/  BSSY B0, `(.L_x_2568) ;  /* 0x000000f000007945 */ /* 0x000fe80003800000 */
[----:B------:R-:W-:Y:S05]  /*57e0*/  @P1 BRA `(.L_x_2569) ;  /* 0x0000000000341947 */ /* 0x000fea0003800000 */
[----:B-1234-:R-:W-:Y:S01]  /*57f0*/  IADD3 R11, P0, R2, 0x40, RZ ;  /* 0x00000040020b7810 */ /* 0x01efe20007f1e0ff */
        /* <DEDUP_REMOVED lines=12> */
.L_x_2569:
[----:B------:R-:W-:Y:S05]  /*58c0*/  BSYNC B0 ;  /* 0x0000000000007941 */ /* 0x000fea0003800000 */
.L_x_2568:
        /* <DEDUP_REMOVED lines=15> */
.L_x_2571:
[----:B------:R-:W-:Y:S05]  /*59c0*/  BSYNC B0 ;  /* 0x0000000000007941 */ /* 0x000fea0003800000 */
.L_x_2570:
[----:B------:R-:W-:Y:S05]  /*59d0*/  EXIT ;  /* 0x000000000000794d */ /* 0x000fea0003800000 */
.L_x_2518:
[----:B------:R-:W-:-:S08]  /*59e0*/  NOP ;  /* 0x0000000000007918 */ /* 0x000fd00000000000 */
[----:B---3--:R-:W1:-:S00]  /*59f0*/  USETMAXREG.DEALLOC.CTAPOOL 0x20 ;  /* 0x00000020000079c8 */ /* 0x008e4000080e0500 */
[----:B-1----:R-:W-:Y:S01]  /*5a00*/  LOP3.LUT R0, R0, 0x3, RZ, 0xc0, !PT ;  /* 0x0000000300007812 */ /* 0x002fe200078ec0ff */
[----:B------:R-:W-:Y:S05]  /*5a10*/  BSSY B0, `(.L_x_2572) ;  /* 0x000039a000007945 */ /* 0x000fea0003800000 */
[----:B------:R-:W1:Y:S02]  /*5a20*/  SHFL.IDX PT, R0, R0, RZ, 0x1f ;  /* 0x00001fff00007589 */ /* 0x000e6400000e0000 */
[----:B-1----:R-:W-:-:S13]  /*5a30*/  ISETP.NE.AND P0, PT, R0, RZ, PT ;  /* 0x000000ff0000720c */ /* 0x002fda0003f05270 */
[----:B------:R-:W-:Y:S05]  /*5a40*/  @!P0 BRA `(.L_x_2573) ;  /* 0x0000001000908947 */ /* 0x000fea0003800000 */
[----:B------:R-:W-:-:S13]  /*5a50*/  ISETP.NE.AND P0, PT, R0, 0x1, PT ;  /* 0x000000010000780c */ /* 0x000fda0003f05270 */
[----:B------:R-:W-:Y:S05]  /*5a60*/  @P0 BRA `(.L_x_2574) ;  /* 0x0000003800500947 */ /* 0x000fea0003800000 */
[----:B------:R-:W1:Y:S01]  /*5a70*/  S2UR UR7, SR_CTAID.X ;  /* 0x00000000000779c3 */ /* 0x000e620000002500 */
[----:B------:R-:W-:Y:S02]  /*5a80*/  ULDC UR8, c[0x0][0xb50] ;  /* 0x0002d40000087ab9 */ /* 0x000fe40000000800 */
[----:B------:R-:W-:-:S05]  /*5a90*/  UISETP.NE.AND UP0, UPT, UR8, 0x1, UPT ;  /* 0x000000010800788c */ /* 0x000fca000bf05270 */
[----:B------:R-:W2:Y:S06]  /*5aa0*/  LDC R0, c[0x0][0xb68] ;  /* 0x0002da00ff007b82 */ /* 0x000eac0000000800 */
[----:B------:R-:W-:Y:S01]  /*5ab0*/  @UP0 ULDC UR4, c[0x0][0xb54] ;  /* 0x0002d50000040ab9 */ /* 0x000fe20000000800 */
[----:B------:R-:W-:Y:S01]  /*5ac0*/  @UP0 ULDC UR9, c[0x0][0xb58] ;  /* 0x0002d60000090ab9 */ /* 0x000fe20000000800 */
[----:B-1----:R-:W-:Y:S02]  /*5ad0*/  UIMAD.WIDE.U32 UR4, UR7, UR4, URZ ;  /* 0x00000004070472a5 */ /* 0x002fe4000f8e003f */
[----:B------:R-:W-:-:S02]  /*5ae0*/  UMOV UR6, UR7 ;  /* 0x0000000700067c82 */ /* 0x000fc40008000000 */
[----:B------:R-:W-:-:S04]  /*5af0*/  @UP0 USHF.R.U32.HI UR6, URZ, UR9, UR5 ;  /* 0x000000093f060299 */ /* 0x000fc80008011605 */
[----:B------:R-:W-:Y:S02]  /*5b00*/  UIADD3 UR4, -UR6, URZ, URZ ;  /* 0x0000003f06047290 */ /* 0x000fe4000fffe13f */
[----:B--2---:R-:W-:Y:S02]  /*5b10*/  ISETP.LE.AND P0, PT, R0, UR6, PT ;  /* 0x0000000600007c0c */ /* 0x004fe4000bf03270 */
[----:B------:R-:W-:-:S11]  /*5b20*/  UIMAD UR8, UR8, UR4, UR7 ;  /* 0x00000004080872a4 */ /* 0x000fd6000f8e0207 */
[----:B------:R-:W-:Y:S05]  /*5b30*/  @!P0 BRA `(.L_x_2575) ;  /* 0x0000000000208947 */ /* 0x000fea0003800000 */
        /* <DEDUP_REMOVED lines=8> */
.L_x_2575:
[----:B------:R-:W-:Y:S01]  /*5bc0*/  ULDC UR9, c[0x0][0xb44] ;  /* 0x0002d10000097ab9 */ /* 0x000fe20000000800 */
[----:B------:R-:W-:Y:S01]  /*5bd0*/  UMOV UR7, UR8 ;  /* 0x0000000800077c82 */ /* 0x000fe20008000000 */
[----:B------:R-:W-:-:S11]  /*5be0*/  UISETP.NE.AND UP0, UPT, UR9, 0x1, UPT ;  /* 0x000000010900788c */ /* 0x000fd6000bf05270 */
[----:B------:R-:W-:Y:S02]  /*5bf0*/  @UP0 ULDC.64 UR10, c[0x0][0xb48] ;  /* 0x0002d200000a0ab9 */ /* 0x000fe40000000a00 */
[----:B------:R-:W-:-:S04]  /*5c00*/  UIMAD.WIDE.U32 UR4, UR8, UR10, URZ ;  /* 0x0000000a080472a5 */ /* 0x000fc8000f8e003f */
[----:B------:R-:W-:-:S04]  /*5c10*/  @UP0 USHF.R.U32.HI UR7, URZ, UR11, UR5 ;  /* 0x0000000b3f070299 */ /* 0x000fc80008011605 */
[----:B------:R-:W-:-:S12]  /*5c20*/  UIMAD UR4, UR7, UR9, URZ ;  /* 0x00000009070472a4 */ /* 0x000fd8000f8e023f */
.L_x_2576:
        /* <DEDUP_REMOVED lines=13> */
[----:B------:R-:W-:Y:S05]  /*5d00*/  @!P0 BRA `(.L_x_2574) ;  /* 0x0000003400a88947 */ /* 0x000fea0003800000 */
[----:B------:R-:W-:Y:S01]  /*5d10*/  ULDC UR5, c[0x0][0x280] ;  /* 0x0000a00000057ab9 */ /* 0x000fe20000000800 */
[----:B------:R-:W-:Y:S01]  /*5d20*/  ULDC UR4, c[0x0][0x290] ;  /* 0x0000a40000047ab9 */ /* 0x000fe20000000800 */
[----:B------:R-:W-:Y:S01]  /*5d30*/  UIMAD UR7, UR7, 0x60, UR5 ;  /* 0x00000060070778a4 */ /* 0x000fe2000f8e0205 */
[----:B------:R-:W-:Y:S01]  /*5d40*/  ULDC UR6, c[0x0][0x74c] ;  /* 0x0001d30000067ab9 */ /* 0x000fe20000000800 */
[----:B------:R-:W-:Y:S02]  /*5d50*/  UIADD3 UR5, UR5, 0x3f, URZ ;  /* 0x0000003f05057890 */ /* 0x000fe4000fffe03f */
[----:B------:R-:W-:Y:S02]  /*5d60*/  UIADD3 UR7, -UR6, UR7, -UR4 ;  /* 0x0000000706077290 */ /* 0x000fe4000fffe904 */
[----:B------:R-:W-:Y:S02]  /*5d70*/  USHF.R.S32.HI UR6, URZ, 0x1f, UR5 ;  /* 0x0000001f3f067899 */ /* 0x000fe40008011405 */
[----:B------:R-:W-:-:S02]  /*5d80*/  USHF.R.S32.HI UR4, URZ, 0x1f, UR7 ;  /* 0x0000001f3f047899 */ /* 0x000fc40008011407 */
[----:B------:R-:W-:Y:S02]  /*5d90*/  ULEA.HI UR5, UR6, UR5, URZ, 0x6 ;  /* 0x0000000506057291 */ /* 0x000fe4000f8f303f */
[----:B------:R-:W-:Y:S02]  /*5da0*/  ULEA.HI UR4, UR4, UR7, URZ, 0x6 ;  /* 0x0000000704047291 */ /* 0x000fe4000f8f303f */
[----:B------:R-:W-:Y:S02]  /*5db0*/  USHF.R.S32.HI UR5, URZ, 0x6, UR5 ;  /* 0x000000063f057899 */ /* 0x000fe40008011405 */
[----:B------:R-:W-:-:S04]  /*5dc0*/  USHF.R.S32.HI UR4, URZ, 0x6, UR4 ;  /* 0x000000063f047899 */ /* 0x000fc80008011404 */
[----:B------:R-:W-:-:S04]  /*5dd0*/  UISETP.LT.AND UP0, UPT, URZ, UR4, UPT ;  /* 0x000000043f00728c */ /* 0x000fc8000bf01270 */
[----:B------:R-:W-:-:S04]  /*5de0*/  USEL UR8, URZ, UR4, !UP0 ;  /* 0x000000043f087287 */ /* 0x000fc8000c000000 */
[----:B------:R-:W-:-:S06]  /*5df0*/  UISETP.GT.AND UP0, UPT, UR5, UR8, UPT ;  /* 0x000000080500728c */ /* 0x000fcc000bf04270 */
[----:B------:R-:W-:-:S13]  /*5e00*/  PLOP3.LUT P0, PT, PT, PT, UP0, 0x80, 0x0 ;  /* 0x000000000000781c */ /* 0x000fda0003f0f008 */
[----:B------:R-:W-:Y:S05]  /*5e10*/  @!P0 BRA `(.L_x_2574) ;  /* 0x0000003400648947 */ /* 0x000fea0003800000 */
[----:B------:R-:W-:Y:S01]  /*5e20*/  USHF.R.S32.HI UR4, URZ, 0x1f, UR11 ;  /* 0x0000001f3f047899 */ /* 0x000fe2000801140b */
[----:B------:R-:W-:Y:S01]  /*5e30*/  ULDC.64 UR12, c[0x0][0x2d8] ;  /* 0x0000b600000c7ab9 */ /* 0x000fe20000000a00 */
[----:B------:R-:W-:Y:S02]  /*5e40*/  ELECT P0, URZ, PT ;  /* 0x00000000003f782f */ /* 0x000fe40003800000 */
[----:B------:R-:W-:Y:S02]  /*5e50*/  UIMAD UR9, UR4, UR12, URZ ;  /* 0x0000000c040972a4 */ /* 0x000fe4000f8e023f */
[----:B------:R-:W-:Y:S02]  /*5e60*/  UIADD3 UR4, UR5, -UR8, URZ ;  /* 0x8000000805047290 */ /* 0x000fe4000fffe03f */
[----:B------:R-:W-:Y:S02]  /*5e70*/  UIMAD.WIDE.U32 UR6, UR11, UR12, URZ ;  /* 0x0000000c0b0672a5 */ /* 0x000fe4000f8e003f */
[----:B------:R-:W-:-:S02]  /*5e80*/  ULOP3.LUT UR4, UR4, 0x1, URZ, 0xc0, !UPT ;  /* 0x0000000104047892 */ /* 0x000fc4000f8ec03f */
[----:B------:R-:W-:Y:S02]  /*5e90*/  UIMAD UR9, UR11, UR13, UR9 ;  /* 0x0000000d0b0972a4 */ /* 0x000fe4000f8e0209 */
[----:B------:R-:W-:Y:S02]  /*5ea0*/  UISETP.NE.U32.AND UP0, UPT, UR4, 0x1, UPT ;  /* 0x000000010400788c */ /* 0x000fe4000bf05070 */
[----:B------:R-:W-:Y:S01]  /*5eb0*/  USHF.R.S32.HI UR11, URZ, 0x1f, UR10 ;  /* 0x0000001f3f0b7899 */ /* 0x000fe2000801140a */
[----:B------:R-:W-:Y:S01]  /*5ec0*/  ULDC.64 UR12, c[0x0][0x2e0] ;  /* 0x0000b800000c7ab9 */ /* 0x000fe20000000a00 */
[----:B------:R-:W-:Y:S02]  /*5ed0*/  UIADD3 UR7, UR7, UR9, URZ ;  /* 0x0000000907077290 */ /* 0x000fe4000fffe03f */
[----:B------:R-:W-:Y:S01]  /*5ee0*/  PLOP3.LUT P1, PT, PT, PT, UP0, 0x80, 0x0 ;  /* 0x000000000000781c */ /* 0x000fe20003f2f008 */
[----:B------:R-:W-:Y:S02]  /*5ef0*/  UIMAD UR9, UR11, UR12, URZ ;  /* 0x0000000c0b0972a4 */ /* 0x000fe4000f8e023f */
[----:B------:R-:W-:-:S02]  /*5f00*/  UIMAD.WIDE.U32 UR6, UR10, UR12, UR6 ;  /* 0x0000000c0a0672a5 */ /* 0x000fc4000f8e0006 */
[----:B------:R-:W-:-:S04]  /*5f10*/  UIMAD UR9, UR10, UR13, UR9 ;  /* 0x0000000d0a0972a4 */ /* 0x000fc8000f8e0209 */
[----:B------:R-:W-:-:S04]  /*5f20*/  UIADD3 UR25, UR7, UR9, URZ ;  /* 0x0000000907197290 */ /* 0x000fc8000fffe03f */
[----:B------:R-:W-:Y:S08]  /*5f30*/  @P1 BRA `(.L_x_2577) ;  /* 0x00000004001c1947 */ /* 0x000ff00003800000 */
        /* <DEDUP_REMOVED lines=18> */
.L_x_2579:
[----:B------:R-:W-:Y:S05]  /*6060*/  BSYNC B1 ;  /* 0x0000000000017941 */ /* 0x000fea0003800000 */
.L_x_2578:
        /* <DEDUP_REMOVED lines=18> */
.L_x_2581:
[----:B------:R-:W-:Y:S05]  /*6190*/  BSYNC B1 ;  /* 0x0000000000017941 */ /* 0x000fea0003800000 */
.L_x_2580:
        /* <DEDUP_REMOVED lines=19> */
.L_x_2583:
[----:B------:R-:W-:Y:S05]  /*62d0*/  BSYNC B1 ;  /* 0x0000000000017941 */ /* 0x000fea0003800000 */
.L_x_2582:
[----:B------:R-:W-:Y:S06]  /*62e0*/  BAR.ARV 0xa, 0xa0 ;  /* 0x0282800000007b1d */ /* 0x000fec0000002000 */
[----:B------:R-:W-:Y:S04]  /*62f0*/  BSSY B1, `(.L_x_2584) ;  /* 0x0000003000017945 */ /* 0x000fe80003800000 */
[----:B------:R-:W-:Y:S05]  /*6300*/  @!P0 BRA `(.L_x_2585) ;  /* 0x0000000000048947 */ /* 0x000fea0003800000 */
[----:B------:R-:W-:-:S04]  /*6310*/  DEPBAR.LE SB0, 0x1 ;  /* 0x000080400000791a */ /* 0x000fc80000000000 */
.L_x_2585:
[----:B------:R-:W-:Y:S05]  /*6320*/  BSYNC B1 ;  /* 0x0000000000017941 */ /* 0x000fea0003800000 */
.L_x_2584:
[----:B------:R-:W-:Y:S06]  /*6330*/  BAR.ARV 0xb, 0xa0 ;  /* 0x02c2800000007b1d */ /* 0x000fec0000002000 */
[----:B------:R-:W-:Y:S04]  /*6340*/  BSSY B1, `(.L_x_2586) ;  /* 0x0000003000017945 */ /* 0x000fe80003800000 */
[----:B------:R-:W-:Y:S05]  /*6350*/  @!P0 BRA `(.L_x_2587) ;  /* 0x0000000000048947 */ /* 0x000fea0003800000 */
[----:B------:R-:W-:-:S04]  /*6360*/  DEPBAR.LE SB0, 0x0 ;  /* 0x000080000000791a */ /* 0x000fc80000000000 */
.L_x_2587:
[----:B------:R-:W-:Y:S05]  /*6370*/  BSYNC B1 ;  /* 0x0000000000017941 */ /* 0x000fea0003800000 */
.L_x_2586:
[----:B------:R-:W-:Y:S06]  /*6380*/  BAR.ARV 0xc, 0xa0 ;  /* 0x0302800000007b1d */ /* 0x000fec0000002000 */
[----:B------:R-:W-:Y:S01]  /*6390*/  UIADD3 UR12, UR8, 0x1, URZ ;  /* 0x00000001080c7890 */ /* 0x000fe2000fffe03f */
[----:B------:R-:W-:Y:S11]  /*63a0*/  BRA `(.L_x_2588) ;  /* 0x0000000000047947 */ /* 0x000ff60003800000 */
.L_x_2577:
[----:B------:R-:W-:-:S05]  /*63b0*/  UMOV UR12, UR8 ;  /* 0x00000008000c7c82 */ /* 0x000fca0008000000 */
.L_x_2588:
[----:B------:R-:W-:-:S04]  /*63c0*/  UIADD3 UR4, UR8, 0x1, URZ ;  /* 0x0000000108047890 */ /* 0x000fc8000fffe03f */
[----:B------:R-:W-:-:S06]  /*63d0*/  UISETP.NE.AND UP0, UPT, UR5, UR4, UPT ;  /* 0x000000040500728c */ /* 0x000fcc000bf05270 */
[----:B------:R-:W-:-:S13]  /*63e0*/  PLOP3.LUT P1, PT, PT, PT, UP0, 0x80, 0x0 ;  /* 0x000000000000781c */ /* 0x000fda0003f2f008 */
[----:B------:R-:W-:Y:S05]  /*63f0*/  @!P1 BRA `(.L_x_2574) ;  /* 0x0000002c00ec9947 */ /* 0x000fea0003800000 */
[----:B------:R-:W-:Y:S01]  /*6400*/  ULDC.64 UR10, c[0x0][0x2c0] ;  /* 0x0000b000000a7ab9 */ /* 0x000fe20000000a00 */
[----:B------:R-:W-:Y:S02]  /*6410*/  UIADD3 UR23, UR9, UR7, URZ ;  /* 0x0000000709177290 */ /* 0x000fe4000fffe03f */
[----:B------:R-:W-:Y:S02]  /*6420*/  ULEA UR22, UP0, UR6, UR10, 0x2 ;  /* 0x0000000a06167291 */ /* 0x000fe4000f80103f */
[----:B------:R-:W-:Y:S02]  /*6430*/  UIMAD UR13, UR12, 0x3000, URZ ;  /* 0x000030000c0d78a4 */ /* 0x000fe4000f8e023f */
        /* <DEDUP_REMOVED lines=11> */
[----:B------:R-:W-:Y:S01]  /*64f0*/  UMOV UR4, URZ ;  /* 0x0000003f00047c82 */ /* 0x000fe20008000000 */
[----:B------:R-:W-:Y:S01]  /*6500*/  ULDC.64 UR28, c[0x0][0x2c0] ;  /* 0x0000b000001c7ab9 */ /* 0x000fe20000000a00 */
[----:B------:R-:W-:-:S09]  /*6510*/  UMOV UR24, UR13 ;  /* 0x0000000d00187c82 */ /* 0x000fd20008000000 */
.L_x_2609:
        /* <DEDUP_REMOVED lines=13> */
[----:B------:R-:W-:Y:S02]  /*65f0*/  ULEA.HI.X.SX32 UR40, UR24, UR25, 0x1, UP0 ;  /* 0x0000001918287291 */ /* 0x000fe400080f0e3f */
[----:B------:R-:W-:-:S04]  /*6600*/  ULEA UR38, UP0, UR39, UR28, 0x2 ;  /* 0x0000001c27267291 */ /* 0x000fc8000f80103f */
[----:B------:R-:W-:-:S03]  /*6610*/  ULEA.HI.X UR39, UR39, UR29, UR40, 0x2, UP0 ;  /* 0x0000001d27277291 */ /* 0x000fc600080f1428 */
[----:B------:R-:W-:Y:S01]  /*6620*/  UMOV UR40, 0x0 ;  /* 0x0000000000287882 */ /* 0x000fe20000000000 */
[----:B-1----:R-:W-:-:S03]  /*6630*/  ULEA UR26, UR27, UR26, 0x18 ;  /* 0x0000001a1b1a7291 */ /* 0x002fc6000f8ec03f */
[----:B------:R-:W-:Y:S01]  /*6640*/  UMOV UR27, 0x400 ;  /* 0x00000400001b7882 */ /* 0x000fe20000000000 */
[----:B------:R-:W-:-:S09]  /*6650*/  UIADD3 UR26, UR26, 0x12000, URZ ;  /* 0x000120001a1a7890 */ /* 0x000fd2000fffe03f */
[----:B------:R1:W-:Y:S02]  /*6660*/  UBLKRED.G.S.ADD.F32.RN [UR38], [UR26], UR27, desc[UR40] ;  /* 0x000028261a0073bb */ /* 0x0003e400080a141b */
[----:B-1----:R0:W-:Y:S02]  /*6670*/  UTMACMDFLUSH ;  /* 0x00000000000079b7 */ /* 0x0021e40000000000 */
.L_x_2590:
[----:B------:R-:W-:Y:S05]  /*6680*/  BSYNC B1 ;  /* 0x0000000000017941 */ /* 0x000fea0003800000 */
.L_x_2589:
        /* <DEDUP_REMOVED lines=12> */
.L_x_2592:
[----:B------:R-:W-:Y:S05]  /*6750*/  BSYNC B1 ;  /* 0x0000000000017941 */ /* 0x000fea0003800000 */
.L_x_2591:
        /* <DEDUP_REMOVED lines=13> */
.L_x_2594:
[----:B------:R-:W-:Y:S05]  /*6830*/  BSYNC B1 ;  /* 0x0000000000017941 */ /* 0x000fea0003800000 */
.L_x_2593:
[----:B------:R-:W-:Y:S06]  /*6840*/  BAR.ARV 0xa, 0xa0 ;  /* 0x0282800000007b1d */ /* 0x000fec0000002000 */
[----:B------:R-:W-:Y:S04]  /*6850*/  BSSY B1, `(.L_x_2595) ;  /* 0x0000003000017945 */ /* 0x000fe80003800000 */
[----:B------:R-:W-:Y:S05]  /*6860*/  @!P0 BRA `(.L_x_2596) ;  /* 0x0000000000048947 */ /* 0x000fea0003800000 */
[----:B------:R-:W-:-:S04]  /*6870*/  DEPBAR.LE SB0, 0x1 ;  /* 0x000080400000791a */ /* 0x000fc80000000000 */
.L_x_2596:
[----:B------:R-:W-:Y:S05]  /*6880*/  BSYNC B1 ;  /* 0x0000000000017941 */ /* 0x000fea0003800000 */
.L_x_2595:
[----:B------:R-:W-:Y:S06]  /*6890*/  BAR.ARV 0xb, 0xa0 ;  /* 0x02c2800000007b1d */ /* 0x000fec0000002000 */
[----:B------:R-:W-:Y:S04]  /*68a0*/  BSSY B1, `(.L_x_2597) ;  /* 0x0000003000017945 */ /* 0x000fe80003800000 */
[----:B------:R-:W-:Y:S05]  /*68b0*/  @!P0 BRA `(.L_x_2598) ;  /* 0x0000000000048947 */ /* 0x000fea0003800000 */
[----:B------:R-:W-:-:S04]  /*68c0*/  DEPBAR.LE SB0, 0x0 ;  /* 0x000080000000791a */ /* 0x000fc80000000000 */
.L_x_2598:
[----:B------:R-:W-:Y:S05]  /*68d0*/  BSYNC B1 ;  /* 0x0000000000017941 */ /* 0x000fea0003800000 */
.L_x_2597:
        /* <DEDUP_REMOVED lines=13> */
.L_x_2600:
[----:B------:R-:W-:Y:S05]  /*69b0*/  BSYNC B1 ;  /* 0x0000000000017941 */ /* 0x000fea0003800000 */
.L_x_2599:
        /* <DEDUP_REMOVED lines=12> */
.L_x_2602:
[----:B------:R-:W-:Y:S05]  /*6a80*/  BSYNC B1 ;  /* 0x0000000000017941 */ /* 0x000fea0003800000 */
.L_x_2601:
        /* <DEDUP_REMOVED lines=13> */
.L_x_2604:
[----:B------:R-:W-:Y:S05]  /*6b60*/  BSYNC B1 ;  /* 0x0000000000017941 */ /* 0x000fea0003800000 */
.L_x_2603:
[----:B------:R-:W-:Y:S06]  /*6b70*/  BAR.ARV 0xa, 0xa0 ;  /* 0x0282800000007b1d */ /* 0x000fec0000002000 */
[----:B------:R-:W-:Y:S04]  /*6b80*/  BSSY B1, `(.L_x_2605) ;  /* 0x0000003000017945 */ /* 0x000fe80003800000 */
[----:B------:R-:W-:Y:S05]  /*6b90*/  @!P0 BRA `(.L_x_2606) ;  /* 0x0000000000048947 */ /* 0x000fea0003800000 */
[----:B------:R-:W-:-:S04]  /*6ba0*/  DEPBAR.LE SB0, 0x1 ;  /* 0x000080400000791a */ /* 0x000fc80000000000 */
.L_x_2606:
[----:B------:R-:W-:Y:S05]  /*6bb0*/  BSYNC B1 ;  /* 0x0000000000017941 */ /* 0x000fea0003800000 */
.L_x_2605:
[----:B------:R-:W-:Y:S01]  /*6bc0*/  UIADD3 UR12, UR12, 0x2, URZ ;  /* 0x000000020c0c7890 */ /* 0x000fe2000fffe03f */
[----:B------:R-:W-:Y:S06]  /*6bd0*/  BAR.ARV 0xb, 0xa0 ;  /* 0x02c2800000007b1d */ /* 0x000fec0000002000 */
[----:B------:R-:W-:Y:S01]  /*6be0*/  UISETP.GE.AND UP0, UPT, UR12, UR5, UPT ;  /* 0x000000050c00728c */ /* 0x000fe2000bf06270 */
[----:B------:R-:W-:Y:S04]  /*6bf0*/  BSSY B1, `(.L_x_2607) ;  /* 0x0000003000017945 */ /* 0x000fe80003800000 */
[----:B------:R-:W-:Y:S06]  /*6c00*/  @!P0 BRA `(.L_x_2608) ;  /* 0x0000000000048947 */ /* 0x000fec0003800000 */
[----:B------:R-:W-:-:S04]  /*6c10*/  DEPBAR.LE SB0, 0x0 ;  /* 0x000080000000791a */ /* 0x000fc80000000000 */
.L_x_2608:
[----:B------:R-:W-:Y:S05]  /*6c20*/  BSYNC B1 ;  /* 0x0000000000017941 */ /* 0x000fea0003800000 */
.L_x_2607:
[----:B------:R-:W-:Y:S06]  /*6c30*/  BAR.ARV 0xc, 0xa0 ;  /* 0x0302800000007b1d */ /* 0x000fec0000002000 */
[----:B------:R-:W-:Y:S01]  /*6c40*/  PLOP3.LUT P1, PT, PT, PT, UP0, 0x80, 0x0 ;  /* 0x000000000000781c */ /* 0x000fe20003f2f008 */
[----:B------:R-:W-:Y:S02]  /*6c50*/  UIADD3 UR24, UR24, 0x6000, URZ ;  /* 0x0000600018187890 */ /* 0x000fe4000fffe03f */
[----:B------:R-:W-:-:S10]  /*6c60*/  UIADD3 UR4, UR4, 0x6000, URZ ;  /* 0x0000600004047890 */ /* 0x000fd4000fffe03f */
[----:B------:R-:W-:Y:S05]  /*6c70*/  @!P1 BRA `(.L_x_2609) ;  /* 0xfffffff800289947 */ /* 0x000fea000383ffff */
[----:B------:R-:W-:Y:S05]  /*6c80*/  BRA `(.L_x_2574) ;  /* 0x0000002400c87947 */ /* 0x000fea0003800000 */
.L_x_2573:
        /* <DEDUP_REMOVED lines=21> */
.L_x_2610:
[----:B------:R-:W-:Y:S01]  /*6de0*/  ULDC UR8, c[0x0][0xb44] ;  /* 0x0002d10000087ab9 */ /* 0x000fe20000000800 */
[----:B------:R-:W-:Y:S01]  /*6df0*/  UMOV UR35, UR7 ;  /* 0x0000000700237c82 */ /* 0x000fe20008000000 */
[----:B------:R-:W-:-:S11]  /*6e00*/  UISETP.NE.AND UP0, UPT, UR8, 0x1, UPT ;  /* 0x000000010800788c */ /* 0x000fd6000bf05270 */
[----:B------:R-:W-:Y:S02]  /*6e10*/  @UP0 ULDC.64 UR10, c[0x0][0xb48] ;  /* 0x0002d200000a0ab9 */ /* 0x000fe40000000a00 */
[----:B------:R-:W-:-:S04]  /*6e20*/  UIMAD.WIDE.U32 UR4, UR7, UR10, URZ ;  /* 0x0000000a070472a5 */ /* 0x000fc8000f8e003f */
[----:B------:R-:W-:-:S04]  /*6e30*/  @UP0 USHF.R.U32.HI UR35, URZ, UR11, UR5 ;  /* 0x0000000b3f230299 */ /* 0x000fc80008011605 */
[----:B------:R-:W-:-:S12]  /*6e40*/  UIMAD UR4, UR35, UR8, URZ ;  /* 0x00000008230472a4 */ /* 0x000fd8000f8e023f */
.L_x_2611:
[----:B------:R-:W-:Y:S01]  /*6e50*/  ULDC UR8, c[0x0][0xb38] ;  /* 0x0002ce0000087ab9 */ /* 0x000fe20000000800 */
[----:B------:R-:W-:Y:S01]  /*6e60*/  UIADD3 UR4, UR7, -UR4, URZ ;  /* 0x8000000407047290 */ /* 0x000fe2000fffe03f */
[----:B------:R-:W-:Y:S01]  /*6e70*/  IMAD.MOV.U32 R16, RZ, RZ, 0x1 ;  /* 0x00000001ff107424 */ /* 0x000fe200078e00ff */
[----:B------:R-:W-:Y:S01]  /*6e80*/  UISETP.NE.AND UP0, UPT, UR8, 0x1, UPT ;  /* 0x000000010800788c */ /* 0x000fe2000bf05270 */
[----:B------:R-:W-:Y:S01]  /*6e90*/  IMAD.MOV.U32 R23, RZ, RZ, RZ ;  /* 0x000000ffff177224 */ /* 0x000fe200078e00ff */
[----:B------:R-:W-:Y:S01]  /*6ea0*/  ULDC UR5, c[0x0][0xb44] ;  /* 0x0002d10000057ab9 */ /* 0x000fe20000000800 */
[----:B------:R-:W-:Y:S01]  /*6eb0*/  IMAD.MOV.U32 R10, RZ, RZ, 0x1 ;  /* 0x00000001ff0a7424 */ /* 0x000fe200078e00ff */
[----:B------:R-:W-:-:S07]  /*6ec0*/  UIMAD UR6, UR6, UR5, UR4 ;  /* 0x00000005060672a4 */ /* 0x000fce000f8e0204 */
        /* <DEDUP_REMOVED lines=9> */
[----:B------:R-:W1:Y:S01]  /*6f60*/  LDC R2, c[0x0][0x280] ;  /* 0x0000a000ff027b82 */ /* 0x000e620000000800 */
[----:B------:R-:W-:Y:S01]  /*6f70*/  UIMAD UR35, UR35, 0x60, URZ ;  /* 0x00000060232378a4 */ /* 0x000fe2000f8e023f */
[----:B------:R-:W-:-:S06]  /*6f80*/  ULDC UR4, c[0x0][0x74c] ;  /* 0x0001d30000047ab9 */ /* 0x000fcc0000000800 */
[----:B------:R-:W1:Y:S02]  /*6f90*/  LDC R3, c[0x0][0x290] ;  /* 0x0000a400ff037b82 */ /* 0x000e640000000800 */
[----:B-1----:R-:W-:Y:S01]  /*6fa0*/  IADD3 R0, -R3, UR35, R2 ;  /* 0x0000002303007c10 */ /* 0x002fe2000fffe102 */
[----:B------:R-:W-:-:S04]  /*6fb0*/  VIADD R2, R2, 0x3f ;  /* 0x0000003f02027836 */ /* 0x000fc80000000000 */
[----:B------:R-:W-:Y:S01]  /*6fc0*/  VIADD R0, R0, -UR4 ;  /* 0x8000000400007c36 */ /* 0x000fe20008000000 */
[----:B------:R-:W-:-:S04]  /*6fd0*/  SHF.R.S32.HI R5, RZ, 0x1f, R2 ;  /* 0x0000001fff057819 */ /* 0x000fc80000011402 */
[----:B------:R-:W-:Y:S02]  /*6fe0*/  SHF.R.S32.HI R3, RZ, 0x1f, R0 ;  /* 0x0000001fff037819 */ /* 0x000fe40000011400 */
[----:B------:R-:W-:Y:S02]  /*6ff0*/  LEA.HI R4, R5, R2, RZ, 0x6 ;  /* 0x0000000205047211 */ /* 0x000fe400078f30ff */
[----:B------:R-:W-:Y:S02]  /*7000*/  LEA.HI R3, R3, R0, RZ, 0x6 ;  /* 0x0000000003037211 */ /* 0x000fe400078f30ff */
[----:B------:R-:W-:Y:S02]  /*7010*/  SHF.R.S32.HI R4, RZ, 0x6, R4 ;  /* 0x00000006ff047819 */ /* 0x000fe40000011404 */
[----:B------:R-:W-:-:S04]  /*7020*/  SHF.R.S32.HI R3, RZ, 0x6, R3 ;  /* 0x00000006ff037819 */ /* 0x000fc80000011403 */
[----:B------:R-:W-:-:S04]  /*7030*/  VIMNMX R5, RZ, R3, !PT ;  /* 0x00000003ff057248 */ /* 0x000fc80007fe0100 */
[----:B------:R-:W-:-:S13]  /*7040*/  ISETP.GT.AND P0, PT, R4, R5, PT ;  /* 0x000000050400720c */ /* 0x000fda0003f04270 */
[----:B------:R-:W-:Y:S05]  /*7050*/  @!P0 BRA `(.L_x_2612) ;  /* 0x0000002000508947 */ /* 0x000fea0003800000 */
[----:B------:R-:W1:Y:S01]  /*7060*/  LDC.64 R8, c[0x0][0x718] ;  /* 0x0001c600ff087b82 */ /* 0x000e620000000a00 */
[----:B------:R-:W-:Y:S01]  /*7070*/  IMAD.U32 R3, RZ, RZ, UR28 ;  /* 0x0000001cff037e24 */ /* 0x000fe2000f8e00ff */
[----:B------:R-:W-:Y:S01]  /*7080*/  ULDC UR4, c[0x0][0x2e8] ;  /* 0x0000ba0000047ab9 */ /* 0x000fe20000000800 */
[----:B------:R-:W-:Y:S01]  /*7090*/  ELECT P0, URZ, PT ;  /* 0x00000000003f782f */ /* 0x000fe20003800000 */
[----:B------:R-:W-:Y:S01]  /*70a0*/  BSSY B1, `(.L_x_2612) ;  /* 0x000020f000017945 */ /* 0x000fe20003800000 */
[----:B------:R-:W-:Y:S01]  /*70b0*/  UISETP.NE.AND UP0, UPT, UR4, 0x1, UPT ;  /* 0x000000010400788c */ /* 0x000fe2000bf05270 */
[----:B------:R-:W-:Y:S01]  /*70c0*/  SHF.R.S32.HI R3, RZ, 0x1f, R3 ;  /* 0x0000001fff037819 */ /* 0x000fe20000011403 */
[----:B------:R-:W-:Y:S01]  /*70d0*/  UMOV UR36, UR28 ;  /* 0x0000001c00247c82 */ /* 0x000fe20008000000 */
[----:B------:R-:W2:Y:S01]  /*70e0*/  LDC.64 R6, c[0x0][0x730] ;  /* 0x0001cc00ff067b82 */ /* 0x000ea20000000a00 */
[----:B------:R-:W-:-:S07]  /*70f0*/  IMAD.MOV.U32 R23, RZ, RZ, RZ ;  /* 0x000000ffff177224 */ /* 0x000fce00078e00ff */
[----:B------:R-:W3:Y:S01]  /*7100*/  LDC.64 R10, c[0x0][0x720] ;  /* 0x0001c800ff0a7b82 */ /* 0x000ee20000000a00 */
[----:B------:R-:W-:Y:S01]  /*7110*/  @UP0 ULDC UR4, c[0x0][0x2ec] ;  /* 0x0000bb0000040ab9 */ /* 0x000fe20000000800 */
[----:B------:R-:W-:Y:S01]  /*7120*/  @UP0 ULDC UR6, c[0x0][0x2f0] ;  /* 0x0000bc0000060ab9 */ /* 0x000fe20000000800 */
[----:B------:R-:W-:-:S04]  /*7130*/  UIMAD.WIDE.U32 UR4, UR28, UR4, URZ ;  /* 0x000000041c0472a5 */ /* 0x000fc8000f8e003f */
[----:B------:R-:W-:Y:S01]  /*7140*/  @UP0 USHF.R.U32.HI UR36, URZ, UR6, UR5 ;  /* 0x000000063f240299 */ /* 0x000fe20008011605 */
[----:B-1----:R-:W-:-:S04]  /*7150*/  IMAD R0, R3, R8, RZ ;  /* 0x0000000803007224 */ /* 0x002fc800078e02ff */
[----:B------:R-:W-:Y:S02]  /*7160*/  IMAD R13, R9, UR28, R0 ;  /* 0x0000001c090d7c24 */ /* 0x000fe4000f8e0200 */
[----:B------:R-:W-:-:S04]  /*7170*/  IMAD.WIDE.U32 R8, R8, UR28, RZ ;  /* 0x0000001c08087c25 */ /* 0x000fc8000f8e00ff */
[----:B--2---:R-:W-:Y:S02]  /*7180*/  IMAD R12, R3, R6, RZ ;  /* 0x00000006030c7224 */ /* 0x004fe400078e02ff */
[----:B------:R-:W1:Y:S01]  /*7190*/  LDC.64 R2, c[0x0][0x738] ;  /* 0x0001ce00ff027b82 */ /* 0x000e620000000a00 */
[----:B------:R-:W-:Y:S02]  /*71a0*/  IMAD.U32 R0, RZ, RZ, UR29 ;  /* 0x0000001dff007e24 */ /* 0x000fe4000f8e00ff */
[----:B------:R-:W-:Y:S02]  /*71b0*/  IMAD.IADD R9, R9, 0x1, R13 ;  /* 0x0000000109097824 */ /* 0x000fe400078e020d */
[----:B------:R-:W-:Y:S01]  /*71c0*/  IMAD R15, R7, UR28, R12 ;  /* 0x0000001c070f7c24 */ /* 0x000fe2000f8e020c */
[----:B------:R-:W-:Y:S01]  /*71d0*/  SHF.R.S32.HI R13, RZ, 0x1f, R0 ;  /* 0x0000001fff0d7819 */ /* 0x000fe20000011400 */
[----:B------:R-:W-:-:S04]  /*71e0*/  IMAD.WIDE.U32 R6, R6, UR28, RZ ;  /* 0x0000001c06067c25 */ /* 0x000fc8000f8e00ff */
[----:B---3--:R-:W-:Y:S02]  /*71f0*/  IMAD R0, R13, R10, RZ ;  /* 0x0000000a0d007224 */ /* 0x008fe400078e02ff */
[----:B------:R-:W-:Y:S02]  /*7200*/  IMAD.IADD R7, R7, 0x1, R15 ;  /* 0x0000000107077824 */ /* 0x000fe400078e020f */
[----:B------:R-:W-:Y:S02]  /*7210*/  IMAD R11, R11, UR29, R0 ;  /* 0x0000001d0b0b7c24 */ /* 0x000fe4000f8e0200 */
[----:B------:R-:W-:-:S04]  /*7220*/  IMAD.WIDE.U32 R8, R10, UR29, R8 ;  /* 0x0000001d0a087c25 */ /* 0x000fc8000f8e0008 */
[----:B------:R-:W-:Y:S02]  /*7230*/  IMAD.MOV.U32 R10, RZ, RZ, 0x1 ;  /* 0x00000001ff0a7424 */ /* 0x000fe400078e00ff */
[----:B-1----:R-:W-:Y:S02]  /*7240*/  IMAD R0, R13, R2, RZ ;  /* 0x000000020d007224 */ /* 0x002fe400078e02ff */
[----:B------:R-:W-:-:S04]  /*7250*/  IMAD.WIDE.U32 R6, R2, UR29, R6 ;  /* 0x0000001d02067c25 */ /* 0x000fc8000f8e0006 */
[----:B------:R-:W-:Y:S01]  /*7260*/  IMAD R3, R3, UR29, R0 ;  /* 0x0000001d03037c24 */ /* 0x000fe2000f8e0200 */
[----:B------:R-:W-:Y:S06]  /*7270*/  @!P0 BRA `(.L_x_2613) ;  /* 0x0000001c00c48947 */ /* 0x000fec0003800000 */
[----:B------:R-:W1:Y:S01]  /*7280*/  S2R R13, SR_CgaCtaId ;  /* 0x00000000000d7919 */ /* 0x000e620000008800 */
[----:B------:R-:W-:Y:S01]  /*7290*/  MOV R12, 0x400 ;  /* 0x00000400000c7802 */ /* 0x000fe20000000f00 */
[----:B------:R-:W-:Y:S01]  /*72a0*/  IMAD.MOV.U32 R0, RZ, RZ, 0x1 ;  /* 0x00000001ff007424 */ /* 0x000fe200078e00ff */
[----:B------:R-:W2:Y:S02]  /*72b0*/  S2R R14, SR_TID.X ;  /* 0x00000000000e7919 */ /* 0x000ea40000002100 */
[----:B-1----:R-:W-:Y:S02]  /*72c0*/  LEA R12, R13, R12, 0x18 ;  /* 0x0000000c0d0c7211 */ /* 0x002fe400078ec0ff */
[----:B------:R-:W-:Y:S02]  /*72d0*/  SHF.L.U32 R13, R0, 0x1f, RZ ;  /* 0x0000001f000d7819 */ /* 0x000fe400000006ff */
[----:B--2---:R-:W-:Y:S01]  /*72e0*/  LOP3.LUT P0, RZ, R14, 0x7f, RZ, 0xc0, !PT ;  /* 0x0000007f0eff7812 */ /* 0x004fe2000780c0ff */
[----:B------:R-:W-:Y:S01]  /*72f0*/  IMAD.IADD R14, R9, 0x1, R11 ;  /* 0x00000001090e7824 */ /* 0x000fe200078e020b */
[----:B------:R-:W1:Y:S02]  /*7300*/  SYNCS.PHASECHK.TRANS64.TRYWAIT P1, [R12+URZ+0x36420], R13 ;  /* 0x0364200d0c0075a7 */ /* 0x000e64000802017f */
[----:B-1----:R-:W-:Y:S09]  /*7310*/  @!P1 BRA `(.L_x_2614) ;  /* 0x0000002000849947 */ /* 0x002ff20003800000 */
.L_x_2641:
        /* <DEDUP_REMOVED lines=9> */
.L_x_2615:
[----:B------:R-:W-:Y:S01]  /*73b0*/  R2UR UR27, R5 ;  /* 0x00000000051b72ca */ /* 0x000fe200000e0000 */
[----:B------:R-:W2:Y:S01]  /*73c0*/  LDC.64 R18, c[0x0][0x198] ;  /* 0x00006600ff127b82 */ /* 0x000ea20000000a00 */
[----:B------:R-:W-:Y:S01]  /*73d0*/  ULDC.64 UR4, c[0x0][0x700] ;  /* 0x0001c00000047ab9 */ /* 0x000fe20000000a00 */
[----:B------:R-:W-:Y:S01]  /*73e0*/  R2UR UR32, R12 ;  /* 0x000000000c2072ca */ /* 0x000fe200000e0000 */
[----:B------:R-:W-:Y:S01]  /*73f0*/  IMAD.U32 R11, RZ, RZ, UR4 ;  /* 0x00000004ff0b7e24 */ /* 0x000fe2000f8e00ff */
[----:B------:R-:W-:Y:S01]  /*7400*/  UMOV UR30, 0x0 ;  /* 0x00000000001e7882 */ /* 0x000fe20000000000 */
[----:B------:R-:W-:Y:S01]  /*7410*/  IMAD.U32 R0, RZ, RZ, UR5 ;  /* 0x00000005ff007e24 */ /* 0x000fe2000f8e00ff */
[----:B------:R-:W-:Y:S01]  /*7420*/  UMOV UR31, 0x14f00000 ;  /* 0x14f00000001f7882 */ /* 0x000fe20000000000 */
[----:B------:R-:W-:Y:S01]  /*7430*/  UMOV UR26, URZ ;  /* 0x0000003f001a7c82 */ /* 0x000fe20008000000 */
[----:B------:R-:W-:Y:S01]  /*7440*/  UMOV UR18, 0x40 ;  /* 0x0000004000127882 */ /* 0x000fe20000000000 */
[----:B------:R-:W-:Y:S01]  /*7450*/  UMOV UR20, UR28 ;  /* 0x0000001c00147c82 */ /* 0x000fe20008000000 */
[----:B------:R-:W-:Y:S01]  /*7460*/  UMOV UR21, UR29 ;  /* 0x0000001d00157c82 */ /* 0x000fe20008000000 */
[----:B------:R-:W-:Y:S01]  /*7470*/  UMOV UR10, 0x80 ;  /* 0x00000080000a7882 */ /* 0x000fe20000000000 */
[----:B------:R-:W-:Y:S01]  /*7480*/  USHF.L.U32 UR27, UR27, 0x6, URZ ;  /* 0x000000061b1b7899 */ /* 0x000fe2000800063f */
[----:B------:R-:W-:Y:S01]  /*7490*/  IMAD.MOV.U32 R17, RZ, RZ, 0x12000 ;  /* 0x00012000ff117424 */ /* 0x000fe200078e00ff */
[----:B------:R-:W-:Y:S01]  /*74a0*/  UMOV UR12, UR28 ;  /* 0x0000001c000c7c82 */ /* 0x000fe20008000000 */
[----:B------:R-:W-:Y:S01]  /*74b0*/  UIADD3 UR25, UR32, 0x36410, URZ ;  /* 0x0003641020197890 */ /* 0x000fe2000fffe03f */
[----:B------:R-:W-:Y:S01]  /*74c0*/  IMAD.MOV.U32 R23, RZ, RZ, 0x1 ;  /* 0x00000001ff177424 */ /* 0x000fe200078e00ff */
[----:B------:R-:W-:Y:S01]  /*74d0*/  UIADD3 UR24, UR32, 0x1e000, URZ ;  /* 0x0001e00020187890 */ /* 0x000fe2000fffe03f */
[----:B------:R-:W-:Y:S01]  /*74e0*/  IMAD.U32 R3, RZ, RZ, UR27 ;  /* 0x0000001bff037e24 */ /* 0x000fe2000f8e00ff */
[----:B------:R-:W-:Y:S01]  /*74f0*/  IADD3 R2, P1, R8, UR27, RZ ;  /* 0x0000001b08027c10 */ /* 0x000fe2000ff3e0ff */
[----:B------:R-:W-:-:S02]  /*7500*/  UIADD3 UR16, UR32, 0x20000, URZ ;  /* 0x0002000020107890 */ /* 0x000fc4000fffe03f */
[----:B------:R-:W-:Y:S01]  /*7510*/  UIADD3 UR8, UR32, 0x22000, URZ ;  /* 0x0002200020087890 */ /* 0x000fe2000fffe03f */
[----:B------:R-:W-:Y:S01]  /*7520*/  LEA.HI.X.SX32 R3, R3, R14, 0x1, P1 ;  /* 0x0000000e03037211 */ /* 0x000fe200008f0eff */
[----:B--2---:R-:W-:Y:S01]  /*7530*/  IMAD.MOV.U32 R20, RZ, RZ, R18 ;  /* 0x000000ffff147224 */ /* 0x004fe200078e0012 */
[C---:B------:R-:W-:Y:S01]  /*7540*/  LEA R10, P1, R2.reuse, R11, 0x2 ;  /* 0x0000000b020a7211 */ /* 0x040fe200078210ff */
[----:B------:R-:W-:Y:S01]  /*7550*/  IMAD.MOV.U32 R21, RZ, RZ, R19 ;  /* 0x000000ffff157224 */ /* 0x000fe200078e0013 */
[----:B------:R-:W-:Y:S02]  /*7560*/  UIADD3 UR40, UR32, 0x30000, URZ ;  /* 0x0003000020287890 */ /* 0x000fe4000fffe03f */
[----:B------:R-:W-:Y:S01]  /*7570*/  LEA.HI.X R2, R2, R0, R3, 0x2, P1 ;  /* 0x0000000002027211 */ /* 0x000fe200008f1403 */
[----:B------:R-:W-:Y:S01]  /*7580*/  UMOV UR17, UR25 ;  /* 0x0000001900117c82 */ /* 0x000fe20008000000 */
[----:B------:R-:W-:Y:S01]  /*7590*/  R2UR UR14, R10 ;  /* 0x000000000a0e72ca */ /* 0x000fe200000e0000 */
[----:B------:R-:W-:Y:S01]  /*75a0*/  UMOV UR19, UR27 ;  /* 0x0000001b00137c82 */ /* 0x000fe20008000000 */
[----:B------:R-:W-:Y:S01]  /*75b0*/  R2UR UR15, R2 ;  /* 0x00000000020f72ca */ /* 0x000fe200000e0000 */
[----:B------:R-:W-:Y:S01]  /*75c0*/  UMOV UR13, UR29 ;  /* 0x0000001d000d7c82 */ /* 0x000fe20008000000 */
[----:B------:R-:W-:Y:S01]  /*75d0*/  IADD3 R2, P1, R20, 0x2f0, RZ ;  /* 0x000002f014027810 */ /* 0x000fe20007f3e0ff */
[----:B------:R-:W-:Y:S01]  /*75e0*/  UMOV UR9, UR25 ;  /* 0x0000001900097c82 */ /* 0x000fe20008000000 */
[----:B------:R-:W-:Y:S01]  /*75f0*/  UMOV UR11, UR27 ;  /* 0x0000001b000b7c82 */ /* 0x000fe20008000000 */
[----:B------:R-:W-:Y:S01]  /*7600*/  UMOV UR33, 0x10 ;  /* 0x0000001000217882 */ /* 0x000fe20000000000 */
[----:B------:R-:W-:Y:S01]  /*7610*/  R2UR UR6, R2 ;  /* 0x00000000020672ca */ /* 0x000fe200000e0000 */
[----:B------:R-:W-:Y:S01]  /*7620*/  UMOV UR41, UR25 ;  /* 0x0000001900297c82 */ /* 0x000fe20008000000 */
[----:B------:R-:W-:Y:S01]  /*7630*/  IADD3 R2, P2, R20, 0x3f0, RZ ;  /* 0x000003f014027810 */ /* 0x000fe20007f5e0ff */
[----:B------:R-:W-:Y:S01]  /*7640*/  VIADD R10, R4, 0xffffffff ;  /* 0xffffffff040a7836 */ /* 0x000fe20000000000 */
[----:B------:R-:W-:-:S02]  /*7650*/  UIADD3 UR48, UR32, 0x3000, URZ ;  /* 0x0000300020307890 */ /* 0x000fc4000fffe03f */
[----:B------:R-:W-:Y:S01]  /*7660*/  R2UR UR4, R2 ;  /* 0x00000000020472ca */ /* 0x000fe200000e0000 */
[--C-:B------:R-:W-:Y:S01]  /*7670*/  IMAD.X R2, RZ, RZ, R21.reuse, P1 ;  /* 0x000000ffff027224 */ /* 0x100fe200008e0615 */
[----:B------:R-:W-:Y:S01]  /*7680*/  UMOV UR38, 0x0 ;  /* 0x0000000000267882 */ /* 0x000fe20000000000 */
[----:B------:R-:W-:Y:S01]  /*7690*/  UMOV UR39, 0x10000000 ;  /* 0x1000000000277882 */ /* 0x000fe20000000000 */
[----:B------:R-:W-:Y:S01]  /*76a0*/  UMOV UR37, UR29 ;  /* 0x0000001d00257c82 */ /* 0x000fe20008000000 */
[----:B------:R-:W-:Y:S01]  /*76b0*/  UMOV UR34, UR26 ;  /* 0x0000001a00227c82 */ /* 0x000fe20008000000 */
[----:B------:R-:W-:Y:S01]  /*76c0*/  R2UR UR7, R2 ;  /* 0x00000000020772ca */ /* 0x000fe200000e0000 */
[--C-:B------:R-:W-:Y:S01]  /*76d0*/  IMAD.X R2, RZ, RZ, R21.reuse, P2 ;  /* 0x000000ffff027224 */ /* 0x100fe200010e0615 */
[----:B------:R-:W-:Y:S01]  /*76e0*/  UMOV UR50, 0x40 ;  /* 0x0000004000327882 */ /* 0x000fe20000000000 */
[----:B------:R-:W-:Y:S01]  /*76f0*/  UMOV UR51, UR35 ;  /* 0x0000002300337c82 */ /* 0x000fe20008000000 */
[----:B------:R-:W-:Y:S01]  /*7700*/  UMOV UR52, UR36 ;  /* 0x0000002400347c82 */ /* 0x000fe20008000000 */
[----:B------:R-:W-:Y:S01]  /*7710*/  UMOV UR53, UR29 ;  /* 0x0000001d00357c82 */ /* 0x000fe20008000000 */
[----:B------:R-:W-:Y:S01]  /*7720*/  R2UR UR5, R2 ;  /* 0x00000000020572ca */ /* 0x000fe200000e0000 */
[----:B------:R-:W-:Y:S01]  /*7730*/  UMOV UR42, 0x80 ;  /* 0x00000080002a7882 */ /* 0x000fe20000000000 */
[----:B------:R-:W-:Y:S01]  /*7740*/  IADD3 R2, P1, R20, 0xf0, RZ ;  /* 0x000000f014027810 */ /* 0x000fe20007f3e0ff */
[----:B------:R-:W-:Y:S01]  /*7750*/  UMOV UR43, UR35 ;  /* 0x00000023002b7c82 */ /* 0x000fe20008000000 */
[----:B------:R-:W-:Y:S01]  /*7760*/  UMOV UR44, UR36 ;  /* 0x00000024002c7c82 */ /* 0x000fe20008000000 */
[----:B------:R-:W-:Y:S01]  /*7770*/  UMOV UR45, UR29 ;  /* 0x0000001d002d7c82 */ /* 0x000fe20008000000 */
[----:B------:R-:W-:Y:S01]  /*7780*/  R2UR UR22, R2 ;  /* 0x00000000021672ca */ /* 0x000fe200000e0000 */
[----:B------:R-:W-:Y:S01]  /*7790*/  IMAD.X R3, RZ, RZ, R21, P1 ;  /* 0x000000ffff037224 */ /* 0x000fe200008e0615 */
[----:B------:R-:W-:Y:S01]  /*77a0*/  ISETP.GE.AND P1, PT, R5, R10, PT ;  /* 0x0000000a0500720c */ /* 0x000fe20003f26270 */
[----:B------:R2:W-:Y:S03]  /*77b0*/  STL [R1+0x4], R10 ;  /* 0x0000040a01007387 */ /* 0x0005e60000100800 */
[----:B------:R-:W-:Y:S01]  /*77c0*/  R2UR UR23, R3 ;  /* 0x00000000031772ca */ /* 0x000fe200000e0000 */
[----:B--2---:R-:W-:-:S12]  /*77d0*/  IMAD.MOV.U32 R10, RZ, RZ, 0x1 ;  /* 0x00000001ff0a7424 */ /* 0x004fd800078e00ff */
[----:B------:R-:W-:Y:S01]  /*77e0*/  UTMALDG.4D [UR24], [UR22], desc[UR30] ;  /* 0x00001e18160075b4 */ /* 0x000fe20008019000 */
[----:B------:R2:W-:Y:S01]  /*77f0*/  UTMALDG.4D [UR16], [UR22], desc[UR30] ;  /* 0x00001e10160075b4 */ /* 0x0005e20008019000 */
[----:B------:R-:W-:Y:S01]  /*7800*/  UTMALDG.4D [UR8], [UR22], desc[UR30] ;  /* 0x00001e08160075b4 */ /* 0x000fe20008019000 */
[----:B------:R3:W-:Y:S01]  /*7810*/  UBLKCP.S.G [UR40], [UR14], UR33 ;  /* 0x000000280e0073ba */ /* 0x0007e20008000221 */
[----:B------:R4:W-:Y:S01]  /*7820*/  SYNCS.ARRIVE.TRANS64 RZ, [R12+URZ+0x36400], R17 ;  /* 0x036400110cff79a7 */ /* 0x0009e2000800003f */
[----:B--2---:R-:W-:Y:S01]  /*7830*/  UIADD3 UR16, UR32, 0x9000, URZ ;  /* 0x0000900020107890 */ /* 0x004fe2000fffe03f */
[----:B------:R-:W-:Y:S01]  /*7840*/  UMOV UR19, UR35 ;  /* 0x0000002300137c82 */ /* 0x000fe20008000000 */
[----:B------:R-:W-:Y:S01]  /*7850*/  UMOV UR20, UR36 ;  /* 0x0000002400147c82 */ /* 0x000fe20008000000 */
[----:B------:R-:W-:Y:S01]  /*7860*/  UMOV UR18, UR26 ;  /* 0x0000001a00127c82 */ /* 0x000fe20008000000 */
[----:B---3--:R-:W-:Y:S02]  /*7870*/  UIADD3 UR33, UR32, 0x36400, URZ ;  /* 0x0003640020217890 */ /* 0x008fe4000fffe03f */
[----:B------:R-:W-:-:S02]  /*7880*/  UIADD3 UR40, UR32, 0x6000, URZ ;  /* 0x0000600020287890 */ /* 0x000fc4000fffe03f */
[----:B------:R-:W-:Y:S01]  /*7890*/  UIADD3 UR8, UR32, 0xc000, URZ ;  /* 0x0000c00020087890 */ /* 0x000fe2000fffe03f */
[----:B------:R-:W-:Y:S02]  /*78a0*/  UMOV UR10, 0x40 ;  /* 0x00000040000a7882 */ /* 0x000fe40000000000 */
[----:B------:R-:W-:Y:S01]  /*78b0*/  UMOV UR49, UR33 ;  /* 0x0000002100317c82 */ /* 0x000fe20008000000 */
[----:B------:R-:W-:Y:S01]  /*78c0*/  UMOV UR41, UR33 ;  /* 0x0000002100297c82 */ /* 0x000fe20008000000 */
[----:B------:R2:W-:Y:S01]  /*78d0*/  UTMALDG.4D [UR32], [UR6], desc[UR38] ;  /* 0x00002620060075b4 */ /* 0x0005e20008019000 */
[----:B------:R-:W-:Y:S01]  /*78e0*/  UMOV UR17, UR33 ;  /* 0x0000002100117c82 */ /* 0x000fe20008000000 */
[----:B------:R-:W-:Y:S01]  /*78f0*/  UMOV UR11, UR35 ;  /* 0x00000023000b7c82 */ /* 0x000fe20008000000 */
[----:B------:R-:W-:Y:S01]  /*7900*/  UMOV UR12, UR36 ;  /* 0x00000024000c7c82 */ /* 0x000fe20008000000 */
[----:B------:R-:W-:Y:S01]  /*7910*/  UMOV UR9, UR33 ;  /* 0x0000002100097c82 */ /* 0x000fe20008000000 */
[----:B------:R4:W-:Y:S01]  /*7920*/  UTMALDG.4D [UR48], [UR6], desc[UR38] ;  /* 0x00002630060075b4 */ /* 0x0009e20008019000 */
[----:B------:R4:W-:Y:S01]  /*7930*/  UTMALDG.4D [UR40], [UR6], desc[UR38] ;  /* 0x00002628060075b4 */ /* 0x0009e20008019000 */
[----:B------:R4:W-:Y:S01]  /*7940*/  UTMALDG.4D [UR16], [UR4], desc[UR38] ;  /* 0x00002610040075b4 */ /* 0x0009e20008019000 */
[----:B--2---:R-:W-:Y:S01]  /*7950*/  UIADD3 UR32, UR32, 0xf000, URZ ;  /* 0x0000f00020207890 */ /* 0x004fe2000fffe03f */
[----:B------:R-:W-:Y:S01]  /*7960*/  UMOV UR34, 0x80 ;  /* 0x0000008000227882 */ /* 0x000fe20000000000 */
[----:B------:R4:W-:Y:S07]  /*7970*/  UTMALDG.4D [UR8], [UR4], desc[UR38] ;  /* 0x00002608040075b4 */ /* 0x0009ee0008019000 */
[----:B------:R4:W-:Y:S02]  /*7980*/  UTMALDG.4D [UR32], [UR4], desc[UR38] ;  /* 0x00002620040075b4 */ /* 0x0009e40008019000 */
[----:B----4-:R-:W-:Y:S05]  /*7990*/  @P1 BRA `(.L_x_2616) ;  /* 0x0000001400201947 */ /* 0x010fea0003800000 */
[-C--:B------:R-:W-:Y:S01]  /*79a0*/  LOP3.LUT R17, RZ, R5.reuse, RZ, 0x33, !PT ;  /* 0x00000005ff117212 */ /* 0x080fe200078e33ff */
[C---:B------:R-:W-:Y:S02]  /*79b0*/  VIADD R10, R4.reuse, 0xfffffffe ;  /* 0xfffffffe040a7836 */ /* 0x040fe40000000000 */
[----:B------:R-:W-:Y:S02]  /*79c0*/  IMAD.MOV.U32 R23, RZ, RZ, 0x1 ;  /* 0x00000001ff177424 */ /* 0x000fe400078e00ff */
[----:B------:R-:W-:Y:S01]  /*79d0*/  IMAD.IADD R17, R4, 0x1, R17 ;  /* 0x0000000104117824 */ /* 0x000fe200078e0211 */
[----:B------:R-:W-:Y:S01]  /*79e0*/  ISETP.NE.AND P1, PT, R10, R5, PT ;  /* 0x000000050a00720c */ /* 0x000fe20003f25270 */
[----:B------:R-:W-:Y:S02]  /*79f0*/  IMAD.MOV.U32 R24, RZ, RZ, R5 ;  /* 0x000000ffff187224 */ /* 0x000fe400078e0005 */
[----:B------:R-:W-:Y:S01]  /*7a00*/  IMAD.MOV.U32 R16, RZ, RZ, 0x1 ;  /* 0x00000001ff107424 */ /* 0x000fe200078e00ff */
[----:B------:R-:W-:-:S05]  /*7a10*/  LOP3.LUT R4, R17, 0x1, RZ, 0xc0, !PT ;  /* 0x0000000111047812 */ /* 0x000fca00078ec0ff */
[----:B------:R2:W-:Y:S04]  /*7a20*/  STL [R1], R4 ;  /* 0x0000000401007387 */ /* 0x0005e80000100800 */
[----:B------:R-:W-:Y:S05]  /*7a30*/  @!P1 BRA `(.L_x_2617) ;  /* 0x0000000c005c9947 */ /* 0x000fea0003800000 */
[----:B------:R-:W-:Y:S02]  /*7a40*/  IMAD.IADD R25, R17, 0x1, -R4 ;  /* 0x0000000111197824 */ /* 0x000fe400078e0a04 */
[----:B------:R-:W-:Y:S02]  /*7a50*/  IMAD.MOV.U32 R24, RZ, RZ, R5 ;  /* 0x000000ffff187224 */ /* 0x000fe400078e0005 */
[----:B------:R-:W-:-:S07]  /*7a60*/  IMAD.MOV.U32 R16, RZ, RZ, 0x1 ;  /* 0x00000001ff107424 */ /* 0x000fce00078e00ff */
.L_x_2626:
[----:B-1----:R-:W-:-:S05]  /*7a70*/  IMAD.MOV.U32 R13, RZ, RZ, 0x1 ;  /* 0x00000001ff0d7424 */ /* 0x002fca00078e00ff */
[----:B------:R-:W-:-:S04]  /*7a80*/  SHF.L.U32 R13, R13, 0x1f, RZ ;  /* 0x0000001f0d0d7819 */ /* 0x000fc800000006ff */
[----:B------:R-:W1:Y:S02]  /*7a90*/  SYNCS.PHASECHK.TRANS64.TRYWAIT P1, [R12+URZ+0x36438], R13 ;  /* 0x0364380d0c0075a7 */ /* 0x000e64000802017f */
[----:B-1----:R-:W-:Y:S05]  /*7aa0*/  @!P1 BRA `(.L_x_2618) ;  /* 0x0000001800b49947 */ /* 0x002fea0003800000 */
.L_x_2642:
[----:B------:R-:W-:Y:S05]  /*7ab0*/  @P0 BRA `(.L_x_2619) ;  /* 0x00000000001c0947 */ /* 0x000fea0003800000 */
[----:B------:R-:W3:Y:S01]  /*7ac0*/  S2R R0, SR_TID.X ;  /* 0x0000000000007919 */ /* 0x000ee20000002100 */
[----:B------:R-:W-:-:S04]  /*7ad0*/  IMAD.MOV.U32 R3, RZ, RZ, 0x6100 ;  /* 0x00006100ff037424 */ /* 0x000fc800078e00ff */
[----:B------:R4:W-:Y:S01]  /*7ae0*/  SYNCS.ARRIVE.TRANS64 RZ, [R12+URZ+0x36430], R3 ;  /* 0x036430030cff79a7 */ /* 0x0009e2000800003f */
[----:B---3--:R-:W-:-:S04]  /*7af0*/  LOP3.LUT R0, R0, 0x1f, RZ, 0xc0, !PT ;  /* 0x0000001f00007812 */ /* 0x008fc800078ec0ff */
[----:B------:R-:W-:-:S13]  /*7b00*/  ISETP.NE.AND P1, PT, R0, RZ, PT ;  /* 0x000000ff0000720c */ /* 0x000fda0003f25270 */
[----:B----4-:R-:W-:Y:S05]  /*7b10*/  @!P1 BRA `(.L_x_2619) ;  /* 0x0000000000049947 */ /* 0x010fea0003800000 */
[----:B------:R-:W-:Y:S01]  /*7b20*/  BPT.TRAP 0x1 ;  /* 0x000000040000795c */ /* 0x000fe20000300000 */
.L_x_2619:
[----:B------:R-:W3:Y:S01]  /*7b30*/  LDC.64 R18, c[0x0][0x728] ;  /* 0x0001ca00ff127b82 */ /* 0x000ee20000000a00 */
[----:B------:R-:W-:Y:S01]  /*7b40*/  IMAD.SHL.U32 R22, R24, 0x40, RZ ;  /* 0x0000004018167824 */ /* 0x000fe200078e00ff */
[----:B------:R-:W-:Y:S01]  /*7b50*/  UMOV UR6, 0x0 ;  /* 0x0000000000067882 */ /* 0x000fe20000000000 */
[C---:B------:R-:W-:Y:S01]  /*7b60*/  VIADD R26, R12.reuse, 0x36430 ;  /* 0x000364300c1a7836 */ /* 0x040fe20000000000 */
[----:B------:R-:W-:Y:S01]  /*7b70*/  UMOV UR7, 0x14f00000 ;  /* 0x14f0000000077882 */ /* 0x000fe20000000000 */
[----:B------:R-:W-:Y:S01]  /*7b80*/  VIADD R27, R12, 0x2a000 ;  /* 0x0002a0000c1b7836 */ /* 0x000fe20000000000 */
[----:B------:R-:W-:Y:S01]  /*7b90*/  IADD3 R0, P1, R22, R6, RZ ;  /* 0x0000000616007210 */ /* 0x000fe20007f3e0ff */
[C---:B------:R-:W-:Y:S01]  /*7ba0*/  VIADD R28, R12.reuse, 0x2c000 ;  /* 0x0002c0000c1c7836 */ /* 0x040fe20000000000 */
[----:B--2---:R-:W2:Y:S01]  /*7bb0*/  LDC.64 R4, c[0x0][0x198] ;  /* 0x00006600ff047b82 */ /* 0x004ea20000000a00 */
[----:B------:R-:W-:Y:S01]  /*7bc0*/  VIADD R29, R12, 0x2e000 ;  /* 0x0002e0000c1d7836 */ /* 0x000fe20000000000 */
        /* <DEDUP_REMOVED lines=38> */
.L_x_2643:
[----:B------:R-:W-:Y:S05]  /*7e30*/  @P0 BRA `(.L_x_2621) ;  /* 0x00000000001c0947 */ /* 0x000fea0003800000 */
[----:B------:R-:W3:Y:S01]  /*7e40*/  S2R R2, SR_TID.X ;  /* 0x0000000000027919 */ /* 0x000ee20000002100 */
[----:B--2---:R-:W-:-:S04]  /*7e50*/  IMAD.MOV.U32 R0, RZ, RZ, 0x6100 ;  /* 0x00006100ff007424 */ /* 0x004fc800078e00ff */
[----:B------:R4:W-:Y:S01]  /*7e60*/  SYNCS.ARRIVE.TRANS64 RZ, [R12+URZ+0x36418], R0 ;  /* 0x036418000cff79a7 */ /* 0x0009e2000800003f */
[----:B---3--:R-:W-:-:S04]  /*7e70*/  LOP3.LUT R2, R2, 0x1f, RZ, 0xc0, !PT ;  /* 0x0000001f02027812 */ /* 0x008fc800078ec0ff */
[----:B------:R-:W-:-:S13]  /*7e80*/  ISETP.NE.AND P1, PT, R2, RZ, PT ;  /* 0x000000ff0200720c */ /* 0x000fda0003f25270 */
[----:B----4-:R-:W-:Y:S05]  /*7e90*/  @!P1 BRA `(.L_x_2621) ;  /* 0x0000000000049947 */ /* 0x010fea0003800000 */
[----:B------:R-:W-:Y:S01]  /*7ea0*/  BPT.TRAP 0x1 ;  /* 0x000000040000795c */ /* 0x000fe20000300000 */
.L_x_2621:
[----:B------:R-:W-:Y:S01]  /*7eb0*/  VIADD R22, R22, 0x40 ;  /* 0x0000004016167836 */ /* 0x000fe20000000000 */
[----:B------:R-:W-:Y:S01]  /*7ec0*/  ULDC.64 UR4, c[0x0][0x700] ;  /* 0x0001c00000047ab9 */ /* 0x000fe20000000a00 */
[----:B------:R-:W-:Y:S01]  /*7ed0*/  R2UR UR14, R12 ;  /* 0x000000000c0e72ca */ /* 0x000fe200000e0000 */
[----:B------:R-:W-:Y:S01]  /*7ee0*/  IMAD.U32 R11, RZ, RZ, UR4 ;  /* 0x00000004ff0b7e24 */ /* 0x000fe2000f8e00ff */
[----:B------:R3:W-:Y:S01]  /*7ef0*/  STL [R1+0xc], R4 ;  /* 0x00000c0401007387 */ /* 0x0007e20000100800 */
[----:B------:R-:W-:Y:S01]  /*7f00*/  IADD3 R2, P1, R22, R8, RZ ;  /* 0x0000000816027210 */ /* 0x000fe20007f3e0ff */
[----:B------:R-:W-:Y:S01]  /*7f10*/  UMOV UR6, 0x0 ;  /* 0x0000000000067882 */ /* 0x000fe20000000000 */
[----:B------:R-:W-:Y:S01]  /*7f20*/  SHF.R.S32.HI R10, RZ, 0x1f, R22 ;  /* 0x0000001fff0a7819 */ /* 0x000fe20000011416 */
[----:B------:R-:W-:Y:S01]  /*7f30*/  UMOV UR7, 0x14f00000 ;  /* 0x14f0000000077882 */ /* 0x000fe20000000000 */
[----:B--2---:R-:W-:Y:S01]  /*7f40*/  LEA R0, P2, R2, R11, 0x2 ;  /* 0x0000000b02007211 */ /* 0x004fe200078410ff */
[----:B------:R-:W-:Y:S01]  /*7f50*/  UMOV UR18, URZ ;  /* 0x0000003f00127c82 */ /* 0x000fe20008000000 */
[----:B------:R-:W-:Y:S01]  /*7f60*/  R2UR UR19, R22 ;  /* 0x00000000161372ca */ /* 0x000fe200000e0000 */
[----:B------:R-:W-:Y:S01]  /*7f70*/  IMAD.X R3, R10, 0x1, R14, P1 ;  /* 0x000000010a037824 */ /* 0x000fe200008e060e */
[----:B------:R-:W-:Y:S01]  /*7f80*/  R2UR UR30, R0 ;  /* 0x00000000001e72ca */ /* 0x000fe200000e0000 */
[----:B------:R-:W-:Y:S01]  /*7f90*/  IMAD.U32 R0, RZ, RZ, UR5 ;  /* 0x00000005ff007e24 */ /* 0x000fe2000f8e00ff */
[----:B------:R-:W-:Y:S01]  /*7fa0*/  UIADD3 UR17, UR14, 0x36418, URZ ;  /* 0x000364180e117890 */ /* 0x000fe2000fffe03f */
[----:B---3--:R-:W-:Y:S01]  /*7fb0*/  SHF.L.U32 R4, RZ, 0x1f, RZ ;  /* 0x0000001fff047819 */ /* 0x008fe200000006ff */
        /* <DEDUP_REMOVED lines=27> */
[----:B---3--:R2:W5:Y:S02]  /*8170*/  LDL.LU R4, [R1+0xc] ;  /* 0x00000c0001047983 */ /* 0x0085640000300800 */
[----:B--2-4-:R-:W-:Y:S05]  /*8180*/  @!P1 BRA `(.L_x_2622) ;  /* 0x0000001400249947 */ /* 0x014fea0003800000 */
.L_x_2644:
[----:B------:R-:W-:Y:S05]  /*8190*/  @P0 BRA `(.L_x_2623) ;  /* 0x00000000002c0947 */ /* 0x000fea0003800000 */
[----:B------:R2:W-:Y:S04]  /*81a0*/  STL [R1+0x10], R2 ;  /* 0x0000100201007387 */ /* 0x0005e80000100800 */
[----:B-----5:R3:W-:Y:S01]  /*81b0*/  STL [R1+0xc], R0 ;  /* 0x00000c0001007387 */ /* 0x0207e20000100800 */
[----:B--2---:R-:W3:Y:S02]  /*81c0*/  S2R R2, SR_TID.X ;  /* 0x0000000000027919 */ /* 0x004ee40000002100 */
[----:B---3--:R-:W-:Y:S01]  /*81d0*/  LOP3.LUT R0, R2, 0x1f, RZ, 0xc0, !PT ;  /* 0x0000001f02007812 */ /* 0x008fe200078ec0ff */
[----:B------:R-:W-:-:S03]  /*81e0*/  IMAD.MOV.U32 R2, RZ, RZ, 0x6100 ;  /* 0x00006100ff027424 */ /* 0x000fc600078e00ff */
[----:B------:R-:W-:Y:S01]  /*81f0*/  ISETP.NE.AND P1, PT, R0, RZ, PT ;  /* 0x000000ff0000720c */ /* 0x000fe20003f25270 */
[----:B------:R2:W-:Y:S02]  /*8200*/  SYNCS.ARRIVE.TRANS64 RZ, [R12+URZ+0x36430], R2 ;  /* 0x036430020cff79a7 */ /* 0x0005e4000800003f */
[----:B--2---:R2:W5:Y:S04]  /*8210*/  LDL.LU R2, [R1+0x10] ;  /* 0x0000100001027983 */ /* 0x0045680000300800 */
[----:B------:R2:W5:Y:S06]  /*8220*/  LDL.LU R0, [R1+0xc] ;  /* 0x00000c0001007983 */ /* 0x00056c0000300800 */
[----:B------:R-:W-:Y:S05]  /*8230*/  @!P1 BRA `(.L_x_2623) ;  /* 0x0000000000049947 */ /* 0x000fea0003800000 */
[----:B------:R-:W-:Y:S01]  /*8240*/  BPT.TRAP 0x1 ;  /* 0x000000040000795c */ /* 0x000fe20000300000 */
.L_x_2623:
        /* <DEDUP_REMOVED lines=10> */
[----:B-----5:R-:W-:Y:S01]  /*82f0*/  R2UR UR4, R4 ;  /* 0x00000000040472ca */ /* 0x020fe200000e0000 */
        /* <DEDUP_REMOVED lines=26> */
.L_x_2646:
[----:B------:R-:W-:Y:S05]  /*84a0*/  @P0 BRA `(.L_x_2625) ;  /* 0x00000000001c0947 */ /* 0x000fea0003800000 */
[----:B------:R-:W4:Y:S01]  /*84b0*/  S2R R4, SR_TID.X ;  /* 0x0000000000047919 */ /* 0x000f220000002100 */
[----:B---3--:R-:W-:-:S04]  /*84c0*/  IMAD.MOV.U32 R5, RZ, RZ, 0x6100 ;  /* 0x00006100ff057424 */ /* 0x008fc800078e00ff */
[----:B------:R3:W-:Y:S01]  /*84d0*/  SYNCS.ARRIVE.TRANS64 RZ, [R12+URZ+0x36410], R5 ;  /* 0x036410050cff79a7 */ /* 0x0007e2000800003f */
[----:B----4-:R-:W-:-:S04]  /*84e0*/  LOP3.LUT R4, R4, 0x1f, RZ, 0xc0, !PT ;  /* 0x0000001f04047812 */ /* 0x010fc800078ec0ff */
[----:B------:R-:W-:-:S13]  /*84f0*/  ISETP.NE.AND P1, PT, R4, RZ, PT ;  /* 0x000000ff0400720c */ /* 0x000fda0003f25270 */
[----:B---3--:R-:W-:Y:S05]  /*8500*/  @!P1 BRA `(.L_x_2625) ;  /* 0x0000000000049947 */ /* 0x008fea0003800000 */
[----:B------:R-:W-:Y:S01]  /*8510*/  BPT.TRAP 0x1 ;  /* 0x000000040000795c */ /* 0x000fe20000300000 */
.L_x_2625:
        /* <DEDUP_REMOVED lines=18> */
[----:B------:R-:W-:Y:S02]  /*8640*/  UIADD3 UR8, UR22, 0x20000, URZ ;  /* 0x0002000016087890 */ /* 0x000fe4000fffe03f */
[----:B------:R-:W-:Y:S01]  /*8650*/  IADD3 R4, P1, R8, UR19, RZ ;  /* 0x0000001308047c10 */ /* 0x000fe2000ff3e0ff */
[----:B------:R-:W-:Y:S02]  /*8660*/  UIADD3 UR24, UR22, 0x22000, URZ ;  /* 0x0002200016187890 */ /* 0x000fe4000fffe03f */
[----:B------:R-:W-:Y:S01]  /*8670*/  UIADD3 UR22, UR22, 0x30000, URZ ;  /* 0x0003000016167890 */ /* 0x000fe2000fffe03f */
[----:B---3--:R-:W-:Y:S01]  /*8680*/  LEA R5, P2, R4, R11, 0x2 ;  /* 0x0000000b04057211 */ /* 0x008fe200078410ff */
[----:B------:R-:W-:Y:S01]  /*8690*/  UMOV UR9, UR17 ;  /* 0x0000001100097c82 */ /* 0x000fe20008000000 */
[----:B------:R-:W-:Y:S01]  /*86a0*/  UMOV UR11, UR19 ;  /* 0x00000013000b7c82 */ /* 0x000fe20008000000 */
[----:B------:R-:W-:Y:S01]  /*86b0*/  UMOV UR26, 0x80 ;  /* 0x00000080001a7882 */ /* 0x000fe20000000000 */
[----:B------:R-:W-:Y:S01]  /*86c0*/  R2UR UR30, R5 ;  /* 0x00000000051e72ca */ /* 0x000fe200000e0000 */
[----:B------:R-:W-:Y:S01]  /*86d0*/  IMAD.U32 R5, RZ, RZ, UR19 ;  /* 0x00000013ff057e24 */ /* 0x000fe2000f8e00ff */
[----:B------:R-:W-:Y:S01]  /*86e0*/  UMOV UR25, UR17 ;  /* 0x0000001100197c82 */ /* 0x000fe20008000000 */
[----:B------:R3:W-:Y:S01]  /*86f0*/  UTMALDG.4D [UR16], [UR4], desc[UR6] ;  /* 0x00000610040075b4 */ /* 0x0007e20008019000 */
[----:B------:R-:W-:Y:S01]  /*8700*/  UMOV UR27, UR19 ;  /* 0x00000013001b7c82 */ /* 0x000fe20008000000 */
[----:B------:R-:W-:Y:S01]  /*8710*/  UMOV UR23, UR17 ;  /* 0x0000001100177c82 */ /* 0x000fe20008000000 */
[----:B------:R-:W-:Y:S01]  /*8720*/  LEA.HI.X.SX32 R5, R5, R14, 0x1, P1 ;  /* 0x0000000e05057211 */ /* 0x000fe200008f0eff */
[----:B------:R-:W-:Y:S01]  /*8730*/  UMOV UR15, 0x10 ;  /* 0x00000010000f7882 */ /* 0x000fe20000000000 */
[----:B------:R-:W-:-:S02]  /*8740*/  ISETP.NE.AND P1, PT, R25, RZ, PT ;  /* 0x000000ff1900720c */ /* 0x000fc40003f25270 */
[----:B------:R-:W-:Y:S01]  /*8750*/  LEA.HI.X R4, R4, R0, R5, 0x2, P2 ;  /* 0x0000000004047211 */ /* 0x000fe200010f1405 */
[----:B------:R3:W-:Y:S03]  /*8760*/  UTMALDG.4D [UR8], [UR4], desc[UR6] ;  /* 0x00000608040075b4 */ /* 0x0007e60008019000 */
[----:B------:R-:W-:Y:S01]  /*8770*/  R2UR UR31, R4 ;  /* 0x00000000041f72ca */ /* 0x000fe200000e0000 */
[----:B------:R3:W-:-:S12]  /*8780*/  UTMALDG.4D [UR24], [UR4], desc[UR6] ;  /* 0x00000618040075b4 */ /* 0x0007d80008019000 */
[----:B------:R3:W-:Y:S02]  /*8790*/  UBLKCP.S.G [UR22], [UR30], UR15 ;  /* 0x000000161e0073ba */ /* 0x0007e4000800020f */
[----:B---3--:R-:W-:Y:S05]  /*87a0*/  @P1 BRA `(.L_x_2626) ;  /* 0xfffffff000b01947 */ /* 0x008fea000383ffff */
.L_x_2617:
[----:B--2---:R-:W2:Y:S01]  /*87b0*/  LDL.LU R4, [R1] ;  /* 0x0000000001047983 */ /* 0x004ea20000300800 */
[----:B------:R-:W-:-:S03]  /*87c0*/  IMAD.MOV.U32 R10, RZ, RZ, 0x1 ;  /* 0x00000001ff0a7424 */ /* 0x000fc600078e00ff */
[----:B------:R3:W5:Y:S01]  /*87d0*/  LDL R5, [R1+0x4] ;  /* 0x0000040001057983 */ /* 0x0007620000100800 */
[----:B--2---:R-:W-:-:S13]  /*87e0*/  ISETP.NE.AND P1, PT, R4, RZ, PT ;  /* 0x000000ff0400720c */ /* 0x004fda0003f25270 */
[----:B---3--:R-:W-:Y:S05]  /*87f0*/  @!P1 BRA `(.L_x_2616) ;  /* 0x0000000400889947 */ /* 0x008fea0003800000 */
[----:B------:R-:W2:Y:S02]  /*8800*/  SYNCS.PHASECHK.TRANS64.TRYWAIT P1, [R12+URZ+0x36438], R13 ;  /* 0x0364380d0c0075a7 */ /* 0x000ea4000802017f */
[----:B--2---:R-:W-:Y:S05]  /*8810*/  @!P1 BRA `(.L_x_2627) ;  /* 0x0000000c00b89947 */ /* 0x004fea0003800000 */
.L_x_2647:
[----:B------:R-:W-:Y:S05]  /*8820*/  @P0 BRA `(.L_x_2628) ;  /* 0x00000000001c0947 */ /* 0x000fea0003800000 */
[----:B------:R-:W3:Y:S01]  /*8830*/  S2R R4, SR_TID.X ;  /* 0x0000000000047919 */ /* 0x000ee20000002100 */
[----:B-----5:R-:W-:-:S04]  /*8840*/  IMAD.MOV.U32 R5, RZ, RZ, 0x6100 ;  /* 0x00006100ff057424 */ /* 0x020fc800078e00ff */
[----:B------:R4:W-:Y:S01]  /*8850*/  SYNCS.ARRIVE.TRANS64 RZ, [R12+URZ+0x36430], R5 ;  /* 0x036430050cff79a7 */ /* 0x0009e2000800003f */
[----:B---3--:R-:W-:-:S04]  /*8860*/  LOP3.LUT R4, R4, 0x1f, RZ, 0xc0, !PT ;  /* 0x0000001f04047812 */ /* 0x008fc800078ec0ff */
[----:B------:R-:W-:-:S13]  /*8870*/  ISETP.NE.AND P1, PT, R4, RZ, PT ;  /* 0x000000ff0400720c */ /* 0x000fda0003f25270 */
[----:B----4-:R-:W-:Y:S05]  /*8880*/  @!P1 BRA `(.L_x_2628) ;  /* 0x0000000000049947 */ /* 0x010fea0003800000 */
[----:B------:R-:W-:Y:S01]  /*8890*/  BPT.TRAP 0x1 ;  /* 0x000000040000795c */ /* 0x000fe20000300000 */
.L_x_2628:
[----:B-----5:R-:W3:Y:S01]  /*88a0*/  LDC.64 R4, c[0x0][0x728] ;  /* 0x0001ca00ff047b82 */ /* 0x020ee20000000a00 */
        /* <DEDUP_REMOVED lines=19> */
[----:B---3--:R-:W-:Y:S01]  /*89e0*/  LEA R4, P2, R10, R4, 0x2 ;  /* 0x000000040a047211 */ /* 0x008fe200078410ff */
[----:B------:R-:W-:Y:S01]  /*89f0*/  UMOV UR9, UR17 ;  /* 0x0000001100097c82 */ /* 0x000fe20008000000 */
[----:B------:R-:W-:Y:S01]  /*8a00*/  UMOV UR11, UR19 ;  /* 0x00000013000b7c82 */ /* 0x000fe20008000000 */
[----:B------:R-:W-:Y:S01]  /*8a10*/  UMOV UR25, UR17 ;  /* 0x0000001100197c82 */ /* 0x000fe20008000000 */
[----:B------:R-:W-:Y:S01]  /*8a20*/  R2UR UR22, R4 ;  /* 0x00000000041672ca */ /* 0x000fe200000e0000 */
[----:B------:R-:W-:Y:S01]  /*8a30*/  UMOV UR27, UR19 ;  /* 0x00000013001b7c82 */ /* 0x000fe20008000000 */
[----:B------:R-:W-:Y:S01]  /*8a40*/  IADD3 R4, P1, R20, 0x1f0, RZ ;  /* 0x000001f014047810 */ /* 0x000fe20007f3e0ff */
[----:B------:R-:W-:Y:S01]  /*8a50*/  UMOV UR31, UR17 ;  /* 0x00000011001f7c82 */ /* 0x000fe20008000000 */
[----:B------:R-:W-:Y:S01]  /*8a60*/  LEA.HI.X R5, R10, R5, R13, 0x2, P2 ;  /* 0x000000050a057211 */ /* 0x000fe200010f140d */
        /* <DEDUP_REMOVED lines=10> */
[----:B------:R-:W2:Y:S02]  /*8b10*/  SYNCS.PHASECHK.TRANS64.TRYWAIT P1, [R12+URZ+0x36428], R5 ;  /* 0x036428050c0075a7 */ /* 0x000ea4000802017f */
[----:B-12---:R-:W-:Y:S05]  /*8b20*/  @!P1 BRA `(.L_x_2629) ;  /* 0x0000000c00089947 */ /* 0x006fea0003800000 */
.L_x_2648:
[----:B------:R-:W-:Y:S01]  /*8b30*/  IMAD.MOV.U32 R10, RZ, RZ, RZ ;  /* 0x000000ffff0a7224 */ /* 0x000fe200078e00ff */
[----:B------:R-:W-:Y:S06]  /*8b40*/  @P0 BRA `(.L_x_2630) ;  /* 0x00000000001c0947 */ /* 0x000fec0003800000 */
[----:B------:R-:W2:Y:S01]  /*8b50*/  S2R R4, SR_TID.X ;  /* 0x0000000000047919 */ /* 0x000ea20000002100 */
[----:B-1----:R-:W-:-:S04]  /*8b60*/  IMAD.MOV.U32 R5, RZ, RZ, 0x6100 ;  /* 0x00006100ff057424 */ /* 0x002fc800078e00ff */
[----:B------:R3:W-:Y:S01]  /*8b70*/  SYNCS.ARRIVE.TRANS64 RZ, [R12+URZ+0x36418], R5 ;  /* 0x036418050cff79a7 */ /* 0x0007e2000800003f */
[----:B--2---:R-:W-:-:S04]  /*8b80*/  LOP3.LUT R4, R4, 0x1f, RZ, 0xc0, !PT ;  /* 0x0000001f04047812 */ /* 0x004fc800078ec0ff */
[----:B------:R-:W-:-:S13]  /*8b90*/  ISETP.NE.AND P1, PT, R4, RZ, PT ;  /* 0x000000ff0400720c */ /* 0x000fda0003f25270 */
[----:B---3--:R-:W-:Y:S05]  /*8ba0*/  @!P1 BRA `(.L_x_2630) ;  /* 0x0000000000049947 */ /* 0x008fea0003800000 */
[----:B------:R-:W-:Y:S01]  /*8bb0*/  BPT.TRAP 0x1 ;  /* 0x000000040000795c */ /* 0x000fe20000300000 */
.L_x_2630:
[----:B-1----:R2:W5:Y:S01]  /*8bc0*/  LDL.LU R5, [R1+0x4] ;  /* 0x0000040001057983 */ /* 0x0025620000300800 */
        /* <DEDUP_REMOVED lines=14> */
[----:B------:R-:W-:-:S03]  /*8cb0*/  UMOV UR22, 0x10 ;  /* 0x0000001000167882 */ /* 0x000fc60000000000 */
[----:B------:R-:W-:Y:S02]  /*8cc0*/  UIADD3 UR16, UR14, 0x24000, URZ ;  /* 0x000240000e107890 */ /* 0x000fe4000fffe03f */
[----:B------:R-:W-:Y:S01]  /*8cd0*/  IMAD.U32 R3, RZ, RZ, UR19 ;  /* 0x00000013ff037e24 */ /* 0x000fe2000f8e00ff */
[----:B------:R-:W-:Y:S01]  /*8ce0*/  IADD3 R8, P1, R8, UR19, RZ ;  /* 0x0000001308087c10 */ /* 0x000fe2000ff3e0ff */
[----:B------:R-:W-:Y:S02]  /*8cf0*/  UIADD3 UR17, UR14, 0x36418, URZ ;  /* 0x000364180e117890 */ /* 0x000fe4000fffe03f */
[----:B------:R-:W-:Y:S01]  /*8d00*/  UIADD3 UR8, UR14, 0x26000, URZ ;  /* 0x000260000e087890 */ /* 0x000fe2000fffe03f */
[----:B------:R-:W-:Y:S01]  /*8d10*/  LEA.HI.X.SX32 R3, R3, R14, 0x1, P1 ;  /* 0x0000000e03037211 */ /* 0x000fe200008f0eff */
[----:B------:R-:W-:Y:S01]  /*8d20*/  UIADD3 UR24, UR14, 0x28000, URZ ;  /* 0x000280000e187890 */ /* 0x000fe2000fffe03f */
[----:B------:R-:W-:Y:S01]  /*8d30*/  LEA R11, P1, R8, R11, 0x2 ;  /* 0x0000000b080b7211 */ /* 0x000fe200078210ff */
[----:B------:R-:W-:Y:S01]  /*8d40*/  UIADD3 UR14, UR14, 0x30100, URZ ;  /* 0x000301000e0e7890 */ /* 0x000fe2000fffe03f */
[----:B------:R-:W-:-:S02]  /*8d50*/  UMOV UR9, UR17 ;  /* 0x0000001100097c82 */ /* 0x000fc40008000000 */
[----:B------:R-:W-:Y:S01]  /*8d60*/  LEA.HI.X R0, R8, R0, R3, 0x2, P1 ;  /* 0x0000000008007211 */ /* 0x000fe200008f1403 */
[----:B------:R-:W-:Y:S01]  /*8d70*/  UMOV UR11, UR19 ;  /* 0x00000013000b7c82 */ /* 0x000fe20008000000 */
[----:B------:R-:W-:Y:S01]  /*8d80*/  R2UR UR30, R11 ;  /* 0x000000000b1e72ca */ /* 0x000fe200000e0000 */
[----:B------:R2:W-:Y:S01]  /*8d90*/  UTMALDG.4D [UR16], [UR4], desc[UR6] ;  /* 0x00000610040075b4 */ /* 0x0005e20008019000 */
[----:B------:R-:W-:Y:S01]  /*8da0*/  R2UR UR31, R0 ;  /* 0x00000000001f72ca */ /* 0x000fe200000e0000 */
[----:B------:R-:W-:Y:S01]  /*8db0*/  UMOV UR25, UR17 ;  /* 0x0000001100197c82 */ /* 0x000fe20008000000 */
[----:B------:R-:W-:Y:S01]  /*8dc0*/  UMOV UR27, UR19 ;  /* 0x00000013001b7c82 */ /* 0x000fe20008000000 */
[----:B------:R-:W-:Y:S01]  /*8dd0*/  UMOV UR15, UR17 ;  /* 0x00000011000f7c82 */ /* 0x000fe20008000000 */
[----:B------:R2:W-:Y:S01]  /*8de0*/  UTMALDG.4D [UR8], [UR4], desc[UR6] ;  /* 0x00000608040075b4 */ /* 0x0005e20008019000 */
[----:B------:R2:W-:Y:S08]  /*8df0*/  UTMALDG.4D [UR24], [UR4], desc[UR6] ;  /* 0x00000618040075b4 */ /* 0x0005f00008019000 */
[----:B------:R2:W-:Y:S02]  /*8e00*/  UBLKCP.S.G [UR14], [UR30], UR22 ;  /* 0x0000000e1e0073ba */ /* 0x0005e40008000216 */
[----:B--2---:R-:W-:-:S07]  /*8e10*/  IMAD.MOV.U32 R23, RZ, RZ, 0x2 ;  /* 0x00000002ff177424 */ /* 0x004fce00078e00ff */
.L_x_2616:
[----:B------:R-:W-:-:S04]  /*8e20*/  SHF.L.U32 R3, R10, 0x1f, RZ ;  /* 0x0000001f0a037819 */ /* 0x000fc800000006ff */
[----:B------:R-:W2:Y:S02]  /*8e30*/  SYNCS.PHASECHK.TRANS64.TRYWAIT P1, [R12+URZ+0x36438], R3 ;  /* 0x036438030c0075a7 */ /* 0x000ea4000802017f */
[----:B--2---:R-:W-:Y:S05]  /*8e40*/  @!P1 BRA `(.L_x_2631) ;  /* 0x0000000800549947 */ /* 0x004fea0003800000 */
.L_x_2649:
[----:B------:R-:W-:Y:S05]  /*8e50*/  @P0 BRA `(.L_x_2632) ;  /* 0x0000000000180947 */ /* 0x000fea0003800000 */
[----:B------:R-:W3:Y:S01]  /*8e60*/  S2R R0, SR_TID.X ;  /* 0x0000000000007919 */ /* 0x000ee20000002100 */
[----:B--2---:R-:W-:-:S04]  /*8e70*/  IMAD.MOV.U32 R3, RZ, RZ, 0x6100 ;  /* 0x00006100ff037424 */ /* 0x004fc800078e00ff */
[----:B------:R4:W-:Y:S01]  /*8e80*/  SYNCS.ARRIVE.TRANS64 RZ, [R12+URZ+0x36430], R3 ;  /* 0x036430030cff79a7 */ /* 0x0009e2000800003f */
[----:B---3--:R-:W-:-:S13]  /*8e90*/  LOP3.LUT P0, RZ, R0, 0x1f, RZ, 0xc0, !PT ;  /* 0x0000001f00ff7812 */ /* 0x008fda000780c0ff */
[----:B----4-:R-:W-:Y:S05]  /*8ea0*/  @!P0 BRA `(.L_x_2632) ;  /* 0x0000000000048947 */ /* 0x010fea0003800000 */
[----:B------:R-:W-:Y:S01]  /*8eb0*/  BPT.TRAP 0x1 ;  /* 0x000000040000795c */ /* 0x000fe20000300000 */
.L_x_2632:
[----:B-----5:R-:W-:Y:S01]  /*8ec0*/  R2UR UR19, R5 ;  /* 0x00000000051372ca */ /* 0x020fe200000e0000 */
[----:B--2---:R-:W2:Y:S01]  /*8ed0*/  LDC.64 R2, c[0x0][0x728] ;  /* 0x0001ca00ff027b82 */ /* 0x004ea20000000a00 */
[----:B------:R-:W-:Y:S01]  /*8ee0*/  IADD3 R20, P1, R20, 0x1f0, RZ ;  /* 0x000001f014147810 */ /* 0x000fe20007f3e0ff */
[----:B------:R-:W-:Y:S01]  /*8ef0*/  UMOV UR6, 0x0 ;  /* 0x0000000000067882 */ /* 0x000fe20000000000 */
[----:B------:R-:W-:Y:S01]  /*8f00*/  R2UR UR24, R12 ;  /* 0x000000000c1872ca */ /* 0x000fe200000e0000 */
[----:B------:R-:W-:Y:S01]  /*8f10*/  UMOV UR7, 0x14f00000 ;  /* 0x14f0000000077882 */ /* 0x000fe20000000000 */
[----:B------:R-:W-:Y:S01]  /*8f20*/  R2UR UR4, R20 ;  /* 0x00000000140472ca */ /* 0x000fe200000e0000 */
[----:B------:R-:W-:Y:S01]  /*8f30*/  IMAD.X R21, RZ, RZ, R21, P1 ;  /* 0x000000ffff157224 */ /* 0x000fe200008e0615 */
[----:B------:R-:W-:Y:S01]  /*8f40*/  UMOV UR18, URZ ;  /* 0x0000003f00127c82 */ /* 0x000fe20008000000 */
[----:B------:R-:W-:Y:S01]  /*8f50*/  UMOV UR20, UR28 ;  /* 0x0000001c00147c82 */ /* 0x000fe20008000000 */
[----:B------:R-:W-:Y:S01]  /*8f60*/  UMOV UR21, UR29 ;  /* 0x0000001d00157c82 */ /* 0x000fe20008000000 */
[----:B------:R-:W-:Y:S01]  /*8f70*/  UMOV UR10, 0x40 ;  /* 0x00000040000a7882 */ /* 0x000fe20000000000 */
[----:B------:R-:W-:Y:S01]  /*8f80*/  R2UR UR5, R21 ;  /* 0x00000000150572ca */ /* 0x000fe200000e0000 */
[----:B------:R-:W-:Y:S01]  /*8f90*/  USHF.L.U32 UR19, UR19, 0x6, URZ ;  /* 0x0000000613137899 */ /* 0x000fe2000800063f */
[----:B------:R-:W-:Y:S01]  /*8fa0*/  LOP3.LUT R10, R10, 0x1, RZ, 0x3c, !PT ;  /* 0x000000010a0a7812 */ /* 0x000fe200078e3cff */
[----:B------:R-:W-:Y:S01]  /*8fb0*/  UMOV UR12, UR28 ;  /* 0x0000001c000c7c82 */ /* 0x000fe20008000000 */
[----:B------:R-:W-:Y:S01]  /*8fc0*/  UMOV UR13, UR29 ;  /* 0x0000001d000d7c82 */ /* 0x000fe20008000000 */
[----:B------:R-:W-:-:S02]  /*8fd0*/  UIADD3 UR17, UR24, 0x36430, URZ ;  /* 0x0003643018117890 */ /* 0x000fc4000fffe03f */
[----:B------:R-:W-:Y:S01]  /*8fe0*/  IMAD.U32 R0, RZ, RZ, UR19 ;  /* 0x00000013ff007e24 */ /* 0x000fe2000f8e00ff */
[----:B------:R-:W-:Y:S01]  /*8ff0*/  IADD3 R6, P0, R6, UR19, RZ ;  /* 0x0000001306067c10 */ /* 0x000fe2000ff1e0ff */
[----:B------:R-:W-:Y:S02]  /*9000*/  UIADD3 UR16, UR24, 0x2a000, URZ ;  /* 0x0002a00018107890 */ /* 0x000fe4000fffe03f */
[----:B------:R-:W-:Y:S01]  /*9010*/  UIADD3 UR30, UR24, 0x30200, URZ ;  /* 0x00030200181e7890 */ /* 0x000fe2000fffe03f */
[----:B------:R-:W-:Y:S01]  /*9020*/  LEA.HI.X.SX32 R15, R0, R15, 0x1, P0 ;  /* 0x0000000f000f7211 */ /* 0x000fe200000f0eff */
[----:B------:R-:W-:Y:S01]  /*9030*/  UIADD3 UR8, UR24, 0x2c000, URZ ;  /* 0x0002c00018087890 */ /* 0x000fe2000fffe03f */
[C---:B--2---:R-:W-:Y:S01]  /*9040*/  LEA R2, P0, R6.reuse, R2, 0x2 ;  /* 0x0000000206027211 */ /* 0x044fe200078010ff */
[----:B------:R-:W-:Y:S01]  /*9050*/  UIADD3 UR24, UR24, 0x2e000, URZ ;  /* 0x0002e00018187890 */ /* 0x000fe2000fffe03f */
[----:B------:R-:W-:Y:S02]  /*9060*/  UMOV UR9, UR17 ;  /* 0x0000001100097c82 */ /* 0x000fe40008000000 */
[----:B------:R-:W-:Y:S01]  /*9070*/  LEA.HI.X R3, R6, R3, R15, 0x2, P0 ;  /* 0x0000000306037211 */ /* 0x000fe200000f140f */
[----:B------:R-:W-:Y:S01]  /*9080*/  UMOV UR11, UR19 ;  /* 0x00000013000b7c82 */ /* 0x000fe20008000000 */
[----:B------:R-:W-:Y:S01]  /*9090*/  R2UR UR22, R2 ;  /* 0x00000000021672ca */ /* 0x000fe200000e0000 */
[----:B------:R-:W-:Y:S01]  /*90a0*/  UMOV UR26, 0x80 ;  /* 0x00000080001a7882 */ /* 0x000fe20000000000 */
        /* <DEDUP_REMOVED lines=13> */
[----:B--2---:R-:W-:-:S03]  /*9180*/  NOP ;  /* 0x0000000000007918 */ /* 0x004fc60000000000 */
.L_x_2613:
[----:B------:R-:W-:Y:S05]  /*9190*/  BSYNC B1 ;  /* 0x0000000000017941 */ /* 0x000fea0003800000 */
.L_x_2612:
[----:B------:R-:W-:-:S03]  /*91a0*/  UMOV UR4, 0xffffffff ;  /* 0xffffffff00047882 */ /* 0x000fc60000000000 */
[----:B------:R-:W-:Y:S05]  /*91b0*/  BRA.DIV UR4, `(.L_x_2633) ;  /* 0x00000006048c7947 */ /* 0x000fea000b800000 */
[----:B------:R-:W-:-:S13]  /*91c0*/  ELECT P6, URZ, PT ;  /* 0x00000000003f782f */ /* 0x000fda00038c0000 */
.L_x_2652:
[----:B------:R-:W-:Y:S05]  /*91d0*/  @!P6 BRA `(.L_x_2574) ;  /* 0x000000000074e947 */ /* 0x000fea0003800000 */
[----:B------:R-:W2:Y:S02]  /*91e0*/  LDL.LU R0, [R1+0x8] ;  /* 0x0000080001007983 */ /* 0x000ea40000300800 */
[----:B--2---:R-:W-:-:S04]  /*91f0*/  LOP3.LUT R0, R0, 0x2, RZ, 0xfc, !PT ;  /* 0x0000000200007812 */ /* 0x004fc800078efcff */
[----:B------:R-:W-:-:S13]  /*9200*/  ISETP.NE.AND P2, PT, R0, 0x3, PT ;  /* 0x000000030000780c */ /* 0x000fda0003f45270 */
[----:B------:R-:W-:Y:S05]  /*9210*/  @!P2 BRA `(.L_x_2634) ;  /* 0x000000000004a947 */ /* 0x000fea0003800000 */
[----:B------:R-:W-:Y:S01]  /*9220*/  BPT.TRAP 0x1 ;  /* 0x000000040000795c */ /* 0x000fe20000300000 */
.L_x_2634:
[----:B------:R-:W2:Y:S01]  /*9230*/  S2R R3, SR_CgaCtaId ;  /* 0x0000000000037919 */ /* 0x000ea20000008800 */
[----:B------:R-:W-:Y:S02]  /*9240*/  MOV R0, 0x400 ;  /* 0x0000040000007802 */ /* 0x000fe40000000f00 */
[----:B------:R-:W-:Y:S02]  /*9250*/  SHF.L.U32 R2, R16, 0x1f, RZ ;  /* 0x0000001f10027819 */ /* 0x000fe400000006ff */
[----:B--2---:R-:W-:-:S05]  /*9260*/  LEA R7, R3, R0, 0x18 ;  /* 0x0000000003077211 */ /* 0x004fca00078ec0ff */
[----:B------:R-:W-:-:S04]  /*9270*/  VIADD R0, R7, 0x36420 ;  /* 0x0003642007007836 */ /* 0x000fc80000000000 */
[C---:B------:R-:W-:Y:S02]  /*9280*/  IMAD R5, R23.reuse, 0x8, R0 ;  /* 0x0000000817057824 */ /* 0x040fe400078e0200 */
[----:B------:R-:W-:Y:S02]  /*9290*/  VIADD R23, R23, 0x1 ;  /* 0x0000000117177836 */ /* 0x000fe40000000000 */
[----:B------:R-:W2:Y:S03]  /*92a0*/  SYNCS.PHASECHK.TRANS64.TRYWAIT P0, [R5+URZ], R2 ;  /* 0x00000002050075a7 */ /* 0x000ea6000800017f */
[----:B------:R-:W-:-:S04]  /*92b0*/  ISETP.NE.AND P1, PT, R23, 0x2, PT ;  /* 0x000000021700780c */ /* 0x000fc80003f25270 */
[----:B------:R-:W-:Y:S02]  /*92c0*/  SEL R3, RZ, 0x1, P1 ;  /* 0x00000001ff037807 */ /* 0x000fe40000800000 */
[----:B------:R-:W-:Y:S02]  /*92d0*/  SEL R23, R23, RZ, P1 ;  /* 0x000000ff17177207 */ /* 0x000fe40000800000 */
[----:B------:R-:W-:-:S03]  /*92e0*/  LOP3.LUT R3, R16, R3, RZ, 0x3c, !PT ;  /* 0x0000000310037212 */ /* 0x000fc600078e3cff */
[----:B------:R-:W-:Y:S01]  /*92f0*/  IMAD R23, R23, 0x8, R0 ;  /* 0x0000000817177824 */ /* 0x000fe200078e0200 */
[----:B------:R-:W-:Y:S01]  /*9300*/  SHF.L.U32 R0, R3, 0x1f, RZ ;  /* 0x0000001f03007819 */ /* 0x000fe200000006ff */
[----:B--2---:R-:W-:Y:S06]  /*9310*/  @!P0 BRA `(.L_x_2635) ;  /* 0x0000000400548947 */ /* 0x004fec0003800000 */
.L_x_2653:
[----:B------:R-:W3:Y:S02]  /*9320*/  SYNCS.PHASECHK.TRANS64.TRYWAIT P0, [R23+URZ], R0 ;  /* 0x00000000170075a7 */ /* 0x000ee4000800017f */
[----:B---3--:R-:W-:Y:S05]  /*9330*/  @!P0 BRA `(.L_x_2636) ;  /* 0x0000000400608947 */ /* 0x008fea0003800000 */
.L_x_2654:
[----:B------:R-:W-:Y:S05]  /*9340*/  @!P2 BRA `(.L_x_2637) ;  /* 0x000000000004a947 */ /* 0x000fea0003800000 */
[----:B------:R-:W-:Y:S01]  /*9350*/  BPT.TRAP 0x1 ;  /* 0x000000040000795c */ /* 0x000fe20000300000 */
.L_x_2637:
[----:B------:R-:W-:-:S07]  /*9360*/  SHF.L.U32 R10, R10, 0x1f, RZ ;  /* 0x0000001f0a0a7819 */ /* 0x000fce00000006ff */
.L_x_2638:
[----:B----4-:R4:W1:Y:S02]  /*9370*/  SYNCS.PHASECHK.TRANS64.TRYWAIT P0, [R7+URZ+0x36438], R10 ;  /* 0x0364380a070075a7 */ /* 0x010864000800017f */
[----:B-1----:R-:W-:Y:S05]  /*9380*/  @!P0 NANOSLEEP.SYNCS 0x989680 ;  /* 0x009896800000895d */ /* 0x002fea0003900000 */
[----:B------:R-:W1:Y:S02]  /*9390*/  @!P0 SYNCS.PHASECHK.TRANS64 P0, [R7+URZ+0x36438], R10 ;  /* 0x0364380a070085a7 */ /* 0x000e64000800007f */
[----:B-1----:R-:W-:Y:S05]  /*93a0*/  @!P0 BRA `(.L_x_2638) ;  /* 0xfffffffc00f08947 */ /* 0x002fea000383ffff */
.L_x_2574:
[----:B------:R-:W-:Y:S05]  /*93b0*/  BSYNC B0 ;  /* 0x0000000000007941 */ /* 0x000fea0003800000 */
.L_x_2572:
[----:B------:R-:W-:Y:S05]  /*93c0*/  EXIT ;  /* 0x000000000000794d */ /* 0x000fea0003800000 */
.L_x_2527:
[----:B------:R-:W-:Y:S02]  /*93d0*/  IMAD.MOV.U32 R12, RZ, RZ, RZ ;  /* 0x000000ffff0c7224 */ /* 0x000fe400078e00ff */
[----:B------:R-:W-:Y:S02]  /*93e0*/  IMAD.MOV.U32 R11, RZ, RZ, 0x1f ;  /* 0x0000001fff0b7424 */ /* 0x000fe400078e00ff */
[----:B------:R-:W-:-:S07]  /*93f0*/  IMAD.MOV.U32 R15, RZ, RZ, -0x1 ;  /* 0xffffffffff0f7424 */ /* 0x000fce00078e00ff */
[----:B------:R-:W-:Y:S05]  /*9400*/  WARPSYNC.COLLECTIVE R15, `(.L_x_2639) ;  /* 0x000000000f087348 */ /* 0x000fea0003c00000 */
[----:B------:R1:W2:Y:S02]  /*9410*/  SHFL.IDX P6, R14, R13, R12, R11 ;  /* 0x0000000c0d0e7389 */ /* 0x0002a400000c000b */
[----:B-12---:R-:W-:Y:S01]  /*9420*/  ENDCOLLECTIVE ;  /* 0x000000000000791b */ /* 0x006fe20003800000 */
.L_x_2639:
[----:B------:R-:W-:Y:S05]  /*9430*/  BRA `(.L_x_2640) ;  /* 0xffffff7c00787947 */ /* 0x000fea000383ffff */
.L_x_2529:
[----:B--2---:R2:W3:Y:S02]  /*9440*/  SYNCS.PHASECHK.TRANS64.TRYWAIT P0, [R19+URZ+0x36400], R10 ;  /* 0x0364000a130075a7 */ /* 0x0044e4000800017f */
[----:B---3--:R-:W-:Y:S05]  /*9450*/  @!P0 NANOSLEEP.SYNCS 0x989680 ;  /* 0x009896800000895d */ /* 0x008fea0003900000 */
[----:B------:R-:W3:Y:S02]  /*9460*/  @!P0 SYNCS.PHASECHK.TRANS64 P0, [R19+URZ+0x36400], R10 ;  /* 0x0364000a130085a7 */ /* 0x000ee4000800007f */
[----:B---3--:R-:W-:Y:S05]  /*9470*/  @!P0 BRA `(.L_x_2529) ;  /* 0xfffffffc00f08947 */ /* 0x008fea000383ffff */
[----:B------:R-:W-:Y:S05]  /*9480*/  BRA `(.L_x_2528) ;  /* 0xffffff7c00b07947 */ /* 0x000fea000383ffff */
.L_x_2533:
[----:B--2---:R2:W3:Y:S02]  /*9490*/  SYNCS.PHASECHK.TRANS64.TRYWAIT P1, [R3+URZ+0x36410], R12 ;  /* 0x0364100c030075a7 */ /* 0x0044e4000802017f */
[----:B---3--:R-:W-:Y:S05]  /*94a0*/  @!P1 NANOSLEEP.SYNCS 0x989680 ;  /* 0x009896800000995d */ /* 0x008fea0003900000 */
[----:B------:R-:W3:Y:S02]  /*94b0*/  @!P1 SYNCS.PHASECHK.TRANS64 P1, [R3+URZ+0x36410], R12 ;  /* 0x0364100c030095a7 */ /* 0x000ee4000802007f */
[----:B---3--:R-:W-:Y:S05]  /*94c0*/  @!P1 BRA `(.L_x_2533) ;  /* 0xfffffffc00f09947 */ /* 0x008fea000383ffff */
[----:B------:R-:W-:Y:S05]  /*94d0*/  BRA `(.L_x_2532) ;  /* 0xffffff8400787947 */ /* 0x000fea000383ffff */
.L_x_2537:
[----:B------:R1:W1:Y:S02]  /*94e0*/  SYNCS.PHASECHK.TRANS64.TRYWAIT P1, [R19+URZ+0x36430], R14 ;  /* 0x0364300e130075a7 */ /* 0x000264000802017f */
[----:B-1----:R-:W-:Y:S05]  /*94f0*/  @!P1 NANOSLEEP.SYNCS 0x989680 ;  /* 0x009896800000995d */ /* 0x002fea0003900000 */
[----:B------:R-:W1:Y:S02]  /*9500*/  @!P1 SYNCS.PHASECHK.TRANS64 P1, [R19+URZ+0x36430], R14 ;  /* 0x0364300e130095a7 */ /* 0x000e64000802007f */
[----:B-1----:R-:W-:Y:S05]  /*9510*/  @!P1 BRA `(.L_x_2537) ;  /* 0xfffffffc00f09947 */ /* 0x002fea000383ffff */
[----:B------:R-:W-:Y:S05]  /*9520*/  BRA `(.L_x_2536) ;  /* 0xffffff8c001c7947 */ /* 0x000fea000383ffff */
.L_x_2614:
[----:B-1----:R1:W2:Y:S02]  /*9530*/  SYNCS.PHASECHK.TRANS64.TRYWAIT P1, [R12+URZ+0x36420], R13 ;  /* 0x0364200d0c0075a7 */ /* 0x0022a4000802017f */
[----:B--2---:R-:W-:Y:S05]  /*9540*/  @!P1 NANOSLEEP.SYNCS 0x989680 ;  /* 0x009896800000995d */ /* 0x004fea0003900000 */
[----:B------:R-:W2:Y:S02]  /*9550*/  @!P1 SYNCS.PHASECHK.TRANS64 P1, [R12+URZ+0x36420], R13 ;  /* 0x0364200d0c0095a7 */ /* 0x000ea4000802007f */
[----:B--2---:R-:W-:Y:S05]  /*9560*/  @!P1 BRA `(.L_x_2614) ;  /* 0xfffffffc00f09947 */ /* 0x004fea000383ffff */
[----:B------:R-:W-:Y:S05]  /*9570*/  BRA `(.L_x_2641) ;  /* 0xffffffdc00687947 */ /* 0x000fea000383ffff */
.L_x_2618:
[----:B-1----:R1:W3:Y:S02]  /*9580*/  SYNCS.PHASECHK.TRANS64.TRYWAIT P1, [R12+URZ+0x36438], R13 ;  /* 0x0364380d0c0075a7 */ /* 0x0022e4000802017f */
[----:B---3--:R-:W-:Y:S05]  /*9590*/  @!P1 NANOSLEEP.SYNCS 0x989680 ;  /* 0x009896800000995d */ /* 0x008fea0003900000 */
[----:B------:R-:W3:Y:S02]  /*95a0*/  @!P1 SYNCS.PHASECHK.TRANS64 P1, [R12+URZ+0x36438], R13 ;  /* 0x0364380d0c0095a7 */ /* 0x000ee4000802007f */
[----:B---3--:R-:W-:Y:S05]  /*95b0*/  @!P1 BRA `(.L_x_2618) ;  /* 0xfffffffc00f09947 */ /* 0x008fea000383ffff */
[----:B------:R-:W-:Y:S05]  /*95c0*/  BRA `(.L_x_2642) ;  /* 0xffffffe400387947 */ /* 0x000fea000383ffff */
.L_x_2620:
[----:B--2---:R2:W3:Y:S02]  /*95d0*/  SYNCS.PHASECHK.TRANS64.TRYWAIT P1, [R12+URZ+0x36428], R0 ;  /* 0x036428000c0075a7 */ /* 0x0044e4000802017f */
[----:B---3--:R-:W-:Y:S05]  /*95e0*/  @!P1 NANOSLEEP.SYNCS 0x989680 ;  /* 0x009896800000995d */ /* 0x008fea0003900000 */
[----:B------:R-:W3:Y:S02]  /*95f0*/  @!P1 SYNCS.PHASECHK.TRANS64 P1, [R12+URZ+0x36428], R0 ;  /* 0x036428000c0095a7 */ /* 0x000ee4000802007f */
[----:B---3--:R-:W-:Y:S05]  /*9600*/  @!P1 BRA `(.L_x_2620) ;  /* 0xfffffffc00f09947 */ /* 0x008fea000383ffff */
[----:B------:R-:W-:Y:S05]  /*9610*/  BRA `(.L_x_2643) ;  /* 0xffffffe800047947 */ /* 0x000fea000383ffff */
.L_x_2622:
[----:B-----5:R2:W-:Y:S02]  /*9620*/  STL [R1+0xc], R0 ;  /* 0x00000c0001007387 */ /* 0x0205e40000100800 */
[----:B--2---:R-:W-:-:S04]  /*9630*/  SHF.L.U32 R0, RZ, 0x1f, RZ ;  /* 0x0000001fff007819 */ /* 0x004fc800000006ff */
[----:B------:R2:W3:Y:S03]  /*9640*/  SYNCS.PHASECHK.TRANS64.TRYWAIT P1, [R12+URZ+0x36438], R0 ;  /* 0x036438000c0075a7 */ /* 0x0004e6000802017f */
[----:B---3--:R-:W-:Y:S05]  /*9650*/  @!P1 NANOSLEEP.SYNCS 0x989680 ;  /* 0x009896800000995d */ /* 0x008fea0003900000 */
[----:B------:R2:W3:Y:S02]  /*9660*/  @!P1 SYNCS.PHASECHK.TRANS64 P1, [R12+URZ+0x36438], R0 ;  /* 0x036438000c0095a7 */ /* 0x0004e4000802007f */
[----:B--2---:R2:W5:Y:S02]  /*9670*/  LDL.LU R0, [R1+0xc] ;  /* 0x00000c0001007983 */ /* 0x0045640000300800 */
[----:B--23--:R-:W-:Y:S05]  /*9680*/  @!P1 BRA `(.L_x_2622) ;  /* 0xfffffffc00e49947 */ /* 0x00cfea000383ffff */
[----:B------:R-:W-:Y:S05]  /*9690*/  BRA `(.L_x_2644) ;  /* 0xffffffe800bc7947 */ /* 0x000fea000383ffff */
.L_x_2624:
[----:B------:R-:W-:-:S07]  /*96a0*/  SHF.L.U32 R5, R16, 0x1f, RZ ;  /* 0x0000001f10057819 */ /* 0x000fce00000006ff */
.L_x_2645:
[----:B---3--:R3:W4:Y:S02]  /*96b0*/  SYNCS.PHASECHK.TRANS64.TRYWAIT P1, [R12+URZ+0x36420], R5 ;  /* 0x036420050c0075a7 */ /* 0x008724000802017f */
[----:B----4-:R-:W-:Y:S05]  /*96c0*/  @!P1 NANOSLEEP.SYNCS 0x989680 ;  /* 0x009896800000995d */ /* 0x010fea0003900000 */
[----:B------:R-:W4:Y:S02]  /*96d0*/  @!P1 SYNCS.PHASECHK.TRANS64 P1, [R12+URZ+0x36420], R5 ;  /* 0x036420050c0095a7 */ /* 0x000f24000802007f */
[----:B----4-:R-:W-:Y:S05]  /*96e0*/  @!P1 BRA `(.L_x_2645) ;  /* 0xfffffffc00f09947 */ /* 0x010fea000383ffff */
[----:B------:R-:W-:Y:S05]  /*96f0*/  BRA `(.L_x_2646) ;  /* 0xffffffec00687947 */ /* 0x000fea000383ffff */
.L_x_2627:
[----:B--2---:R2:W3:Y:S02]  /*9700*/  SYNCS.PHASECHK.TRANS64.TRYWAIT P1, [R12+URZ+0x36438], R13 ;  /* 0x0364380d0c0075a7 */ /* 0x0044e4000802017f */
[----:B---3--:R-:W-:Y:S05]  /*9710*/  @!P1 NANOSLEEP.SYNCS 0x989680 ;  /* 0x009896800000995d */ /* 0x008fea0003900000 */
[----:B------:R-:W3:Y:S02]  /*9720*/  @!P1 SYNCS.PHASECHK.TRANS64 P1, [R12+URZ+0x36438], R13 ;  /* 0x0364380d0c0095a7 */ /* 0x000ee4000802007f */
[----:B---3--:R-:W-:Y:S05]  /*9730*/  @!P1 BRA `(.L_x_2627) ;  /* 0xfffffffc00f09947 */ /* 0x008fea000383ffff */
[----:B------:R-:W-:Y:S05]  /*9740*/  BRA `(.L_x_2647) ;  /* 0xfffffff000347947 */ /* 0x000fea000383ffff */
.L_x_2629:
[----:B-1----:R1:W2:Y:S02]  /*9750*/  SYNCS.PHASECHK.TRANS64.TRYWAIT P1, [R12+URZ+0x36428], R5 ;  /* 0x036428050c0075a7 */ /* 0x0022a4000802017f */
[----:B--2---:R-:W-:Y:S05]  /*9760*/  @!P1 NANOSLEEP.SYNCS 0x989680 ;  /* 0x009896800000995d */ /* 0x004fea0003900000 */
[----:B------:R-:W2:Y:S02]  /*9770*/  @!P1 SYNCS.PHASECHK.TRANS64 P1, [R12+URZ+0x36428], R5 ;  /* 0x036428050c0095a7 */ /* 0x000ea4000802007f */
[----:B--2---:R-:W-:Y:S05]  /*9780*/  @!P1 BRA `(.L_x_2629) ;  /* 0xfffffffc00f09947 */ /* 0x004fea000383ffff */
[----:B------:R-:W-:Y:S05]  /*9790*/  BRA `(.L_x_2648) ;  /* 0xfffffff000e47947 */ /* 0x000fea000383ffff */
.L_x_2631:
[----:B--2---:R2:W3:Y:S02]  /*97a0*/  SYNCS.PHASECHK.TRANS64.TRYWAIT P1, [R12+URZ+0x36438], R3 ;  /* 0x036438030c0075a7 */ /* 0x0044e4000802017f */
[----:B---3--:R-:W-:Y:S05]  /*97b0*/  @!P1 NANOSLEEP.SYNCS 0x989680 ;  /* 0x009896800000995d */ /* 0x008fea0003900000 */
[----:B------:R-:W3:Y:S02]  /*97c0*/  @!P1 SYNCS.PHASECHK.TRANS64 P1, [R12+URZ+0x36438], R3 ;  /* 0x036438030c0095a7 */ /* 0x000ee4000802007f */
[----:B---3--:R-:W-:Y:S05]  /*97d0*/  @!P1 BRA `(.L_x_2631) ;  /* 0xfffffffc00f09947 */ /* 0x008fea000383ffff */
[----:B------:R-:W-:Y:S05]  /*97e0*/  BRA `(.L_x_2649) ;  /* 0xfffffff400987947 */ /* 0x000fea000383ffff */
.L_x_2633:
[----:B------:R-:W-:Y:S01]  /*97f0*/  BSSY B1, `(.L_x_2650) ;  /* 0x0000006000017945 */ /* 0x000fe20003800000 */
[----:B------:R-:W-:-:S07]  /*9800*/  IMAD.MOV.U32 R15, RZ, RZ, -0x1 ;  /* 0xffffffffff0f7424 */ /* 0x000fce00078e00ff */
[----:B-1----:R-:W-:Y:S05]  /*9810*/  WARPSYNC.COLLECTIVE R15, `(.L_x_2651) ;  /* 0x000000000f0c7348 */ /* 0x002fea0003c00000 */
[----:B------:R-:W-:Y:S02]  /*9820*/  ELECT P6, UR62, PT ;  /* 0x00000000003e782f */ /* 0x000fe400038c0000 */
[----:B------:R-:W-:Y:S01]  /*9830*/  MOV R14, UR62 ;  /* 0x0000003e000e7c02 */ /* 0x000fe20008000f00 */
[----:B-1----:R-:W-:Y:S10]  /*9840*/  ENDCOLLECTIVE ;  /* 0x000000000000791b */ /* 0x002ff40003800000 */
.L_x_2651:
[----:B------:R-:W-:Y:S05]  /*9850*/  BSYNC B1 ;  /* 0x0000000000017941 */ /* 0x000fea0003800000 */
.L_x_2650:
[----:B------:R-:W-:Y:S05]  /*9860*/  BRA `(.L_x_2652) ;  /* 0xfffffff800587947 */ /* 0x000fea000383ffff */
.L_x_2635:
[----:B--2---:R2:W3:Y:S02]  /*9870*/  SYNCS.PHASECHK.TRANS64.TRYWAIT P0, [R5+URZ], R2 ;  /* 0x00000002050075a7 */ /* 0x0044e4000800017f */
[----:B---3--:R-:W-:Y:S05]  /*9880*/  @!P0 NANOSLEEP.SYNCS 0x989680 ;  /* 0x009896800000895d */ /* 0x008fea0003900000 */
[----:B------:R-:W3:Y:S02]  /*9890*/  @!P0 SYNCS.PHASECHK.TRANS64 P0, [R5+URZ], R2 ;  /* 0x00000002050085a7 */ /* 0x000ee4000800007f */
[----:B---3--:R-:W-:Y:S05]  /*98a0*/  @!P0 BRA `(.L_x_2635) ;  /* 0xfffffffc00f08947 */ /* 0x008fea000383ffff */
[----:B------:R-:W-:Y:S05]  /*98b0*/  BRA `(.L_x_2653) ;  /* 0xfffffff800987947 */ /* 0x000fea000383ffff */
.L_x_2636:
[----:B---3--:R3:W4:Y:S02]  /*98c0*/  SYNCS.PHASECHK.TRANS64.TRYWAIT P0, [R23+URZ], R0 ;  /* 0x00000000170075a7 */ /* 0x008724000800017f */
[----:B----4-:R-:W-:Y:S05]  /*98d0*/  @!P0 NANOSLEEP.SYNCS 0x989680 ;  /* 0x009896800000895d */ /* 0x010fea0003900000 */
[----:B------:R-:W4:Y:S02]  /*98e0*/  @!P0 SYNCS.PHASECHK.TRANS64 P0, [R23+URZ], R0 ;  /* 0x00000000170085a7 */ /* 0x000f24000800007f */
[----:B----4-:R-:W-:Y:S05]  /*98f0*/  @!P0 BRA `(.L_x_2636) ;  /* 0xfffffffc00f08947 */ /* 0x010fea000383ffff */
[----:B------:R-:W-:Y:S05]  /*9900*/  BRA `(.L_x_2654) ;  /* 0xfffffff8008c7947 */ /* 0x000fea000383ffff */
.L_x_2655:
        /* <DEDUP_REMOVED lines=15> */
.L_x_3871:


//--------------------- .text._ZN7cutlass13device_kernelIN5flash11enable_sm90INS1_16FlashAttnBwdSm90INS1_25CollectiveMainloopBwdSm90ILi2ELi1ELi1EN4cute5tupleIJNS5_1CILi1EEES8_S8_EEENS6_IJNS7_ILi64EEENS7_ILi96EEENS7_ILi192EEEEEENS_6half_tEfNS_4arch4Sm90ELb1ELb0ELb0ELb0ELb1ELb0ELb1ELb0ELi3ELi1ELi1ELi1ELb0EEENS1_21CollectiveEpilogueBwdISD_SE_SG_Li384ELb0ELb1ELi3EEENS1_25SingleTileBwdLPTSchedulerILb0ELi96ELb1EEEEEEEEEvNT_6ParamsE --------------------------
	.section	.text._ZN7cutlass13device_kernelIN5flash11enable_sm90INS1_16FlashAttnBwdSm90INS1_25CollectiveMainloopBwdSm90ILi2ELi1ELi1EN4cute5tupleIJNS5_1CILi1EEES8_S8_EEENS6_IJNS7_ILi64EEENS7_ILi96EEENS7_ILi192EEEEEENS_6half_tEfNS_4arch4Sm90ELb1ELb0ELb0ELb0ELb1ELb0ELb1ELb0ELi3ELi1ELi1ELi1ELb0EEENS1_21CollectiveEpilogueBwdISD_SE_SG_Li384ELb0ELb1ELi3EEENS1_25SingleTileBwdLPTSchedulerILb0ELi96ELb1EEEEEEEEEvNT_6ParamsE,"ax",@progbits
	.align	128
.text._ZN7cutlass13device_kernelIN5flash11enable_sm90INS1_16FlashAttnBwdSm90INS1_25CollectiveMainloopBwdSm90ILi2ELi1ELi1EN4cute5tupleIJNS5_1CILi1EEES8_S8_EEENS6_IJNS7_ILi64EEENS7_ILi96EEENS7_ILi192EEEEEENS_6half_tEfNS_4arch4Sm90ELb1ELb0ELb0ELb0ELb1ELb0ELb1ELb0ELi3ELi1ELi1ELi1ELb0EEENS1_21CollectiveEpilogueBwdISD_SE_SG_Li384ELb0ELb1ELi3EEENS1_25SingleTileBwdLPTSchedulerILb0ELi96ELb1EEEEEEEEEvNT_6ParamsE:
        .type           _ZN7cutlass13device_kernelIN5flash11enable_sm90INS1_16FlashAttnBwdSm90INS1_25CollectiveMainloopBwdSm90ILi2ELi1ELi1EN4cute5tupleIJNS5_1CILi1EEES8_S8_EEENS6_IJNS7_ILi64EEENS7_ILi96EEENS7_ILi192EEEEEENS_6half_tEfNS_4arch4Sm90ELb1ELb0ELb0ELb0ELb1ELb0ELb1ELb0ELi3ELi1ELi1ELi1ELb0EEENS1_21CollectiveEpilogueBwdISD_SE_SG_Li384ELb0ELb1ELi3EEENS1_25SingleTileBwdLPTSchedulerILb0ELi96ELb1EEEEEEEEEvNT_6ParamsE,@function
        .size           _ZN7cutlass13device_kernelIN5flash11enable_sm90INS1_16FlashAttnBwdSm90INS1_25CollectiveMainloopBwdSm90ILi2ELi1ELi1EN4cute5tupleIJNS5_1CILi1EEES8_S8_EEENS6_IJNS7_ILi64EEENS7_ILi96EEENS7_ILi192EEEEEENS_6half_tEfNS_4arch4Sm90ELb1ELb0ELb0ELb0ELb1ELb0ELb1ELb0ELi3ELi1ELi1ELi1ELb0EEENS1_21CollectiveEpilogueBwdISD_SE_SG_Li384ELb0ELb1ELi3EEENS1_25SingleTileBwdLPTSchedulerILb0ELi96ELb1EEEEEEEEEvNT_6ParamsE,(.L_x_3872 - _ZN7cutlass13device_kernelIN5flash11enable_sm90INS1_16FlashAttnBwdSm90INS1_25CollectiveMainloopBwdSm90ILi2ELi1ELi1EN4cute5tupleIJNS5_1CILi1EEES8_S8_EEENS6_IJNS7_ILi64EEENS7_ILi96EEENS7_ILi192EEEEEENS_6half_tEfNS_4arch4Sm90ELb1ELb0ELb0ELb0ELb1ELb0ELb1ELb0ELi3ELi1ELi1ELi1ELb0EEENS1_21CollectiveEpilogueBwdISD_SE_SG_Li384ELb0ELb1ELi3EEENS1_25SingleTileBwdLPTSchedulerILb0ELi96ELb1EEEEEEEEEvNT_6ParamsE)
        .other          _ZN7cutlass13device_kernelIN5flash11enable_sm90INS1_16FlashAttnBwdSm90INS1_25CollectiveMainloopBwdSm90ILi2ELi1ELi1EN4cute5tupleIJNS5_1CILi1EEES8_S8_EEENS6_IJNS7_ILi64EEENS7_ILi96EEENS7_ILi192EEEEEENS_6half_tEfNS_4arch4Sm90ELb1ELb0ELb0ELb0ELb1ELb0ELb1ELb0ELi3ELi1ELi1ELi1ELb0EEENS1_21CollectiveEpilogueBwdISD_SE_SG_Li384ELb0ELb1ELi3EEENS1_25SingleTileBwdLPTSchedulerILb0ELi96ELb1EEEEEEEEEvNT_6ParamsE,@"STO_CUDA_ENTRY STV_DEFAULT"
_ZN7cutlass13device_kernelIN5flash11enable_sm90INS1_16FlashAttnBwdSm90INS1_25CollectiveMainloopBwdSm90ILi2ELi1ELi1EN4cute5tupleIJNS5_1CILi1EEES8_S8_EEENS6_IJNS7_ILi64EEENS7_ILi96EEENS7_ILi192EEEEEENS_6half_tEfNS_4arch4Sm90ELb1ELb0ELb0ELb0ELb1ELb0ELb1ELb0ELi3ELi1ELi1ELi1ELb0EEENS1_21CollectiveEpilogueBwdISD_SE_SG_Li384ELb0ELb1ELi3EEENS1_25SingleTileBwdLPTSchedulerILb0ELi96ELb1EEEEEEEEEvNT_6ParamsE:
        /* <DEDUP_REMOVED lines=29> */
.L_x_2657:
[----:B------:R-:W-:Y:S05]  /*01d0*/  BSYNC B0 ;  /* 0x0000000000007941 */ /* 0x000fea0003800000 */
.L_x_2656:
        /* <DEDUP_REMOVED lines=34> */
.L_x_2658:
        /* <DEDUP_REMOVED lines=20> */
.L_x_2659:
[----:B---3--:R-:W-:Y:S01]  /*0540*/  ISETP.NE.AND P0, PT, R2, RZ, PT ;  /* 0x000000ff0200720c */ /* 0x008fe20003f05270 */
[----:B------:R-:W-:Y:S01]  /*0550*/  IMAD.MOV.U32 R2, RZ, RZ, 0x1 ;  /* 0x00000001ff027424 */ /* 0x000fe200078e00ff */
[----:B------:R-:W-:Y:S01]  /*0560*/  NOP ;  /* 0x0000000000007918 */ /* 0x000fe20000000000 */
[----:B------:R-:W-:-:S03]  /*0570*/  ULDC.64 UR38, c[0x0][0x208] ;  /* 0x0000820000267ab9 */ /* 0x000fc60000000a00 */
[----:B------:R-:W-:-:S05]  /*0580*/  SEL R2, R2, 0x2, !P0 ;  /* 0x0000000202027807 */ /* 0x000fca0004000000 */
[----:B------:R3:W-:Y:S01]  /*0590*/  STL [R1+0x8], R2 ;  /* 0x0000080201007387 */ /* 0x0007e20000100800 */
[----:B-12-4-:R-:W-:Y:S06]  /*05a0*/  BAR.SYNC.DEFER_BLOCKING 0x0 ;  /* 0x0000000000007b1d */ /* 0x016fec0000010000 */
[----:B------:R-:W-:Y:S05]  /*05b0*/  @!P0 BRA `(.L_x_2660) ;  /* 0x0000005400248947 */ /* 0x000fea0003800000 */
.L_x_2661:
        /* <DEDUP_REMOVED lines=32> */
.L_x_2662:
[----:B------:R-:W-:Y:S01]  /*07c0*/  ULDC UR7, c[0x0][0xb44] ;  /* 0x0002d10000077ab9 */ /* 0x000fe20000000800 */
[----:B------:R-:W-:Y:S01]  /*07d0*/  UMOV UR45, UR10 ;  /* 0x0000000a002d7c82 */ /* 0x000fe20008000000 */
[----:B------:R-:W-:-:S11]  /*07e0*/  UISETP.NE.AND UP0, UPT, UR7, 0x1, UPT ;  /* 0x000000010700788c */ /* 0x000fd6000bf05270 */
[----:B------:R-:W-:Y:S02]  /*07f0*/  @UP0 ULDC.64 UR8, c[0x0][0xb48] ;  /* 0x0002d20000080ab9 */ /* 0x000fe40000000a00 */
[----:B------:R-:W-:-:S04]  /*0800*/  UIMAD.WIDE.U32 UR4, UR10, UR8, URZ ;  /* 0x000000080a0472a5 */ /* 0x000fc8000f8e003f */
[----:B------:R-:W-:-:S04]  /*0810*/  @UP0 USHF.R.U32.HI UR45, URZ, UR9, UR5 ;  /* 0x000000093f2d0299 */ /* 0x000fc80008011605 */
[----:B------:R-:W-:-:S12]  /*0820*/  UIMAD UR4, UR45, UR7, URZ ;  /* 0x000000072d0472a4 */ /* 0x000fd8000f8e023f */
.L_x_2663:
[----:B------:R-:W-:Y:S01]  /*0830*/  ULDC UR43, c[0x0][0xb38] ;  /* 0x0002ce00002b7ab9 */ /* 0x000fe20000000800 */
[----:B------:R-:W-:Y:S02]  /*0840*/  UIADD3 UR4, UR10, -UR4, URZ ;  /* 0x800000040a047290 */ /* 0x000fe4000fffe03f */
[----:B------:R-:W-:Y:S01]  /*0850*/  UISETP.NE.AND UP0, UPT, UR43, 0x1, UPT ;  /* 0x000000012b00788c */ /* 0x000fe2000bf05270 */
[----:B------:R-:W-:Y:S01]  /*0860*/  ULDC UR5, c[0x0][0xb44] ;  /* 0x0002d10000057ab9 */ /* 0x000fe20000000800 */
[----:B------:R-:W-:Y:S02]  /*0870*/  ULOP3.LUT UR36, URZ, UR45, URZ, 0x33, !UPT ;  /* 0x0000002d3f247292 */ /* 0x000fe4000f8e333f */
[----:B------:R-:W-:-:S07]  /*0880*/  UIMAD UR6, UR6, UR5, UR4 ;  /* 0x00000005060672a4 */ /* 0x000fce000f8e0204 */
[----:B------:R-:W-:Y:S01]  /*0890*/  @UP0 ULDC UR4, c[0x0][0xb3c] ;  /* 0x0002cf0000040ab9 */ /* 0x000fe20000000800 */
[----:B------:R-:W-:Y:S01]  /*08a0*/  @UP0 ULDC UR7, c[0x0][0xb40] ;  /* 0x0002d00000070ab9 */ /* 0x000fe20000000800 */
[----:B------:R-:W-:Y:S02]  /*08b0*/  UIMAD.WIDE.U32 UR4, UR6, UR4, URZ ;  /* 0x00000004060472a5 */ /* 0x000fe4000f8e003f */
[----:B------:R-:W-:Y:S02]  /*08c0*/  UMOV UR44, UR6 ;  /* 0x00000006002c7c82 */ /* 0x000fe40008000000 */
[----:B------:R-:W-:-:S03]  /*08d0*/  @UP0 USHF.R.U32.HI UR44, URZ, UR7, UR5 ;  /* 0x000000073f2c0299 */ /* 0x000fc60008011605 */
[----:B------:R-:W-:Y:S01]  /*08e0*/  ULDC UR5, c[0x0][0xb2c] ;  /* 0x0002cb0000057ab9 */ /* 0x000fe20000000800 */
[----:B------:R-:W-:Y:S02]  /*08f0*/  UIADD3 UR4, -UR44, URZ, URZ ;  /* 0x0000003f2c047290 */ /* 0x000fe4000fffe13f */
[----:B------:R-:W-:Y:S01]  /*0900*/  ISETP.LE.AND P0, PT, RZ, UR44, PT ;  /* 0x0000002cff007c0c */ /* 0x000fe2000bf03270 */
[----:B------:R-:W-:Y:S02]  /*0910*/  UIADD3 UR36, UR36, UR5, URZ ;  /* 0x0000000524247290 */ /* 0x000fe4000fffe03f */
[----:B------:R-:W-:-:S10]  /*0920*/  UIMAD UR43, UR43, UR4, UR6 ;  /* 0x000000042b2b72a4 */ /* 0x000fd4000f8e0206 */
        /* <DEDUP_REMOVED lines=89> */
.L_x_2666:
        /* <DEDUP_REMOVED lines=15> */
.L_x_2665:
        /* <DEDUP_REMOVED lines=20> */
.L_x_2668:
        /* <DEDUP_REMOVED lines=15> */
.L_x_2667:
        /* <DEDUP_REMOVED lines=8> */
.L_x_2800:
        /* <DEDUP_REMOVED lines=19> */
.L_x_2670:
        /* <DEDUP_REMOVED lines=107> */
.L_x_2682:
[----:B------:R-:W-:Y:S01]  /*1a40*/  ISETP.NE.AND P0, PT, R10, 0x3, PT ;  /* 0x000000030a00780c */ /* 0x000fe20003f05270 */
[----:B------:R-:W-:-:S12]  /*1a50*/  YIELD ;  /* 0x0000000000007946 */ /* 0x000fd80003800000 */
[----:B-1----:R-:W-:Y:S05]  /*1a60*/  @!P0 BRA `(.L_x_2672) ;  /* 0x0000000000048947 */ /* 0x002fea0003800000 */
[----:B------:R-:W-:Y:S01]  /*1a70*/  BPT.TRAP 0x1 ;  /* 0x000000040000795c */ /* 0x000fe20000300000 */
.L_x_2672:
[----:B------:R-:W-:Y:S02]  /*1a80*/  LEA R3, R2, UR40, 0x3 ;  /* 0x0000002802037c11 */ /* 0x000fe4000f8e18ff */
[----:B------:R-:W-:-:S04]  /*1a90*/  SHF.L.U32 R12, R7, 0x1f, RZ ;  /* 0x0000001f070c7819 */ /* 0x000fc800000006ff */
[----:B------:R1:W2:Y:S01]  /*1aa0*/  SYNCS.PHASECHK.TRANS64.TRYWAIT P1, [R3+URZ+0x36410], R12 ;  /* 0x0364100c030075a7 */ /* 0x0002a2000802017f */
[----:B------:R-:W-:Y:S05]  /*1ab0*/  @!P0 BRA `(.L_x_2673) ;  /* 0x0000000000048947 */ /* 0x000fea0003800000 */
[----:B------:R-:W-:Y:S01]  /*1ac0*/  BPT.TRAP 0x1 ;  /* 0x000000040000795c */ /* 0x000fe20000300000 */
.L_x_2673:
[----:B--2---:R-:W-:Y:S05]  /*1ad0*/  @P1 BRA `(.L_x_2674) ;  /* 0x0000000000081947 */ /* 0x004fea0003800000 */
[----:B------:R-:W2:Y:S02]  /*1ae0*/  SYNCS.PHASECHK.TRANS64.TRYWAIT P1, [R3+URZ+0x36410], R12 ;  /* 0x0364100c030075a7 */ /* 0x000ea4000802017f */
[----:B--2---:R-:W-:Y:S05]  /*1af0*/  @!P1 BRA `(.L_x_2675) ;  /* 0x0000008400009947 */ /* 0x004fea0003800000 */
.L_x_2674:
        /* <DEDUP_REMOVED lines=103> */
.L_x_2676:
[----:B------:R-:W-:-:S04]  /*2170*/  SHF.L.U32 R14, R5, 0x1f, RZ ;  /* 0x0000001f050e7819 */ /* 0x000fc800000006ff */
[----:B------:R4:W1:Y:S01]  /*2180*/  SYNCS.PHASECHK.TRANS64.TRYWAIT P1, [UR40+0x36430], R14 ;  /* 0x0364300eff0075a7 */ /* 0x0008620008020168 */
[----:B------:R-:W-:Y:S05]  /*2190*/  @!P0 BRA `(.L_x_2677) ;  /* 0x0000000000048947 */ /* 0x000fea0003800000 */
[----:B------:R-:W-:Y:S01]  /*21a0*/  BPT.TRAP 0x1 ;  /* 0x000000040000795c */ /* 0x000fe20000300000 */
.L_x_2677:
[----:B-1----:R-:W-:Y:S05]  /*21b0*/  @P1 BRA `(.L_x_2678) ;  /* 0x0000000000081947 */ /* 0x002fea0003800000 */
[----:B------:R-:W1:Y:S02]  /*21c0*/  SYNCS.PHASECHK.TRANS64.TRYWAIT P1, [UR40+0x36430], R14 ;  /* 0x0364300eff0075a7 */ /* 0x000e640008020168 */
[----:B-1----:R-:W-:Y:S05]  /*21d0*/  @!P1 BRA `(.L_x_2679) ;  /* 0x0000007c005c9947 */ /* 0x002fea0003800000 */
.L_x_2678:
        /* <DEDUP_REMOVED lines=39> */
[--C-:B------:R-:W-:Y:S01]  /*2450*/  FFMA.FTZ R136, R20, UR42, -R23.reuse ;  /* 0x0000002a14887c23 */ /* 0x100fe20008010817 */
[----:B------:R-:W-:Y:S01]  /*2460*/  FSEL R144, R144, -INF , P1 ;  /* 0xff80000090907808 */ /* 0x000fe20000800000 */
[----:B------:R-:W-:Y:S01]  /*2470*/  UMOV UR13, 0x80000020 ;  /* 0x80000020000d7882 */ /* 0x000fe20000000000 */
[----:B------:R-:W-:Y:S01]  /*2480*/  ISETP.GT.AND P1, PT, R22, 0x11, PT ;  /* 0x000000111600780c */ /* 0x000fe20003f24270 */
[----:B------:R-:W2:Y:S01]  /*2490*/  MUFU.EX2 R14, R14 ;  /* 0x0000000e000e7308 */ /* 0x000ea20000000800 */
[----:B------:R-:W-:Y:S01]  /*24a0*/  LEA R149, R6, UR40, 0x2 ;  /* 0x0000002806957c11 */ /* 0x000fe2000f8e10ff */
[----:B------:R-:W-:Y:S01]  /*24b0*/  FFMA.FTZ R20, R144, UR42, -R23 ;  /* 0x0000002a90147c23 */ /* 0x000fe20008010817 */
[----:B------:R-:W-:Y:S01]  /*24c0*/  FSEL R22, R145, -INF , P1 ;  /* 0xff80000091167808 */ /* 0x000fe20000800000 */
[----:B------:R-:W-:-:S04]  /*24d0*/  UMOV UR15, 0x40000040 ;  /* 0x40000040000f7882 */ /* 0x000fc80000000000 */
        /* <DEDUP_REMOVED lines=206> */
[----:B------:R-:W-:Y:S01]  /*31c0*/  HGMMA.64x96x16.F32 R72, gdesc[UR4].tnspA.tnspB, R72, gsb0 ;  /* 0x61600000044879f0 */ /* 0x000fe20008000848 */
[----:B------:R-:W-:Y:S01]  /*31d0*/  UIMAD UR5, UR9, 0x3000, UR40 ;  /* 0x00003000090578a4 */ /* 0x000fe2000f8e0228 */
[----:B------:R-:W-:Y:S02]  /*31e0*/  R2UR UR4, R18 ;  /* 0x00000000120472ca */ /* 0x000fe400000e0000 */
[----:B------:R-:W-:Y:S01]  /*31f0*/  UMOV UR9, 0x40000040 ;  /* 0x4000004000097882 */ /* 0x000fe20000000000 */
[----:B------:R-:W-:-:S04]  /*3200*/  USHF.R.U32.HI UR5, URZ, 0x4, UR5 ;  /* 0x000000043f057899 */ /* 0x000fc80008011605 */
[----:B------:R-:W-:-:S06]  /*3210*/  ULOP3.LUT UR14, UR5, 0x3fff, URZ, 0xc0, !UPT ;  /* 0x00003fff050e7892 */ /* 0x000fcc000f8ec03f */
[----:B------:R-:W-:-:S04]  /*3220*/  USHF.R.U32.HI UR4, URZ, 0x4, UR4 ;  /* 0x000000043f047899 */ /* 0x000fc80008011604 */
[----:B------:R-:W-:-:S04]  /*3230*/  ULOP3.LUT UR4, UR4, 0x3fff, URZ, 0xc0, !UPT ;  /* 0x00003fff04047892 */ /* 0x000fc8000f8ec03f */
        /* <DEDUP_REMOVED lines=52> */
.L_x_2680:
[----:B------:R-:W-:Y:S01]  /*3580*/  LEA R12, R4, UR40, 0xd ;  /* 0x00000028040c7c11 */ /* 0x000fe2000f8e68ff */
[----:B------:R-:W-:Y:S01]  /*3590*/  UIADD3 UR5, UR40, 0x36438, URZ ;  /* 0x0003643828057890 */ /* 0x000fe2000fffe03f */
[----:B------:R-:W1:Y:S01]  /*35a0*/  S2R R14, SR_TID.X ;  /* 0x00000000000e7919 */ /* 0x000e620000002100 */
[----:B------:R-:W-:Y:S02]  /*35b0*/  ULOP3.LUT UR9, UR4, 0x1000000, URZ, 0xfc, !UPT ;  /* 0x0100000004097892 */ /* 0x000fe4000f8efc3f */
[----:B------:R-:W-:Y:S01]  /*35c0*/  VIADD R12, R12, 0x1e000 ;  /* 0x0001e0000c0c7836 */ /* 0x000fe20000000000 */
[----:B------:R-:W-:Y:S01]  /*35d0*/  UPRMT UR5, URZ, 0x654, UR5 ;  /* 0x000006543f057896 */ /* 0x000fe20008000005 */
[----:B------:R-:W-:-:S03]  /*35e0*/  UMOV UR7, 0x80000020 ;  /* 0x8000002000077882 */ /* 0x000fc60000000000 */
[----:B------:R-:W-:Y:S01]  /*35f0*/  SHF.R.U32.HI R12, RZ, 0x4, R12 ;  /* 0x00000004ff0c7819 */ /* 0x000fe2000001160c */
[----:B------:R-:W-:-:S03]  /*3600*/  UMOV UR6, UR9 ;  /* 0x0000000900067c82 */ /* 0x000fc60008000000 */
[----:B------:R-:W-:Y:S01]  /*3610*/  LOP3.LUT R13, R12, 0x3fff, RZ, 0xc0, !PT ;  /* 0x00003fff0c0d7812 */ /* 0x000fe200078ec0ff */
[----:B------:R-:W-:Y:S01]  /*3620*/  SYNCS.ARRIVE.TRANS64.RED.A1T0 RZ, [UR5], RZ ;  /* 0x000000ffffff79a7 */ /* 0x000fe20008100405 */
[----:B------:R-:W-:Y:S01]  /*3630*/  WARPGROUP.ARRIVE ;  /* 0x00000000000079c5 */ /* 0x000fe20000000000 */
[----:B------:R-:W-:Y:S02]  /*3640*/  UMOV UR5, 0x40000040 ;  /* 0x4000004000057882 */ /* 0x000fe40000000000 */
        /* <DEDUP_REMOVED lines=47> */
.L_x_2681:
        /* <DEDUP_REMOVED lines=62> */
.L_x_2664:
        /* <DEDUP_REMOVED lines=23> */
.L_x_2684:
        /* <DEDUP_REMOVED lines=20> */
.L_x_2685:
        /* <DEDUP_REMOVED lines=18> */
.L_x_2686:
        /* <DEDUP_REMOVED lines=18> */
.L_x_2687:
        /* <DEDUP_REMOVED lines=98> */
[----:B------:R-:W-:Y:S01]  /*4830*/  ULOP3.LUT UR4, URZ, UR45, URZ, 0x33, !UPT ;  /* 0x0000002d3f047292 */ /* 0x000fe2000f8e333f */
[----:B------:R-:W-:Y:S01]  /*4840*/  ULDC UR5, c[0x0][0xb2c] ;  /* 0x0002cb0000057ab9 */ /* 0x000fe20000000800 */
[----:B------:R-:W-:Y:S02]  /*4850*/  ULDC.64 UR6, c[0x0][0x198] ;  /* 0x0000660000067ab9 */ /* 0x000fe40000000a00 */
[----:B------:R-:W-:Y:S02]  /*4860*/  UIADD3 UR42, UR4, UR5, URZ ;  /* 0x00000005042a7290 */ /* 0x000fe4000fffe03f */
[----:B------:R-:W-:Y:S02]  /*4870*/  UIADD3 UR4, UP0, UR6, 0x770, URZ ;  /* 0x0000077006047890 */ /* 0x000fe4000ff1e03f */
[----:B------:R-:W-:Y:S02]  /*4880*/  UIADD3 UR40, UR37, 0x9000, URZ ;  /* 0x0000900025287890 */ /* 0x000fe4000fffe03f */
[----:B------:R-:W-:-:S02]  /*4890*/  UIADD3.X UR5, URZ, UR7, URZ, UP0, !UPT ;  /* 0x000000073f057290 */ /* 0x000fc400087fe43f */
[----:B------:R-:W-:Y:S02]  /*48a0*/  UIADD3 UR6, UP0, UR6, 0x670, URZ ;  /* 0x0000067006067890 */ /* 0x000fe4000ff1e03f */
[----:B------:R-:W-:Y:S02]  /*48b0*/  UIMAD UR42, UR42, 0x60, URZ ;  /* 0x000000602a2a78a4 */ /* 0x000fe4000f8e023f */
[----:B------:R-:W-:Y:S02]  /*48c0*/  UIADD3 UR32, UR37, 0xc000, URZ ;  /* 0x0000c00025207890 */ /* 0x000fe4000fffe03f */
[----:B------:R-:W-:Y:S02]  /*48d0*/  UIADD3 UR24, UR37, 0xf000, URZ ;  /* 0x0000f00025187890 */ /* 0x000fe4000fffe03f */
[----:B------:R-:W-:Y:S02]  /*48e0*/  UIADD3.X UR7, URZ, UR7, URZ, UP0, !UPT ;  /* 0x000000073f077290 */ /* 0x000fe400087fe43f */
[----:B------:R-:W-:-:S02]  /*48f0*/  UIADD3 UR16, UR37, 0x3000, URZ ;  /* 0x0000300025107890 */ /* 0x000fc4000fffe03f */
        /* <DEDUP_REMOVED lines=9> */
[----:B------:R-:W-:Y:S01]  /*4990*/  UMOV UR26, UR42 ;  /* 0x0000002a001a7c82 */ /* 0x000fe20008000000 */
[----:B------:R1:W-:Y:S01]  /*49a0*/  UTMASTG.4D [UR40], [UR4] ;  /* 0x00000028040073b5 */ /* 0x0003e20008018000 */
        /* <DEDUP_REMOVED lines=9> */
[----:B------:R3:W-:Y:S01]  /*4a40*/  UTMASTG.4D [UR24], [UR4] ;  /* 0x00000018040073b5 */ /* 0x0007e20008018000 */
[----:B-1----:R-:W-:-:S02]  /*4a50*/  UMOV UR40, UR37 ;  /* 0x0000002500287c82 */ /* 0x002fc40008000000 */
[----:B------:R3:W-:Y:S01]  /*4a60*/  UTMASTG.4D [UR40], [UR6] ;  /* 0x00000028060073b5 */ /* 0x0007e20008018000 */
[----:B------:R3:W-:Y:S01]  /*4a70*/  UTMASTG.4D [UR16], [UR6] ;  /* 0x00000010060073b5 */ /* 0x0007e20008018000 */
[----:B------:R3:W-:Y:S02]  /*4a80*/  UTMASTG.4D [UR8], [UR6] ;  /* 0x00000008060073b5 */ /* 0x0007e40008018000 */
[----:B---3--:R0:W-:Y:S02]  /*4a90*/  UTMACMDFLUSH ;  /* 0x00000000000079b7 */ /* 0x0081e40000000000 */
.L_x_2689:
[----:B------:R-:W-:Y:S05]  /*4aa0*/  BSYNC B0 ;  /* 0x0000000000007941 */ /* 0x000fea0003800000 */
.L_x_2688:
[----:B------:R-:W-:-:S04]  /*4ab0*/  DEPBAR.LE SB0, 0x0 ;  /* 0x000080000000791a */ /* 0x000fc80000000000 */
[----:B------:R-:W-:Y:S05]  /*4ac0*/  EXIT ;  /* 0x000000000000794d */ /* 0x000fea0003800000 */
.L_x_2683:
[----:B------:R-:W2:Y:S01]  /*4ad0*/  S2R R0, SR_TID.X ;  /* 0x0000000000007919 */ /* 0x000ea20000002100 */
[----:B------:R-:W3:Y:S01]  /*4ae0*/  LDC R8, c[0x0][0xb2c] ;  /* 0x0002cb00ff087b82 */ /* 0x000ee20000000800 */
[----:B------:R-:W-:Y:S01]  /*4af0*/  ULOP3.LUT UR45, URZ, UR45, URZ, 0x33, !UPT ;  /* 0x0000002d3f2d7292 */ /* 0x000fe2000f8e333f */
[----:B------:R-:W-:Y:S01]  /*4b00*/  BSSY B0, `(.L_x_2690) ;  /* 0x0000031000007945 */ /* 0x000fe20003800000 */
[----:B------:R-:W-:Y:S02]  /*4b10*/  USHF.R.S32.HI UR6, URZ, 0x1f, UR43 ;  /* 0x0000001f3f067899 */ /* 0x000fe4000801142b */
[----:B------:R-:W-:-:S03]  /*4b20*/  USHF.R.S32.HI UR7, URZ, 0x1f, UR44 ;  /* 0x0000001f3f077899 */ /* 0x000fc6000801142c */
[----:B-1----:R-:W1:Y:S08]  /*4b30*/  LDC.64 R2, c[0x0][0x820] ;  /* 0x00020800ff027b82 */ /* 0x002e700000000a00 */
[----:B------:R-:W4:Y:S08]  /*4b40*/  LDC.64 R16, c[0x0][0x808] ;  /* 0x00020200ff107b82 */ /* 0x000f300000000a00 */
[----:B------:R-:W5:Y:S01]  /*4b50*/  LDC.64 R10, c[0x0][0x828] ;  /* 0x00020a00ff0a7b82 */ /* 0x000f620000000a00 */
[----:B---3--:R-:W-:-:S02]  /*4b60*/  VIADD R9, R8, UR45 ;  /* 0x0000002d08097c36 */ /* 0x008fc40008000000 */
[----:B--2---:R-:W-:-:S05]  /*4b70*/  VIADD R7, R0, 0xffffff80 ;  /* 0xffffff8000077836 */ /* 0x004fca0000000000 */
[----:B------:R-:W2:Y:S01]  /*4b80*/  LDC.64 R18, c[0x0][0x850] ;  /* 0x00021400ff127b82 */ /* 0x000ea20000000a00 */
[----:B-1----:R-:W-:Y:S02]  /*4b90*/  IMAD R0, R2, UR6, RZ ;  /* 0x0000000602007c24 */ /* 0x002fe4000f8e02ff */
[----:B------:R-:W-:-:S05]  /*4ba0*/  IMAD.HI R4, R7, 0x2aaaaaab, RZ ;  /* 0x2aaaaaab07047827 */ /* 0x000fca00078e02ff */
[----:B------:R-:W-:Y:S01]  /*4bb0*/  SHF.R.U32.HI R5, RZ, 0x1f, R4 ;  /* 0x0000001fff057819 */ /* 0x000fe20000011604 */
[----:B----4-:R-:W-:Y:S01]  /*4bc0*/  IMAD R23, R9, -0x60, R16 ;  /* 0xffffffa009177824 */ /* 0x010fe200078e0210 */
[----:B------:R-:W1:Y:S02]  /*4bd0*/  LDC.64 R20, c[0x0][0x858] ;  /* 0x00021600ff147b82 */ /* 0x000e640000000a00 */
[----:B------:R-:W-:Y:S01]  /*4be0*/  LEA.HI.SX32 R4, R4, R5, 0x1e ;  /* 0x0000000504047211 */ /* 0x000fe200078ff2ff */
[----:B------:R-:W-:-:S03]  /*4bf0*/  IMAD R5, R3, UR43, R0 ;  /* 0x0000002b03057c24 */ /* 0x000fc6000f8e0200 */
[CC--:B------:R-:W-:Y:S01]  /*4c00*/  ISETP.GE.AND P3, PT, R4.reuse, R23.reuse, PT ;  /* 0x000000170400720c */ /* 0x0c0fe20003f66270 */
[C---:B------:R-:W-:Y:S02]  /*4c10*/  IMAD R6, R4.reuse, -0x18, R7 ;  /* 0xffffffe804067824 */ /* 0x040fe400078e0207 */
[----:B------:R-:W-:Y:S02]  /*4c20*/  VIADD R0, R4, 0x10 ;  /* 0x0000001004007836 */ /* 0x000fe40000000000 */
[----:B------:R-:W-:Y:S02]  /*4c30*/  IMAD.SHL.U32 R6, R6, 0x8, RZ ;  /* 0x0000000806067824 */ /* 0x000fe400078e00ff */
[----:B------:R-:W-:Y:S01]  /*4c40*/  VIADD R8, R4, 0x40 ;  /* 0x0000004004087836 */ /* 0x000fe20000000000 */
[----:B------:R-:W-:Y:S01]  /*4c50*/  ISETP.GE.AND P4, PT, R0, R23, PT ;  /* 0x000000170000720c */ /* 0x000fe20003f86270 */
[----:B------:R-:W-:Y:S01]  /*4c60*/  VIADD R0, R4, 0x20 ;  /* 0x0000002004007836 */ /* 0x000fe20000000000 */
[----:B------:R-:W-:-:S02]  /*4c70*/  SHF.R.S32.HI R7, RZ, 0x1f, R6 ;  /* 0x0000001fff077819 */ /* 0x000fc40000011406 */
[----:B------:R-:W-:Y:S02]  /*4c80*/  ISETP.GE.OR P6, PT, R6, R17, P3 ;  /* 0x000000110600720c */ /* 0x000fe40001fc6670 */
[-C--:B------:R-:W-:Y:S01]  /*4c90*/  ISETP.GE.AND P5, PT, R0, R23.reuse, PT ;  /* 0x000000170000720c */ /* 0x080fe20003fa6270 */
[----:B------:R-:W-:Y:S01]  /*4ca0*/  IMAD.WIDE.U32 R2, R2, UR43, R6 ;  /* 0x0000002b02027c25 */ /* 0x000fe2000f8e0006 */
[----:B------:R-:W-:Y:S02]  /*4cb0*/  ISETP.GE.AND P1, PT, R8, R23, PT ;  /* 0x000000170800720c */ /* 0x000fe40003f26270 */
[----:B------:R-:W-:Y:S01]  /*4cc0*/  ISETP.GE.OR P2, PT, R6, R17, P4 ;  /* 0x000000110600720c */ /* 0x000fe20002746670 */
[----:B------:R-:W-:Y:S02]  /*4cd0*/  IMAD.IADD R3, R3, 0x1, R5 ;  /* 0x0000000103037824 */ /* 0x000fe400078e0205 */
[----:B------:R-:W-:Y:S02]  /*4ce0*/  VIADD R5, R4, 0x30 ;  /* 0x0000003004057836 */ /* 0x000fe40000000000 */
[----:B-----5:R-:W-:-:S02]  /*4cf0*/  IMAD R0, R10, UR7, RZ ;  /* 0x000000070a007c24 */ /* 0x020fc4000f8e02ff */
[----:B------:R-:W-:Y:S01]  /*4d00*/  IMAD.WIDE.U32 R12, R10, UR44, R2 ;  /* 0x0000002c0a0c7c25 */ /* 0x000fe2000f8e0002 */
[----:B------:R-:W-:Y:S02]  /*4d10*/  ISETP.GE.AND P0, PT, R5, R23, PT ;  /* 0x000000170500720c */ /* 0x000fe40003f06270 */
[----:B------:R-:W-:Y:S01]  /*4d20*/  SHF.R.S32.HI R5, RZ, 0x1f, R4 ;  /* 0x0000001fff057819 */ /* 0x000fe20000011404 */
[----:B------:R-:W-:Y:S02]  /*4d30*/  IMAD R11, R11, UR44, R0 ;  /* 0x0000002c0b0b7c24 */ /* 0x000fe4000f8e0200 */
[----:B------:R-:W-:-:S04]  /*4d40*/  IMAD.WIDE R2, R9, 0x60, R4 ;  /* 0x0000006009027825 */ /* 0x000fc800078e0204 */
[----:B------:R-:W-:Y:S01]  /*4d50*/  IMAD.IADD R11, R13, 0x1, R11 ;  /* 0x000000010d0b7824 */ /* 0x000fe200078e020b */
[----:B--2---:R-:W-:Y:S06]  /*4d60*/  @P6 BRA `(.L_x_2691) ;  /* 0x0000000000286947 */ /* 0x004fec0003800000 */
        /* <DEDUP_REMOVED lines=10> */
.L_x_2691:
[----:B------:R-:W-:Y:S05]  /*4e10*/  BSYNC B0 ;  /* 0x0000000000007941 */ /* 0x000fea0003800000 */
.L_x_2690:
[----:B------:R-:W-:Y:S01]  /*4e20*/  BSSY B0, `(.L_x_2692) ;  /* 0x0000010000007945 */ /* 0x000fe20003800000 */
[----:B------:R-:W-:-:S03]  /*4e30*/  ISETP.GE.OR P6, PT, R6, R17, P5 ;  /* 0x000000110600720c */ /* 0x000fc60002fc6670 */
[----:B------:R-:W-:Y:S10]  /*4e40*/  @P2 BRA `(.L_x_2693) ;  /* 0x0000000000342947 */ /* 0x000ff40003800000 */
        /* <DEDUP_REMOVED lines=13> */
.L_x_2693:
[----:B------:R-:W-:Y:S05]  /*4f20*/  BSYNC B0 ;  /* 0x0000000000007941 */ /* 0x000fea0003800000 */
.L_x_2692:
[----:B------:R-:W-:Y:S01]  /*4f30*/  BSSY B0, `(.L_x_2694) ;  /* 0x0000010000007945 */ /* 0x000fe20003800000 */
[----:B------:R-:W-:-:S03]  /*4f40*/  ISETP.GE.OR P2, PT, R6, R17, P0 ;  /* 0x000000110600720c */ /* 0x000fc60000746670 */
[----:B------:R-:W-:Y:S10]  /*4f50*/  @P6 BRA `(.L_x_2695) ;  /* 0x0000000000346947 */ /* 0x000ff40003800000 */
        /* <DEDUP_REMOVED lines=13> */
.L_x_2695:
[----:B------:R-:W-:Y:S05]  /*5030*/  BSYNC B0 ;  /* 0x0000000000007941 */ /* 0x000fea0003800000 */
.L_x_2694:
        /* <DEDUP_REMOVED lines=17> */
.L_x_2697:
[----:B------:R-:W-:Y:S05]  /*5150*/  BSYNC B0 ;  /* 0x0000000000007941 */ /* 0x000fea0003800000 */
.L_x_2696:
[----:B------:R-:W-:Y:S01]  /*5160*/  BSSY B0, `(.L_x_2698) ;  /* 0x0000011000007945 */ /* 0x000fe20003800000 */
[----:B------:R-:W-:Y:S01]  /*5170*/  ISETP.GE.AND P2, PT, R0, R23, PT ;  /* 0x000000170000720c */ /* 0x000fe20003f46270 */
[----:B-1----:R-:W-:Y:S02]  /*5180*/  IMAD R8, R18, UR6, RZ ;  /* 0x0000000612087c24 */ /* 0x002fe4000f8e02ff */
        /* <DEDUP_REMOVED lines=14> */
.L_x_2699:
[----:B------:R-:W-:Y:S05]  /*5270*/  BSYNC B0 ;  /* 0x0000000000007941 */ /* 0x000fea0003800000 */
.L_x_2698:
        /* <DEDUP_REMOVED lines=8> */
[----:B------:R-:W-:Y:S01]  /*5300*/  IMAD R0, R20, UR7, RZ ;  /* 0x0000000714007c24 */ /* 0x000fe2000f8e02ff */
[----:B------:R-:W-:Y:S01]  /*5310*/  ISETP.GE.OR P5, PT, R6, UR4, P5 ;  /* 0x0000000406007c0c */ /* 0x000fe2000afa6670 */
[----:B------:R-:W-:Y:S01]  /*5320*/  IMAD.WIDE.U32 R8, R20, UR44, R4 ;  /* 0x0000002c14087c25 */ /* 0x000fe2000f8e0004 */
[----:B------:R-:W-:-:S02]  /*5330*/  ISETP.GE.OR P0, PT, R6, UR4, P0 ;  /* 0x0000000406007c0c */ /* 0x000fc40008706670 */
[C---:B------:R-:W-:Y:S01]  /*5340*/  ISETP.GE.OR P1, PT, R6.reuse, UR4, P1 ;  /* 0x0000000406007c0c */ /* 0x040fe20008f26670 */
[----:B-1234-:R-:W-:Y:S01]  /*5350*/  IMAD R15, R21, UR44, R0 ;  /* 0x0000002c150f7c24 */ /* 0x01efe2000f8e0200 */
        /* <DEDUP_REMOVED lines=15> */
.L_x_2701:
[----:B------:R-:W-:Y:S05]  /*5450*/  BSYNC B0 ;  /* 0x0000000000007941 */ /* 0x000fea0003800000 */
.L_x_2700:
        /* <DEDUP_REMOVED lines=13> */
.L_x_2703:
[----:B------:R-:W-:Y:S05]  /*5530*/  BSYNC B0 ;  /* 0x0000000000007941 */ /* 0x000fea0003800000 */
.L_x_2702:
        /* <DEDUP_REMOVED lines=15> */
.L_x_2705:
[----:B------:R-:W-:Y:S05]  /*5630*/  BSYNC B0 ;  /* 0x0000000000007941 */ /* 0x000fea0003800000 */
.L_x_2704:
        /* <DEDUP_REMOVED lines=15> */
.L_x_2707:
[----:B------:R-:W-:Y:S05]  /*5730*/  BSYNC B0 ;  /* 0x0000000000007941 */ /* 0x000fea0003800000 */
.L_x_2706:
        /* <DEDUP_REMOVED lines=15> */
.L_x_2709:
[----:B------:R-:W-:Y:S05]  /*5830*/  BSYNC B0 ;  /* 0x0000000000007941 */ /* 0x000fea0003800000 */
.L_x_2708:
        /* <DEDUP_REMOVED lines=15> */
.L_x_2711:
[----:B------:R-:W-:Y:S05]  /*5930*/  BSYNC B0 ;  /* 0x0000000000007941 */ /* 0x000fea0003800000 */
.L_x_2710:
        /* <DEDUP_REMOVED lines=15> */
.L_x_2713:
[----:B------:R-:W-:Y:S05]  /*5a30*/  BSYNC B0 ;  /* 0x0000000000007941 */ /* 0x000fea0003800000 */
.L_x_2712:
[----:B------:R-:W-:Y:S05]  /*5a40*/  EXIT ;  /* 0x000000000000794d */ /* 0x000fea0003800000 */
.L_x_2660:
        /* <DEDUP_REMOVED lines=30> */
.L_x_2717:
[----:B------:R-:W-:Y:S01]  /*5c30*/  ULDC UR9, c[0x0][0xb44] ;  /* 0x0002d10000097ab9 */ /* 0x000fe20000000800 */
[----:B------:R-:W-:Y:S01]  /*5c40*/  UMOV UR7, UR8 ;  /* 0x0000000800077c82 */ /* 0x000fe20008000000 */
[----:B------:R-:W-:-:S11]  /*5c50*/  UISETP.NE.AND UP0, UPT, UR9, 0x1, UPT ;  /* 0x000000010900788c */ /* 0x000fd6000bf05270 */
[----:B------:R-:W-:Y:S02]  /*5c60*/  @UP0 ULDC.64 UR10, c[0x0][0xb48] ;  /* 0x0002d200000a0ab9 */ /* 0x000fe40000000a00 */
[----:B------:R-:W-:-:S04]  /*5c70*/  UIMAD.WIDE.U32 UR4, UR8, UR10, URZ ;  /* 0x0000000a080472a5 */ /* 0x000fc8000f8e003f */
[----:B------:R-:W-:-:S04]  /*5c80*/  @UP0 USHF.R.U32.HI UR7, URZ, UR11, UR5 ;  /* 0x0000000b3f070299 */ /* 0x000fc80008011605 */
[----:B------:R-:W-:-:S12]  /*5c90*/  UIMAD UR4, UR7, UR9, URZ ;  /* 0x00000009070472a4 */ /* 0x000fd8000f8e023f */
.L_x_2718:
[----:B------:R-:W-:Y:S01]  /*5ca0*/  ULDC UR16, c[0x0][0xb38] ;  /* 0x0002ce0000107ab9 */ /* 0x000fe20000000800 */
[----:B------:R-:W-:Y:S02]  /*5cb0*/  UIADD3 UR4, UR8, -UR4, URZ ;  /* 0x8000000408047290 */ /* 0x000fe4000fffe03f */
[----:B------:R-:W-:Y:S01]  /*5cc0*/  UISETP.NE.AND UP0, UPT, UR16, 0x1, UPT ;  /* 0x000000011000788c */ /* 0x000fe2000bf05270 */
[----:B------:R-:W-:Y:S01]  /*5cd0*/  ULDC UR5, c[0x0][0xb44] ;  /* 0x0002d10000057ab9 */ /* 0x000fe20000000800 */
[----:B------:R-:W-:Y:S02]  /*5ce0*/  ULOP3.LUT UR7, URZ, UR7, URZ, 0x33, !UPT ;  /* 0x000000073f077292 */ /* 0x000fe4000f8e333f */
[----:B------:R-:W-:Y:S01]  /*5cf0*/  UIMAD UR6, UR6, UR5, UR4 ;  /* 0x00000005060672a4 */ /* 0x000fe2000f8e0204 */
[----:B------:R-:W-:Y:S02]  /*5d00*/  ULDC UR18, c[0x0][0xb2c] ;  /* 0x0002cb0000127ab9 */ /* 0x000fe40000000800 */
[----:B------:R-:W-:-:S04]  /*5d10*/  UIADD3 UR18, UR7, UR18, URZ ;  /* 0x0000001207127290 */ /* 0x000fc8000fffe03f */
        /* <DEDUP_REMOVED lines=14> */
[----:B------:R-:W-:-:S04]  /*5e00*/  UIADD3 UR4, -UR5, UR4, -UR20 ;  /* 0x0000000405047290 */ /* 0x000fc8000fffe914 */
        /* <DEDUP_REMOVED lines=8> */
[----:B------:R-:W-:-:S06]  /*5e90*/  UISETP.GT.AND UP0, UPT, UR5, UR8, UPT ;  /* 0x000000080500728c */ /* 0x000fcc000bf04270 */
[----:B------:R-:W-:-:S13]  /*5ea0*/  PLOP3.LUT P0, PT, PT, PT, UP0, 0x80, 0x0 ;  /* 0x000000000000781c */ /* 0x000fda0003f0f008 */
[----:B------:R-:W-:Y:S05]  /*5eb0*/  @!P0 BRA `(.L_x_2716) ;  /* 0x0000003c00d88947 */ /* 0x000fea0003800000 */
[----:B------:R-:W-:Y:S01]  /*5ec0*/  USHF.R.S32.HI UR19, URZ, 0x1f, UR16 ;  /* 0x0000001f3f137899 */ /* 0x000fe20008011410 */
[----:B------:R-:W1:Y:S01]  /*5ed0*/  S2R R0, SR_TID.X ;  /* 0x0000000000007919 */ /* 0x000e620000002100 */
[----:B------:R-:W-:Y:S01]  /*5ee0*/  ULDC.64 UR12, c[0x0][0x2d8] ;  /* 0x0000b600000c7ab9 */ /* 0x000fe20000000a00 */
[----:B------:R-:W-:Y:S01]  /*5ef0*/  UIADD3 UR11, UR5, -UR8, URZ ;  /* 0x80000008050b7290 */ /* 0x000fe2000fffe03f */
[----:B------:R-:W-:Y:S01]  /*5f00*/  LOP3.LUT R10, RZ, UR18, RZ, 0x33, !PT ;  /* 0x00000012ff0a7c12 */ /* 0x000fe2000f8e33ff */
[----:B------:R-:W-:Y:S02]  /*5f10*/  UIMAD UR4, UR19, UR12, URZ ;  /* 0x0000000c130472a4 */ /* 0x000fe4000f8e023f */
[----:B------:R-:W-:Y:S02]  /*5f20*/  UIMAD.WIDE.U32 UR6, UR16, UR12, URZ ;  /* 0x0000000c100672a5 */ /* 0x000fe4000f8e003f */
[----:B------:R-:W-:Y:S02]  /*5f30*/  UIMAD UR4, UR16, UR13, UR4 ;  /* 0x0000000d100472a4 */ /* 0x000fe4000f8e0204 */
[----:B------:R-:W-:-:S02]  /*5f40*/  USHF.R.S32.HI UR9, URZ, 0x1f, UR10 ;  /* 0x0000001f3f097899 */ /* 0x000fc4000801140a */
[----:B------:R-:W-:Y:S02]  /*5f50*/  UIADD3 UR7, UR7, UR4, URZ ;  /* 0x0000000407077290 */ /* 0x000fe4000fffe03f */
[----:B------:R-:W-:Y:S01]  /*5f60*/  ULOP3.LUT UR14, UR11, 0x1, URZ, 0xc0, !UPT ;  /* 0x000000010b0e7892 */ /* 0x000fe2000f8ec03f */
[----:B------:R-:W-:Y:S01]  /*5f70*/  ULDC.64 UR12, c[0x0][0x2e0] ;  /* 0x0000b800000c7ab9 */ /* 0x000fe20000000a00 */
[----:B------:R-:W-:Y:S01]  /*5f80*/  ULDC UR15, c[0x0][0x288] ;  /* 0x0000a200000f7ab9 */ /* 0x000fe20000000800 */
[----:B------:R-:W-:Y:S02]  /*5f90*/  UIMAD UR9, UR9, UR12, URZ ;  /* 0x0000000c090972a4 */ /* 0x000fe4000f8e023f */
[----:B------:R-:W-:Y:S02]  /*5fa0*/  UIMAD.WIDE.U32 UR6, UR10, UR12, UR6 ;  /* 0x0000000c0a0672a5 */ /* 0x000fe4000f8e0006 */
[----:B------:R-:W-:Y:S02]  /*5fb0*/  UISETP.NE.U32.AND UP0, UPT, UR14, 0x1, UPT ;  /* 0x000000010e00788c */ /* 0x000fe4000bf05070 */
[----:B------:R-:W-:-:S02]  /*5fc0*/  UIADD3 UR12, UR20, 0x5f, URZ ;  /* 0x0000005f140c7890 */ /* 0x000fc4000fffe03f */
[----:B------:R-:W-:Y:S02]  /*5fd0*/  UIMAD UR9, UR10, UR13, UR9 ;  /* 0x0000000d0a0972a4 */ /* 0x000fe4000f8e0209 */
[----:B------:R-:W-:Y:S01]  /*5fe0*/  UIMAD.WIDE UR12, UR12, 0x2aaaaaab, URZ ;  /* 0x2aaaaaab0c0c78a5 */ /* 0x000fe2000f8e023f */
[----:B------:R-:W-:Y:S01]  /*5ff0*/  PLOP3.LUT P1, PT, PT, PT, UP0, 0x80, 0x0 ;  /* 0x000000000000781c */ /* 0x000fe20003f2f008 */
[----:B------:R-:W-:Y:S02]  /*6000*/  UIMAD UR4, UR10, UR15, URZ ;  /* 0x0000000f0a0472a4 */ /* 0x000fe4000f8e023f */
[----:B------:R-:W-:Y:S01]  /*6010*/  UIADD3 UR10, UR20, 0x9f, -UR17 ;  /* 0x0000009f140a7890 */ /* 0x000fe2000fffe811 */
[----:B-1----:R-:W-:Y:S01]  /*6020*/  LOP3.LUT R0, R0, 0x1f, RZ, 0xc0, !PT ;  /* 0x0000001f00007812 */ /* 0x002fe200078ec0ff */
[----:B------:R-:W-:Y:S01]  /*6030*/  UIADD3 UR11, UP1, UR16, UR4, URZ ;  /* 0x00000004100b7290 */ /* 0x000fe2000ff3e03f */
[----:B------:R-:W-:Y:S02]  /*6040*/  ULDC UR17, c[0x0][0x760] ;  /* 0x0001d80000117ab9 */ /* 0x000fe40000000800 */
[----:B------:R-:W-:Y:S01]  /*6050*/  UMOV UR16, UR13 ;  /* 0x0000000d00107c82 */ /* 0x000fe20008000000 */
[----:B------:R-:W-:Y:S01]  /*6060*/  ELECT P0, URZ, PT ;  /* 0x00000000003f782f */ /* 0x000fe20003800000 */
[----:B------:R-:W-:-:S02]  /*6070*/  USHF.R.U32.HI UR14, URZ, 0x1f, UR16 ;  /* 0x0000001f3f0e7899 */ /* 0x000fc40008011610 */
[----:B------:R-:W-:Y:S02]  /*6080*/  UIMAD UR12, UR15, UR17, URZ ;  /* 0x000000110f0c72a4 */ /* 0x000fe4000f8e023f */
[----:B------:R-:W-:Y:S02]  /*6090*/  ULEA.HI.X.SX32 UR13, UR4, UR19, 0x1, UP1 ;  /* 0x00000013040d7291 */ /* 0x000fe400088f0e3f */
[----:B------:R-:W-:Y:S02]  /*60a0*/  ULEA.HI.SX32 UR16, UR16, UR14, 0x1c ;  /* 0x0000000e10107291 */ /* 0x000fe4000f8fe23f */
[----:B------:R-:W-:Y:S01]  /*60b0*/  UIADD3 UR25, UR7, UR9, URZ ;  /* 0x0000000907197290 */ /* 0x000fe2000fffe03f */
[----:B------:R-:W-:Y:S11]  /*60c0*/  @P1 BRA `(.L_x_2719) ;  /* 0x0000000400ec1947 */ /* 0x000ff60003800000 */
        /* <DEDUP_REMOVED lines=11> */
[----:B------:R-:W-:-:S04]  /*6180*/  ULEA UR14, UR8, UR10, 0x6 ;  /* 0x0000000a080e7291 */ /* 0x000fc8000f8e303f */
[----:B------:R-:W-:-:S04]  /*6190*/  UIMAD.WIDE UR14, UR14, 0x2aaaaaab, URZ ;  /* 0x2aaaaaab0e0e78a5 */ /* 0x000fc8000f8e023f */
[----:B------:R-:W-:-:S04]  /*61a0*/  USHF.R.U32.HI UR4, URZ, 0x1f, UR15 ;  /* 0x0000001f3f047899 */ /* 0x000fc8000801160f */
[----:B------:R-:W-:-:S04]  /*61b0*/  ULEA.HI.SX32 UR4, UR15, UR4, 0x1c ;  /* 0x000000040f047291 */ /* 0x000fc8000f8fe23f */
[----:B------:R-:W-:-:S04]  /*61c0*/  UISETP.LT.AND UP0, UPT, UR16, UR4, UPT ;  /* 0x000000041000728c */ /* 0x000fc8000bf01270 */
[----:B------:R-:W-:-:S06]  /*61d0*/  USEL UR4, UR16, UR4, UP0 ;  /* 0x0000000410047287 */ /* 0x000fcc0008000000 */
[----:B------:R-:W-:-:S07]  /*61e0*/  VIADD R5, R10, UR4 ;  /* 0x000000040a057c36 */ /* 0x000fce0008000000 */
.L_x_2722:
[----:B------:R-:W2:Y:S04]  /*61f0*/  LDG.E.STRONG.GPU R4, desc[UR38][R2.64] ;  /* 0x0000002602047981 */ /* 0x000ea8000c1ef900 */
[----:B--2---:R-:W-:Y:S01]  /*6200*/  CCTL.IVALL ;  /* 0x00000000ff00798f */ /* 0x004fe20002000000 */
[----:B------:R-:W-:Y:S05]  /*6210*/  YIELD ;  /* 0x0000000000007946 */ /* 0x000fea0003800000 */
[----:B------:R-:W-:-:S13]  /*6220*/  ISETP.NE.AND P1, PT, R4, R5, PT ;  /* 0x000000050400720c */ /* 0x000fda0003f25270 */
[----:B------:R-:W-:Y:S05]  /*6230*/  @P1 BRA `(.L_x_2722) ;  /* 0xfffffffc00ec1947 */ /* 0x000fea000383ffff */
.L_x_2721:
[----:B------:R-:W-:Y:S05]  /*6240*/  BSYNC B1 ;  /* 0x0000000000017941 */ /* 0x000fea0003800000 */
.L_x_2720:
[----:B------:R-:W-:-:S03]  /*6250*/  UMOV UR4, 0xffffffff ;  /* 0xffffffff00047882 */ /* 0x000fc60000000000 */
[----:B------:R-:W-:Y:S05]  /*6260*/  BRA.DIV UR4, `(.L_x_2723) ;  /* 0x0000003e044c7947 */ /* 0x000fea000b800000 */
[----:B------:R-:W-:Y:S01]  /*6270*/  NOP ;  /* 0x0000000000007918 */ /* 0x000fe20000000000 */
.L_x_2803:
        /* <DEDUP_REMOVED lines=22> */
.L_x_2725:
[----:B------:R-:W-:Y:S05]  /*63e0*/  BSYNC B1 ;  /* 0x0000000000017941 */ /* 0x000fea0003800000 */
.L_x_2724:
        /* <DEDUP_REMOVED lines=19> */
.L_x_2727:
[----:B------:R-:W-:Y:S05]  /*6520*/  BSYNC B1 ;  /* 0x0000000000017941 */ /* 0x000fea0003800000 */
.L_x_2726:
        /* <DEDUP_REMOVED lines=20> */
.L_x_2729:
[----:B------:R-:W-:Y:S05]  /*6670*/  BSYNC B1 ;  /* 0x0000000000017941 */ /* 0x000fea0003800000 */
.L_x_2728:
[----:B------:R-:W-:Y:S06]  /*6680*/  BAR.ARV 0xa, 0xa0 ;  /* 0x0282800000007b1d */ /* 0x000fec0000002000 */
[----:B------:R-:W-:Y:S04]  /*6690*/  BSSY B1, `(.L_x_2730) ;  /* 0x0000003000017945 */ /* 0x000fe80003800000 */
[----:B------:R-:W-:Y:S05]  /*66a0*/  @!P0 BRA `(.L_x_2731) ;  /* 0x0000000000048947 */ /* 0x000fea0003800000 */
[----:B------:R-:W-:-:S04]  /*66b0*/  DEPBAR.LE SB0, 0x1 ;  /* 0x000080400000791a */ /* 0x000fc80000000000 */
.L_x_2731:
[----:B------:R-:W-:Y:S05]  /*66c0*/  BSYNC B1 ;  /* 0x0000000000017941 */ /* 0x000fea0003800000 */
.L_x_2730:
[----:B------:R-:W-:Y:S06]  /*66d0*/  BAR.ARV 0xb, 0xa0 ;  /* 0x02c2800000007b1d */ /* 0x000fec0000002000 */
[----:B------:R-:W-:Y:S04]  /*66e0*/  BSSY B1, `(.L_x_2732) ;  /* 0x0000003000017945 */ /* 0x000fe80003800000 */
[----:B------:R-:W-:Y:S05]  /*66f0*/  @!P0 BRA `(.L_x_2733) ;  /* 0x0000000000048947 */ /* 0x000fea0003800000 */
[----:B------:R-:W-:-:S04]  /*6700*/  DEPBAR.LE SB0, 0x0 ;  /* 0x000080000000791a */ /* 0x000fc80000000000 */
.L_x_2733:
[----:B------:R-:W-:Y:S05]  /*6710*/  BSYNC B1 ;  /* 0x0000000000017941 */ /* 0x000fea0003800000 */
.L_x_2732:
        /* <DEDUP_REMOVED lines=19> */
.L_x_2735:
[----:B------:R-:W-:Y:S05]  /*6850*/  BSYNC B1 ;  /* 0x0000000000017941 */ /* 0x000fea0003800000 */
.L_x_2734:
[----:B------:R-:W-:Y:S01]  /*6860*/  UIADD3 UR17, UR8, 0x1, URZ ;  /* 0x0000000108117890 */ /* 0x000fe2000fffe03f */
[----:B------:R-:W-:Y:S11]  /*6870*/  BRA `(.L_x_2736) ;  /* 0x0000000000047947 */ /* 0x000ff60003800000 */
.L_x_2719:
[----:B------:R-:W-:-:S05]  /*6880*/  UMOV UR17, UR8 ;  /* 0x0000000800117c82 */ /* 0x000fca0008000000 */
.L_x_2736:
[----:B------:R-:W-:-:S04]  /*6890*/  UIADD3 UR4, UR8, 0x1, URZ ;  /* 0x0000000108047890 */ /* 0x000fc8000fffe03f */
[----:B------:R-:W-:-:S06]  /*68a0*/  UISETP.NE.AND UP0, UPT, UR5, UR4, UPT ;  /* 0x000000040500728c */ /* 0x000fcc000bf05270 */
[----:B------:R-:W-:-:S13]  /*68b0*/  PLOP3.LUT P1, PT, PT, PT, UP0, 0x80, 0x0 ;  /* 0x000000000000781c */ /* 0x000fda0003f2f008 */
[----:B------:R-:W-:Y:S05]  /*68c0*/  @!P1 BRA `(.L_x_2716) ;  /* 0x0000003400549947 */ /* 0x000fea0003800000 */
[----:B------:R-:W-:Y:S01]  /*68d0*/  ULDC.64 UR14, c[0x0][0x2c0] ;  /* 0x0000b000000e7ab9 */ /* 0x000fe20000000a00 */
[----:B------:R-:W-:Y:S02]  /*68e0*/  UIADD3 UR21, UR9, UR7, URZ ;  /* 0x0000000709157290 */ /* 0x000fe4000fffe03f */
[----:B------:R-:W-:Y:S01]  /*68f0*/  ULEA UR20, UP0, UR6, UR14, 0x2 ;  /* 0x0000000e06147291 */ /* 0x000fe2000f80103f */
[----:B------:R-:W-:Y:S01]  /*6900*/  UMOV UR22, UR17 ;  /* 0x0000001100167c82 */ /* 0x000fe20008000000 */
[----:B------:R-:W-:Y:S02]  /*6910*/  UMOV UR4, URZ ;  /* 0x0000003f00047c82 */ /* 0x000fe40008000000 */
[----:B------:R-:W-:Y:S02]  /*6920*/  ULEA.HI.X UR21, UR6, UR15, UR21, 0x2, UP0 ;  /* 0x0000000f06157291 */ /* 0x000fe400080f1415 */
[----:B------:R-:W-:-:S04]  /*6930*/  UIADD3 UR20, UP0, UR20, 0x4000, URZ ;  /* 0x0000400014147890 */ /* 0x000fc8000ff1e03f */
[----:B------:R-:W-:-:S12]  /*6940*/  UIADD3.X UR21, URZ, UR21, URZ, UP0, !UPT ;  /* 0x000000153f157290 */ /* 0x000fd800087fe43f */
.L_x_2769:
[----:B------:R-:W-:Y:S01]  /*6950*/  UIMAD UR23, UR12, UR17, URZ ;  /* 0x000000110c1772a4 */ /* 0x000fe2000f8e023f */
[----:B------:R-:W-:Y:S01]  /*6960*/  ISETP.NE.AND P2, PT, R0, RZ, PT ;  /* 0x000000ff0000720c */ /* 0x000fe20003f45270 */
[----:B------:R-:W-:Y:S01]  /*6970*/  ULDC.64 UR14, c[0x0][0x768] ;  /* 0x0001da00000e7ab9 */ /* 0x000fe20000000a00 */
[----:B------:R-:W-:Y:S01]  /*6980*/  ULEA UR28, UR17, UR10, 0x6 ;  /* 0x0000000a111c7291 */ /* 0x000fe2000f8e303f */
        /* <DEDUP_REMOVED lines=8> */
[----:B------:R-:W-:-:S04]  /*6a10*/  UIMAD.WIDE UR18, UR28, 0x2aaaaaab, URZ ;  /* 0x2aaaaaab1c1278a5 */ /* 0x000fc8000f8e023f */
[----:B------:R-:W-:-:S04]  /*6a20*/  USHF.R.U32.HI UR18, URZ, 0x1f, UR19 ;  /* 0x0000001f3f127899 */ /* 0x000fc80008011613 */
[----:B------:R-:W-:-:S04]  /*6a30*/  ULEA.HI.SX32 UR18, UR19, UR18, 0x1c ;  /* 0x0000001213127291 */ /* 0x000fc8000f8fe23f */
[----:B------:R-:W-:-:S04]  /*6a40*/  UISETP.LT.AND UP0, UPT, UR16, UR18, UPT ;  /* 0x000000121000728c */ /* 0x000fc8000bf01270 */
[----:B------:R-:W-:-:S06]  /*6a50*/  USEL UR18, UR16, UR18, UP0 ;  /* 0x0000001210127287 */ /* 0x000fcc0008000000 */
[----:B------:R-:W-:-:S07]  /*6a60*/  VIADD R5, R10, UR18 ;  /* 0x000000120a057c36 */ /* 0x000fce0008000000 */
.L_x_2739:
[----:B------:R-:W2:Y:S04]  /*6a70*/  LDG.E.STRONG.GPU R4, desc[UR38][R2.64] ;  /* 0x0000002602047981 */ /* 0x000ea8000c1ef900 */
[----:B--2---:R-:W-:Y:S01]  /*6a80*/  CCTL.IVALL ;  /* 0x00000000ff00798f */ /* 0x004fe20002000000 */
[----:B------:R-:W-:Y:S05]  /*6a90*/  YIELD ;  /* 0x0000000000007946 */ /* 0x000fea0003800000 */
[----:B------:R-:W-:-:S13]  /*6aa0*/  ISETP.NE.AND P1, PT, R4, R5, PT ;  /* 0x000000050400720c */ /* 0x000fda0003f25270 */
[----:B------:R-:W-:Y:S05]  /*6ab0*/  @P1 BRA `(.L_x_2739) ;  /* 0xfffffffc00ec1947 */ /* 0x000fea000383ffff */
.L_x_2738:
[----:B------:R-:W-:Y:S05]  /*6ac0*/  BSYNC B1 ;  /* 0x0000000000017941 */ /* 0x000fea0003800000 */
.L_x_2737:
[----:B------:R-:W-:-:S03]  /*6ad0*/  UMOV UR18, 0xffffffff ;  /* 0xffffffff00127882 */ /* 0x000fc60000000000 */
[----:B------:R-:W-:Y:S05]  /*6ae0*/  BRA.DIV UR18, `(.L_x_2740) ;  /* 0x0000003612487947 */ /* 0x000fea000b800000 */
[----:B------:R-:W-:Y:S01]  /*6af0*/  NOP ;  /* 0x0000000000007918 */ /* 0x000fe20000000000 */
.L_x_2806:
        /* <DEDUP_REMOVED lines=19> */
.L_x_2742:
[----:B------:R-:W-:Y:S05]  /*6c30*/  BSYNC B1 ;  /* 0x0000000000017941 */ /* 0x000fea0003800000 */
.L_x_2741:
        /* <DEDUP_REMOVED lines=14> */
.L_x_2744:
[----:B------:R-:W-:Y:S05]  /*6d20*/  BSYNC B1 ;  /* 0x0000000000017941 */ /* 0x000fea0003800000 */
.L_x_2743:
        /* <DEDUP_REMOVED lines=15> */
.L_x_2746:
[----:B------:R-:W-:Y:S05]  /*6e20*/  BSYNC B1 ;  /* 0x0000000000017941 */ /* 0x000fea0003800000 */
.L_x_2745:
[----:B------:R-:W-:Y:S06]  /*6e30*/  BAR.ARV 0xa, 0xa0 ;  /* 0x0282800000007b1d */ /* 0x000fec0000002000 */
[----:B------:R-:W-:Y:S04]  /*6e40*/  BSSY B1, `(.L_x_2747) ;  /* 0x0000003000017945 */ /* 0x000fe80003800000 */
[----:B------:R-:W-:Y:S05]  /*6e50*/  @!P0 BRA `(.L_x_2748) ;  /* 0x0000000000048947 */ /* 0x000fea0003800000 */
[----:B------:R-:W-:-:S04]  /*6e60*/  DEPBAR.LE SB0, 0x1 ;  /* 0x000080400000791a */ /* 0x000fc80000000000 */
.L_x_2748:
[----:B------:R-:W-:Y:S05]  /*6e70*/  BSYNC B1 ;  /* 0x0000000000017941 */ /* 0x000fea0003800000 */
.L_x_2747:
[----:B------:R-:W-:Y:S06]  /*6e80*/  BAR.ARV 0xb, 0xa0 ;  /* 0x02c2800000007b1d */ /* 0x000fec0000002000 */
[----:B------:R-:W-:Y:S04]  /*6e90*/  BSSY B1, `(.L_x_2749) ;  /* 0x0000003000017945 */ /* 0x000fe80003800000 */
[----:B------:R-:W-:Y:S05]  /*6ea0*/  @!P0 BRA `(.L_x_2750) ;  /* 0x0000000000048947 */ /* 0x000fea0003800000 */
[----:B------:R-:W-:-:S04]  /*6eb0*/  DEPBAR.LE SB0, 0x0 ;  /* 0x000080000000791a */ /* 0x000fc80000000000 */
.L_x_2750:
[----:B------:R-:W-:Y:S05]  /*6ec0*/  BSYNC B1 ;  /* 0x0000000000017941 */ /* 0x000fea0003800000 */
.L_x_2749:
        /* <DEDUP_REMOVED lines=19> */
.L_x_2752:
[----:B------:R-:W-:Y:S05]  /*7000*/  BSYNC B1 ;  /* 0x0000000000017941 */ /* 0x000fea0003800000 */
.L_x_2751:
        /* <DEDUP_REMOVED lines=9> */
[----:B------:R-:W-:-:S04]  /*70a0*/  UIADD3 UR14, UR28, 0x40, URZ ;  /* 0x000000401c0e7890 */ /* 0x000fc8000fffe03f */
[----:B------:R-:W-:-:S04]  /*70b0*/  UIMAD.WIDE UR14, UR14, 0x2aaaaaab, URZ ;  /* 0x2aaaaaab0e0e78a5 */ /* 0x000fc8000f8e023f */
[----:B------:R-:W-:-:S04]  /*70c0*/  USHF.R.U32.HI UR14, URZ, 0x1f, UR15 ;  /* 0x0000001f3f0e7899 */ /* 0x000fc8000801160f */
[----:B------:R-:W-:-:S04]  /*70d0*/  ULEA.HI.SX32 UR14, UR15, UR14, 0x1c ;  /* 0x0000000e0f0e7291 */ /* 0x000fc8000f8fe23f */
[----:B------:R-:W-:-:S04]  /*70e0*/  UISETP.LT.AND UP0, UPT, UR16, UR14, UPT ;  /* 0x0000000e1000728c */ /* 0x000fc8000bf01270 */
[----:B------:R-:W-:-:S06]  /*70f0*/  USEL UR14, UR16, UR14, UP0 ;  /* 0x0000000e100e7287 */ /* 0x000fcc0008000000 */
[----:B------:R-:W-:-:S07]  /*7100*/  VIADD R5, R10, UR14 ;  /* 0x0000000e0a057c36 */ /* 0x000fce0008000000 */
.L_x_2755:
[----:B------:R-:W2:Y:S04]  /*7110*/  LDG.E.STRONG.GPU R4, desc[UR38][R2.64] ;  /* 0x0000002602047981 */ /* 0x000ea8000c1ef900 */
[----:B--2---:R-:W-:Y:S01]  /*7120*/  CCTL.IVALL ;  /* 0x00000000ff00798f */ /* 0x004fe20002000000 */
[----:B------:R-:W-:Y:S05]  /*7130*/  YIELD ;  /* 0x0000000000007946 */ /* 0x000fea0003800000 */
[----:B------:R-:W-:-:S13]  /*7140*/  ISETP.NE.AND P1, PT, R4, R5, PT ;  /* 0x000000050400720c */ /* 0x000fda0003f25270 */
[----:B------:R-:W-:Y:S05]  /*7150*/  @P1 BRA `(.L_x_2755) ;  /* 0xfffffffc00ec1947 */ /* 0x000fea000383ffff */
.L_x_2754:
[----:B------:R-:W-:Y:S05]  /*7160*/  BSYNC B1 ;  /* 0x0000000000017941 */ /* 0x000fea0003800000 */
.L_x_2753:
[----:B------:R-:W-:-:S03]  /*7170*/  UMOV UR14, 0xffffffff ;  /* 0xffffffff000e7882 */ /* 0x000fc60000000000 */
[----:B------:R-:W-:Y:S05]  /*7180*/  BRA.DIV UR14, `(.L_x_2756) ;  /* 0x0000002e0ebc7947 */ /* 0x000fea000b800000 */
[----:B------:R-:W-:Y:S01]  /*7190*/  NOP ;  /* 0x0000000000007918 */ /* 0x000fe20000000000 */
.L_x_2809:
        /* <DEDUP_REMOVED lines=15> */
.L_x_2758:
[----:B------:R-:W-:Y:S05]  /*7290*/  BSYNC B1 ;  /* 0x0000000000017941 */ /* 0x000fea0003800000 */
.L_x_2757:
        /* <DEDUP_REMOVED lines=14> */
.L_x_2760:
[----:B------:R-:W-:Y:S05]  /*7380*/  BSYNC B1 ;  /* 0x0000000000017941 */ /* 0x000fea0003800000 */
.L_x_2759:
        /* <DEDUP_REMOVED lines=15> */
.L_x_2762:
[----:B------:R-:W-:Y:S05]  /*7480*/  BSYNC B1 ;  /* 0x0000000000017941 */ /* 0x000fea0003800000 */
.L_x_2761:
[----:B------:R-:W-:Y:S06]  /*7490*/  BAR.ARV 0xa, 0xa0 ;  /* 0x0282800000007b1d */ /* 0x000fec0000002000 */
[----:B------:R-:W-:Y:S04]  /*74a0*/  BSSY B1, `(.L_x_2763) ;  /* 0x0000003000017945 */ /* 0x000fe80003800000 */
[----:B------:R-:W-:Y:S05]  /*74b0*/  @!P0 BRA `(.L_x_2764) ;  /* 0x0000000000048947 */ /* 0x000fea0003800000 */
[----:B------:R-:W-:-:S04]  /*74c0*/  DEPBAR.LE SB0, 0x1 ;  /* 0x000080400000791a */ /* 0x000fc80000000000 */
.L_x_2764:
[----:B------:R-:W-:Y:S05]  /*74d0*/  BSYNC B1 ;  /* 0x0000000000017941 */ /* 0x000fea0003800000 */
.L_x_2763:
[----:B------:R-:W-:Y:S06]  /*74e0*/  BAR.ARV 0xb, 0xa0 ;  /* 0x02c2800000007b1d */ /* 0x000fec0000002000 */
[----:B------:R-:W-:Y:S04]  /*74f0*/  BSSY B1, `(.L_x_2765) ;  /* 0x0000003000017945 */ /* 0x000fe80003800000 */
[----:B------:R-:W-:Y:S05]  /*7500*/  @!P0 BRA `(.L_x_2766) ;  /* 0x0000000000048947 */ /* 0x000fea0003800000 */
[----:B------:R-:W-:-:S04]  /*7510*/  DEPBAR.LE SB0, 0x0 ;  /* 0x000080000000791a */ /* 0x000fc80000000000 */
.L_x_2766:
[----:B------:R-:W-:Y:S05]  /*7520*/  BSYNC B1 ;  /* 0x0000000000017941 */ /* 0x000fea0003800000 */
.L_x_2765:
        /* <DEDUP_REMOVED lines=19> */
.L_x_2768:
[----:B------:R-:W-:Y:S05]  /*7660*/  BSYNC B1 ;  /* 0x0000000000017941 */ /* 0x000fea0003800000 */
.L_x_2767:
[----:B------:R-:W-:Y:S02]  /*7670*/  UIADD3 UR17, UR17, 0x2, URZ ;  /* 0x0000000211117890 */ /* 0x000fe4000fffe03f */
[----:B------:R-:W-:Y:S02]  /*7680*/  UIADD3 UR4, UR4, 0x6000, URZ ;  /* 0x0000600004047890 */ /* 0x000fe4000fffe03f */
[----:B------:R-:W-:-:S06]  /*7690*/  UISETP.GE.AND UP0, UPT, UR17, UR5, UPT ;  /* 0x000000051100728c */ /* 0x000fcc000bf06270 */
[----:B------:R-:W-:-:S13]  /*76a0*/  PLOP3.LUT P1, PT, PT, PT, UP0, 0x80, 0x0 ;  /* 0x000000000000781c */ /* 0x000fda0003f2f008 */
[----:B------:R-:W-:Y:S05]  /*76b0*/  @!P1 BRA `(.L_x_2769) ;  /* 0xfffffff000a49947 */ /* 0x000fea000383ffff */
[----:B------:R-:W-:Y:S05]  /*76c0*/  BRA `(.L_x_2716) ;  /* 0x0000002400d47947 */ /* 0x000fea0003800000 */
.L_x_2715:
        /* <DEDUP_REMOVED lines=21> */
.L_x_2770:
[----:B------:R-:W-:Y:S01]  /*7820*/  ULDC UR9, c[0x0][0xb44] ;  /* 0x0002d10000097ab9 */ /* 0x000fe20000000800 */
[----:B------:R-:W-:Y:S01]  /*7830*/  UMOV UR7, UR8 ;  /* 0x0000000800077c82 */ /* 0x000fe20008000000 */
[----:B------:R-:W-:-:S11]  /*7840*/  UISETP.NE.AND UP0, UPT, UR9, 0x1, UPT ;  /* 0x000000010900788c */ /* 0x000fd6000bf05270 */
[----:B------:R-:W-:Y:S02]  /*7850*/  @UP0 ULDC.64 UR10, c[0x0][0xb48] ;  /* 0x0002d200000a0ab9 */ /* 0x000fe40000000a00 */
[----:B------:R-:W-:-:S04]  /*7860*/  UIMAD.WIDE.U32 UR4, UR8, UR10, URZ ;  /* 0x0000000a080472a5 */ /* 0x000fc8000f8e003f */
[----:B------:R-:W-:-:S04]  /*7870*/  @UP0 USHF.R.U32.HI UR7, URZ, UR11, UR5 ;  /* 0x0000000b3f070299 */ /* 0x000fc80008011605 */
[----:B------:R-:W-:-:S12]  /*7880*/  UIMAD UR4, UR7, UR9, URZ ;  /* 0x00000009070472a4 */ /* 0x000fd8000f8e023f */
.L_x_2771:
        /* <DEDUP_REMOVED lines=18> */
[----:B------:R-:W-:Y:S01]  /*79b0*/  ULOP3.LUT UR7, URZ, UR7, URZ, 0x33, !UPT ;  /* 0x000000073f077292 */ /* 0x000fe2000f8e333f */
[----:B------:R-:W-:-:S03]  /*79c0*/  ULDC UR4, c[0x0][0xb2c] ;  /* 0x0002cb0000047ab9 */ /* 0x000fc60000000800 */
[----:B------:R-:W-:-:S03]  /*79d0*/  UIADD3 UR7, UR7, UR4, URZ ;  /* 0x0000000407077290 */ /* 0x000fc6000fffe03f */
[----:B------:R-:W1:Y:S01]  /*79e0*/  LDC R3, c[0x0][0x290] ;  /* 0x0000a400ff037b82 */ /* 0x000e620000000800 */
[----:B------:R-:W-:Y:S01]  /*79f0*/  UIMAD UR35, UR7, 0x60, URZ ;  /* 0x00000060072378a4 */ /* 0x000fe2000f8e023f */
[----:B------:R-:W-:-:S05]  /*7a00*/  ULDC UR4, c[0x0][0x74c] ;  /* 0x0001d30000047ab9 */ /* 0x000fca0000000800 */
        /* <DEDUP_REMOVED lines=56> */
.L_x_2810:
        /* <DEDUP_REMOVED lines=9> */
.L_x_2775:
        /* <DEDUP_REMOVED lines=108> */
.L_x_2786:
[----:B-1----:R-:W-:-:S05]  /*84e0*/  IMAD.MOV.U32 R13, RZ, RZ, 0x1 ;  /* 0x00000001ff0d7424 */ /* 0x002fca00078e00ff */
[----:B------:R-:W-:-:S04]  /*84f0*/  SHF.L.U32 R13, R13, 0x1f, RZ ;  /* 0x0000001f0d0d7819 */ /* 0x000fc800000006ff */
[----:B------:R-:W1:Y:S02]  /*8500*/  SYNCS.PHASECHK.TRANS64.TRYWAIT P1, [R12+URZ+0x36438], R13 ;  /* 0x0364380d0c0075a7 */ /* 0x000e64000802017f */
[----:B-1----:R-:W-:Y:S05]  /*8510*/  @!P1 BRA `(.L_x_2778) ;  /* 0x0000001c00089947 */ /* 0x002fea0003800000 */
.L_x_2811:
        /* <DEDUP_REMOVED lines=8> */
.L_x_2779:
        /* <DEDUP_REMOVED lines=48> */
.L_x_2812:
        /* <DEDUP_REMOVED lines=8> */
.L_x_2781:
        /* <DEDUP_REMOVED lines=46> */
.L_x_2813:
        /* <DEDUP_REMOVED lines=12> */
.L_x_2783:
        /* <DEDUP_REMOVED lines=37> */
.L_x_2815:
        /* <DEDUP_REMOVED lines=8> */
.L_x_2785:
        /* <DEDUP_REMOVED lines=41> */
.L_x_2777:
[----:B--2---:R-:W2:Y:S01]  /*9220*/  LDL.LU R4, [R1] ;  /* 0x0000000001047983 */ /* 0x004ea20000300800 */
[----:B------:R-:W-:-:S03]  /*9230*/  IMAD.MOV.U32 R10, RZ, RZ, 0x1 ;  /* 0x00000001ff0a7424 */ /* 0x000fc600078e00ff */
[----:B------:R3:W5:Y:S01]  /*9240*/  LDL R5, [R1+0x4] ;  /* 0x0000040001057983 */ /* 0x0007620000100800 */
[----:B--2---:R-:W-:-:S13]  /*9250*/  ISETP.NE.AND P1, PT, R4, RZ, PT ;  /* 0x000000ff0400720c */ /* 0x004fda0003f25270 */
[----:B---3--:R-:W-:Y:S05]  /*9260*/  @!P1 BRA `(.L_x_2776) ;  /* 0x0000000400889947 */ /* 0x008fea0003800000 */
[----:B------:R-:W2:Y:S02]  /*9270*/  SYNCS.PHASECHK.TRANS64.TRYWAIT P1, [R12+URZ+0x36438], R13 ;  /* 0x0364380d0c0075a7 */ /* 0x000ea4000802017f */
[----:B--2---:R-:W-:Y:S05]  /*9280*/  @!P1 BRA `(.L_x_2787) ;  /* 0x00000010000c9947 */ /* 0x004fea0003800000 */
.L_x_2816:
        /* <DEDUP_REMOVED lines=8> */
.L_x_2788:
        /* <DEDUP_REMOVED lines=41> */
.L_x_2817:
        /* <DEDUP_REMOVED lines=9> */
.L_x_2790:
        /* <DEDUP_REMOVED lines=38> */
.L_x_2776:
[----:B------:R-:W-:-:S04]  /*9890*/  SHF.L.U32 R3, R10, 0x1f, RZ ;  /* 0x0000001f0a037819 */ /* 0x000fc800000006ff */
[----:B------:R-:W2:Y:S02]  /*98a0*/  SYNCS.PHASECHK.TRANS64.TRYWAIT P1, [R12+URZ+0x36438], R3 ;  /* 0x036438030c0075a7 */ /* 0x000ea4000802017f */
[----:B--2---:R-:W-:Y:S05]  /*98b0*/  @!P1 BRA `(.L_x_2791) ;  /* 0x0000000800a89947 */ /* 0x004fea0003800000 */
.L_x_2818:
[----:B------:R-:W-:Y:S05]  /*98c0*/  @P0 BRA `(.L_x_2792) ;  /* 0x0000000000180947 */ /* 0x000fea0003800000 */
[----:B------:R-:W3:Y:S01]  /*98d0*/  S2R R0, SR_TID.X ;  /* 0x0000000000007919 */ /* 0x000ee20000002100 */
[----:B--2---:R-:W-:-:S04]  /*98e0*/  IMAD.MOV.U32 R3, RZ, RZ, 0x6100 ;  /* 0x00006100ff037424 */ /* 0x004fc800078e00ff */
[----:B------:R4:W-:Y:S01]  /*98f0*/  SYNCS.ARRIVE.TRANS64 RZ, [R12+URZ+0x36430], R3 ;  /* 0x036430030cff79a7 */ /* 0x0009e2000800003f */
[----:B---3--:R-:W-:-:S13]  /*9900*/  LOP3.LUT P0, RZ, R0, 0x1f, RZ, 0xc0, !PT ;  /* 0x0000001f00ff7812 */ /* 0x008fda000780c0ff */
[----:B----4-:R-:W-:Y:S05]  /*9910*/  @!P0 BRA `(.L_x_2792) ;  /* 0x0000000000048947 */ /* 0x010fea0003800000 */
[----:B------:R-:W-:Y:S01]  /*9920*/  BPT.TRAP 0x1 ;  /* 0x000000040000795c */ /* 0x000fe20000300000 */
.L_x_2792:
        /* <DEDUP_REMOVED lines=45> */
.L_x_2773:
[----:B------:R-:W-:Y:S05]  /*9c00*/  BSYNC B1 ;  /* 0x0000000000017941 */ /* 0x000fea0003800000 */
.L_x_2772:
[----:B------:R-:W-:-:S03]  /*9c10*/  UMOV UR4, 0xffffffff ;  /* 0xffffffff00047882 */ /* 0x000fc60000000000 */
[----:B------:R-:W-:Y:S05]  /*9c20*/  BRA.DIV UR4, `(.L_x_2793) ;  /* 0x0000000604e07947 */ /* 0x000fea000b800000 */
[----:B------:R-:W-:-:S13]  /*9c30*/  ELECT P6, URZ, PT ;  /* 0x00000000003f782f */ /* 0x000fda00038c0000 */
.L_x_2821:
[----:B------:R-:W-:Y:S05]  /*9c40*/  @!P6 BRA `(.L_x_2716) ;  /* 0x000000000074e947 */ /* 0x000fea0003800000 */
[----:B------:R-:W2:Y:S02]  /*9c50*/  LDL.LU R0, [R1+0x8] ;  /* 0x0000080001007983 */ /* 0x000ea40000300800 */
[----:B--2---:R-:W-:-:S04]  /*9c60*/  LOP3.LUT R0, R0, 0x2, RZ, 0xfc, !PT ;  /* 0x0000000200007812 */ /* 0x004fc800078efcff */
[----:B------:R-:W-:-:S13]  /*9c70*/  ISETP.NE.AND P2, PT, R0, 0x3, PT ;  /* 0x000000030000780c */ /* 0x000fda0003f45270 */
[----:B------:R-:W-:Y:S05]  /*9c80*/  @!P2 BRA `(.L_x_2794) ;  /* 0x000000000004a947 */ /* 0x000fea0003800000 */
[----:B------:R-:W-:Y:S01]  /*9c90*/  BPT.TRAP 0x1 ;  /* 0x000000040000795c */ /* 0x000fe20000300000 */
.L_x_2794:
        /* <DEDUP_REMOVED lines=15> */
.L_x_2822:
[----:B------:R-:W3:Y:S02]  /*9d90*/  SYNCS.PHASECHK.TRANS64.TRYWAIT P0, [R23+URZ], R0 ;  /* 0x00000000170075a7 */ /* 0x000ee4000800017f */
[----:B---3--:R-:W-:Y:S05]  /*9da0*/  @!P0 BRA `(.L_x_2796) ;  /* 0x0000000400b48947 */ /* 0x008fea0003800000 */
.L_x_2823:
[----:B------:R-:W-:Y:S05]  /*9db0*/  @!P2 BRA `(.L_x_2797) ;  /* 0x000000000004a947 */ /* 0x000fea0003800000 */
[----:B------:R-:W-:Y:S01]  /*9dc0*/  BPT.TRAP 0x1 ;  /* 0x000000040000795c */ /* 0x000fe20000300000 */
.L_x_2797:
[----:B------:R-:W-:-:S07]  /*9dd0*/  SHF.L.U32 R10, R10, 0x1f, RZ ;  /* 0x0000001f0a0a7819 */ /* 0x000fce00000006ff */
.L_x_2798:
[----:B----4-:R4:W1:Y:S02]  /*9de0*/  SYNCS.PHASECHK.TRANS64.TRYWAIT P0, [R7+URZ+0x36438], R10 ;  /* 0x0364380a070075a7 */ /* 0x010864000800017f */
[----:B-1----:R-:W-:Y:S05]  /*9df0*/  @!P0 NANOSLEEP.SYNCS 0x989680 ;  /* 0x009896800000895d */ /* 0x002fea0003900000 */
[----:B------:R-:W1:Y:S02]  /*9e00*/  @!P0 SYNCS.PHASECHK.TRANS64 P0, [R7+URZ+0x36438], R10 ;  /* 0x0364380a070085a7 */ /* 0x000e64000800007f */
[----:B-1----:R-:W-:Y:S05]  /*9e10*/  @!P0 BRA `(.L_x_2798) ;  /* 0xfffffffc00f08947 */ /* 0x002fea000383ffff */
.L_x_2716:
[----:B------:R-:W-:Y:S05]  /*9e20*/  BSYNC B0 ;  /* 0x0000000000007941 */ /* 0x000fea0003800000 */
.L_x_2714:
[----:B------:R-:W-:Y:S05]  /*9e30*/  EXIT ;  /* 0x000000000000794d */ /* 0x000fea0003800000 */
.L_x_2669:
[----:B------:R-:W-:Y:S02]  /*9e40*/  IMAD.MOV.U32 R12, RZ, RZ, RZ ;  /* 0x000000ffff0c7224 */ /* 0x000fe400078e00ff */
[----:B------:R-:W-:Y:S02]  /*9e50*/  IMAD.MOV.U32 R11, RZ, RZ, 0x1f ;  /* 0x0000001fff0b7424 */ /* 0x000fe400078e00ff */
[----:B------:R-:W-:-:S07]  /*9e60*/  IMAD.MOV.U32 R15, RZ, RZ, -0x1 ;  /* 0xffffffffff0f7424 */ /* 0x000fce00078e00ff */
[----:B------:R-:W-:Y:S05]  /*9e70*/  WARPSYNC.COLLECTIVE R15, `(.L_x_2799) ;  /* 0x000000000f087348 */ /* 0x000fea0003c00000 */
[----:B------:R1:W2:Y:S02]  /*9e80*/  SHFL.IDX P6, R14, R13, R12, R11 ;  /* 0x0000000c0d0e7389 */ /* 0x0002a400000c000b */
[----:B-12---:R-:W-:Y:S01]  /*9e90*/  ENDCOLLECTIVE ;  /* 0x000000000000791b */ /* 0x006fe20003800000 */
.L_x_2799:
[----:B------:R-:W-:Y:S05]  /*9ea0*/  BRA `(.L_x_2800) ;  /* 0xffffff7000ec7947 */ /* 0x000fea000383ffff */
.L_x_2671:
[----:B--2---:R2:W3:Y:S02]  /*9eb0*/  SYNCS.PHASECHK.TRANS64.TRYWAIT P0, [R19+URZ+0x36400], R10 ;  /* 0x0364000a130075a7 */ /* 0x0044e4000800017f */
[----:B---3--:R-:W-:Y:S05]  /*9ec0*/  @!P0 NANOSLEEP.SYNCS 0x989680 ;  /* 0x009896800000895d */ /* 0x008fea0003900000 */
[----:B------:R-:W3:Y:S02]  /*9ed0*/  @!P0 SYNCS.PHASECHK.TRANS64 P0, [R19+URZ+0x36400], R10 ;  /* 0x0364000a130085a7 */ /* 0x000ee4000800007f */
[----:B---3--:R-:W-:Y:S05]  /*9ee0*/  @!P0 BRA `(.L_x_2671) ;  /* 0xfffffffc00f08947 */ /* 0x008fea000383ffff */
[----:B------:R-:W-:Y:S05]  /*9ef0*/  BRA `(.L_x_2670) ;  /* 0xffffff7400247947 */ /* 0x000fea000383ffff */
.L_x_2675:
[----:B--2---:R2:W3:Y:S02]  /*9f00*/  SYNCS.PHASECHK.TRANS64.TRYWAIT P1, [R3+URZ+0x36410], R12 ;  /* 0x0364100c030075a7 */ /* 0x0044e4000802017f */
[----:B---3--:R-:W-:Y:S05]  /*9f10*/  @!P1 NANOSLEEP.SYNCS 0x989680 ;  /* 0x009896800000995d */ /* 0x008fea0003900000 */
[----:B------:R-:W3:Y:S02]  /*9f20*/  @!P1 SYNCS.PHASECHK.TRANS64 P1, [R3+URZ+0x36410], R12 ;  /* 0x0364100c030095a7 */ /* 0x000ee4000802007f */
[----:B---3--:R-:W-:Y:S05]  /*9f30*/  @!P1 BRA `(.L_x_2675) ;  /* 0xfffffffc00f09947 */ /* 0x008fea000383ffff */
[----:B------:R-:W-:Y:S05]  /*9f40*/  BRA `(.L_x_2674) ;  /* 0xffffff7800ec7947 */ /* 0x000fea000383ffff */
.L_x_2679:
[----:B------:R1:W1:Y:S02]  /*9f50*/  SYNCS.PHASECHK.TRANS64.TRYWAIT P1, [R19+URZ+0x36430], R14 ;  /* 0x0364300e130075a7 */ /* 0x000264000802017f */
[----:B-1----:R-:W-:Y:S05]  /*9f60*/  @!P1 NANOSLEEP.SYNCS 0x989680 ;  /* 0x009896800000995d */ /* 0x002fea0003900000 */
[----:B------:R-:W1:Y:S02]  /*9f70*/  @!P1 SYNCS.PHASECHK.TRANS64 P1, [R19+URZ+0x36430], R14 ;  /* 0x0364300e130095a7 */ /* 0x000e64000802007f */
[----:B-1----:R-:W-:Y:S05]  /*9f80*/  @!P1 BRA `(.L_x_2679) ;  /* 0xfffffffc00f09947 */ /* 0x002fea000383ffff */
[----:B------:R-:W-:Y:S05]  /*9f90*/  BRA `(.L_x_2678) ;  /* 0xffffff8000907947 */ /* 0x000fea000383ffff */
.L_x_2723:
[----:B------:R-:W-:Y:S01]  /*9fa0*/  BSSY B1, `(.L_x_2801) ;  /* 0x0000005000017945 */ /* 0x000fe20003800000 */
[----:B------:R-:W-:-:S07]  /*9fb0*/  IMAD.MOV.U32 R15, RZ, RZ, -0x1 ;  /* 0xffffffffff0f7424 */ /* 0x000fce00078e00ff */
[----:B------:R-:W-:Y:S05]  /*9fc0*/  WARPSYNC.COLLECTIVE R15, `(.L_x_2802) ;  /* 0x000000000f087348 */ /* 0x000fea0003c00000 */
[----:B------:R-:W-:Y:S01]  /*9fd0*/  NOP ;  /* 0x0000000000007918 */ /* 0x000fe20000000000 */
[----:B------:R-:W-:Y:S01]  /*9fe0*/  ENDCOLLECTIVE ;  /* 0x000000000000791b */ /* 0x000fe20003800000 */
.L_x_2802:
[----:B------:R-:W-:Y:S05]  /*9ff0*/  BSYNC B1 ;  /* 0x0000000000017941 */ /* 0x000fea0003800000 */
.L_x_2801:
[----:B------:R-:W-:Y:S05]  /*a000*/  BRA `(.L_x_2803) ;  /* 0xffffffc0009c7947 */ /* 0x000fea000383ffff */
.L_x_2740:
[----:B------:R-:W-:Y:S01]  /*a010*/  BSSY B1, `(.L_x_2804) ;  /* 0x0000005000017945 */ /* 0x000fe20003800000 */
[----:B------:R-:W-:-:S07]  /*a020*/  IMAD.MOV.U32 R15, RZ, RZ, -0x1 ;  /* 0xffffffffff0f7424 */ /* 0x000fce00078e00ff */
[----:B------:R-:W-:Y:S05]  /*a030*/  WARPSYNC.COLLECTIVE R15, `(.L_x_2805) ;  /* 0x000000000f087348 */ /* 0x000fea0003c00000 */
[----:B------:R-:W-:Y:S01]  /*a040*/  NOP ;  /* 0x0000000000007918 */ /* 0x000fe20000000000 */
[----:B------:R-:W-:Y:S01]  /*a050*/  ENDCOLLECTIVE ;  /* 0x000000000000791b */ /* 0x000fe20003800000 */
.L_x_2805:
[----:B------:R-:W-:Y:S05]  /*a060*/  BSYNC B1 ;  /* 0x0000000000017941 */ /* 0x000fea0003800000 */
.L_x_2804:
[----:B------:R-:W-:Y:S05]  /*a070*/  BRA `(.L_x_2806) ;  /* 0xffffffc800a07947 */ /* 0x000fea000383ffff */
.L_x_2756:
[----:B------:R-:W-:Y:S01]  /*a080*/  BSSY B1, `(.L_x_2807) ;  /* 0x0000005000017945 */ /* 0x000fe20003800000 */
[----:B------:R-:W-:-:S07]  /*a090*/  IMAD.MOV.U32 R15, RZ, RZ, -0x1 ;  /* 0xffffffffff0f7424 */ /* 0x000fce00078e00ff */
[----:B------:R-:W-:Y:S05]  /*a0a0*/  WARPSYNC.COLLECTIVE R15, `(.L_x_2808) ;  /* 0x000000000f087348 */ /* 0x000fea0003c00000 */
[----:B------:R-:W-:Y:S01]  /*a0b0*/  NOP ;  /* 0x0000000000007918 */ /* 0x000fe20000000000 */
[----:B------:R-:W-:Y:S01]  /*a0c0*/  ENDCOLLECTIVE ;  /* 0x000000000000791b */ /* 0x000fe20003800000 */
.L_x_2808:
[----:B------:R-:W-:Y:S05]  /*a0d0*/  BSYNC B1 ;  /* 0x0000000000017941 */ /* 0x000fea0003800000 */
.L_x_2807:
[----:B------:R-:W-:Y:S05]  /*a0e0*/  BRA `(.L_x_2809) ;  /* 0xffffffd0002c7947 */ /* 0x000fea000383ffff */
.L_x_2774:
[----:B-1----:R1:W2:Y:S02]  /*a0f0*/  SYNCS.PHASECHK.TRANS64.TRYWAIT P1, [R12+URZ+0x36420], R13 ;  /* 0x0364200d0c0075a7 */ /* 0x0022a4000802017f */
[----:B--2---:R-:W-:Y:S05]  /*a100*/  @!P1 NANOSLEEP.SYNCS 0x989680 ;  /* 0x009896800000995d */ /* 0x004fea0003900000 */
[----:B------:R-:W2:Y:S02]  /*a110*/  @!P1 SYNCS.PHASECHK.TRANS64 P1, [R12+URZ+0x36420], R13 ;  /* 0x0364200d0c0095a7 */ /* 0x000ea4000802007f */
[----:B--2---:R-:W-:Y:S05]  /*a120*/  @!P1 BRA `(.L_x_2774) ;  /* 0xfffffffc00f09947 */ /* 0x004fea000383ffff */
[----:B------:R-:W-:Y:S05]  /*a130*/  BRA `(.L_x_2810) ;  /* 0xffffffdc00147947 */ /* 0x000fea000383ffff */
.L_x_2778:
[----:B-1----:R1:W3:Y:S02]  /*a140*/  SYNCS.PHASECHK.TRANS64.TRYWAIT P1, [R12+URZ+0x36438], R13 ;  /* 0x0364380d0c0075a7 */ /* 0x0022e4000802017f */
[----:B---3--:R-:W-:Y:S05]  /*a150*/  @!P1 NANOSLEEP.SYNCS 0x989680 ;  /* 0x009896800000995d */ /* 0x008fea0003900000 */
[----:B------:R-:W3:Y:S02]  /*a160*/  @!P1 SYNCS.PHASECHK.TRANS64 P1, [R12+URZ+0x36438], R13 ;  /* 0x0364380d0c0095a7 */ /* 0x000ee4000802007f */
[----:B---3--:R-:W-:Y:S05]  /*a170*/  @!P1 BRA `(.L_x_2778) ;  /* 0xfffffffc00f09947 */ /* 0x008fea000383ffff */
[----:B------:R-:W-:Y:S05]  /*a180*/  BRA `(.L_x_2811) ;  /* 0xffffffe000e47947 */ /* 0x000fea000383ffff */
.L_x_2780:
[----:B--2---:R2:W3:Y:S02]  /*a190*/  SYNCS.PHASECHK.TRANS64.TRYWAIT P1, [R12+URZ+0x36428], R0 ;  /* 0x036428000c0075a7 */ /* 0x0044e4000802017f */
[----:B---3--:R-:W-:Y:S05]  /*a1a0*/  @!P1 NANOSLEEP.SYNCS 0x989680 ;  /* 0x009896800000995d */ /* 0x008fea0003900000 */
[----:B------:R-:W3:Y:S02]  /*a1b0*/  @!P1 SYNCS.PHASECHK.TRANS64 P1, [R12+URZ+0x36428], R0 ;  /* 0x036428000c0095a7 */ /* 0x000ee4000802007f */
[----:B---3--:R-:W-:Y:S05]  /*a1c0*/  @!P1 BRA `(.L_x_2780) ;  /* 0xfffffffc00f09947 */ /* 0x008fea000383ffff */
[----:B------:R-:W-:Y:S05]  /*a1d0*/  BRA `(.L_x_2812) ;  /* 0xffffffe400b07947 */ /* 0x000fea000383ffff */
.L_x_2782:
        /* <DEDUP_REMOVED lines=8> */
.L_x_2784:
[----:B------:R-:W-:-:S07]  /*a260*/  SHF.L.U32 R5, R16, 0x1f, RZ ;  /* 0x0000001f10057819 */ /* 0x000fce00000006ff */
.L_x_2814:
[----:B---3--:R3:W4:Y:S02]  /*a270*/  SYNCS.PHASECHK.TRANS64.TRYWAIT P1, [R12+URZ+0x36420], R5 ;  /* 0x036420050c0075a7 */ /* 0x008724000802017f */
[----:B----4-:R-:W-:Y:S05]  /*a280*/  @!P1 NANOSLEEP.SYNCS 0x989680 ;  /* 0x009896800000995d */ /* 0x010fea0003900000 */
[----:B------:R-:W4:Y:S02]  /*a290*/  @!P1 SYNCS.PHASECHK.TRANS64 P1, [R12+URZ+0x36420], R5 ;  /* 0x036420050c0095a7 */ /* 0x000f24000802007f */
[----:B----4-:R-:W-:Y:S05]  /*a2a0*/  @!P1 BRA `(.L_x_2814) ;  /* 0xfffffffc00f09947 */ /* 0x010fea000383ffff */
[----:B------:R-:W-:Y:S05]  /*a2b0*/  BRA `(.L_x_2815) ;  /* 0xffffffec00147947 */ /* 0x000fea000383ffff */
.L_x_2787:
[----:B--2---:R2:W3:Y:S02]  /*a2c0*/  SYNCS.PHASECHK.TRANS64.TRYWAIT P1, [R12+URZ+0x36438], R13 ;  /* 0x0364380d0c0075a7 */ /* 0x0044e4000802017f */
[----:B---3--:R-:W-:Y:S05]  /*a2d0*/  @!P1 NANOSLEEP.SYNCS 0x989680 ;  /* 0x009896800000995d */ /* 0x008fea0003900000 */
[----:B------:R-:W3:Y:S02]  /*a2e0*/  @!P1 SYNCS.PHASECHK.TRANS64 P1, [R12+URZ+0x36438], R13 ;  /* 0x0364380d0c0095a7 */ /* 0x000ee4000802007f */
[----:B---3--:R-:W-:Y:S05]  /*a2f0*/  @!P1 BRA `(.L_x_2787) ;  /* 0xfffffffc00f09947 */ /* 0x008fea000383ffff */
[----:B------:R-:W-:Y:S05]  /*a300*/  BRA `(.L_x_2816) ;  /* 0xffffffec00e07947 */ /* 0x000fea000383ffff */
.L_x_2789:
[----:B-1----:R1:W2:Y:S02]  /*a310*/  SYNCS.PHASECHK.TRANS64.TRYWAIT P1, [R12+URZ+0x36428], R5 ;  /* 0x036428050c0075a7 */ /* 0x0022a4000802017f */
[----:B--2---:R-:W-:Y:S05]  /*a320*/  @!P1 NANOSLEEP.SYNCS 0x989680 ;  /* 0x009896800000995d */ /* 0x004fea0003900000 */
[----:B------:R-:W2:Y:S02]  /*a330*/  @!P1 SYNCS.PHASECHK.TRANS64 P1, [R12+URZ+0x36428], R5 ;  /* 0x036428050c0095a7 */ /* 0x000ea4000802007f */
[----:B--2---:R-:W-:Y:S05]  /*a340*/  @!P1 BRA `(.L_x_2789) ;  /* 0xfffffffc00f09947 */ /* 0x004fea000383ffff */
[----:B------:R-:W-:Y:S05]  /*a350*/  BRA `(.L_x_2817) ;  /* 0xfffffff000907947 */ /* 0x000fea000383ffff */
.L_x_2791:
[----:B--2---:R2:W3:Y:S02]  /*a360*/  SYNCS.PHASECHK.TRANS64.TRYWAIT P1, [R12+URZ+0x36438], R3 ;  /* 0x036438030c0075a7 */ /* 0x0044e4000802017f */
[----:B---3--:R-:W-:Y:S05]  /*a370*/  @!P1 NANOSLEEP.SYNCS 0x989680 ;  /* 0x009896800000995d */ /* 0x008fea0003900000 */
[----:B------:R-:W3:Y:S02]  /*a380*/  @!P1 SYNCS.PHASECHK.TRANS64 P1, [R12+URZ+0x36438], R3 ;  /* 0x036438030c0095a7 */ /* 0x000ee4000802007f */
[----:B---3--:R-:W-:Y:S05]  /*a390*/  @!P1 BRA `(.L_x_2791) ;  /* 0xfffffffc00f09947 */ /* 0x008fea000383ffff */
[----:B------:R-:W-:Y:S05]  /*a3a0*/  BRA `(.L_x_2818) ;  /* 0xfffffff400447947 */ /* 0x000fea000383ffff */
.L_x_2793:
[----:B------:R-:W-:Y:S01]  /*a3b0*/  BSSY B1, `(.L_x_2819) ;  /* 0x0000006000017945 */ /* 0x000fe20003800000 */
[----:B------:R-:W-:-:S07]  /*a3c0*/  IMAD.MOV.U32 R15, RZ, RZ, -0x1 ;  /* 0xffffffffff0f7424 */ /* 0x000fce00078e00ff */
[----:B-1----:R-:W-:Y:S05]  /*a3d0*/  WARPSYNC.COLLECTIVE R15, `(.L_x_2820) ;  /* 0x000000000f0c7348 */ /* 0x002fea0003c00000 */
[----:B------:R-:W-:Y:S02]  /*a3e0*/  ELECT P6, UR62, PT ;  /* 0x00000000003e782f */ /* 0x000fe400038c0000 */
[----:B------:R-:W-:Y:S01]  /*a3f0*/  MOV R14, UR62 ;  /* 0x0000003e000e7c02 */ /* 0x000fe20008000f00 */
[----:B-1----:R-:W-:Y:S10]  /*a400*/  ENDCOLLECTIVE ;  /* 0x000000000000791b */ /* 0x002ff40003800000 */
.L_x_2820:
[----:B------:R-:W-:Y:S05]  /*a410*/  BSYNC B1 ;  /* 0x0000000000017941 */ /* 0x000fea0003800000 */
.L_x_2819:
[----:B------:R-:W-:Y:S05]  /*a420*/  BRA `(.L_x_2821) ;  /* 0xfffffff800047947 */ /* 0x000fea000383ffff */
.L_x_2795:
[----:B--2---:R2:W3:Y:S02]  /*a430*/  SYNCS.PHASECHK.TRANS64.TRYWAIT P0, [R5+URZ], R2 ;  /* 0x00000002050075a7 */ /* 0x0044e4000800017f */
[----:B---3--:R-:W-:Y:S05]  /*a440*/  @!P0 NANOSLEEP.SYNCS 0x989680 ;  /* 0x009896800000895d */ /* 0x008fea0003900000 */
[----:B------:R-:W3:Y:S02]  /*a450*/  @!P0 SYNCS.PHASECHK.TRANS64 P0, [R5+URZ], R2 ;  /* 0x00000002050085a7 */ /* 0x000ee4000800007f */
[----:B---3--:R-:W-:Y:S05]  /*a460*/  @!P0 BRA `(.L_x_2795) ;  /* 0xfffffffc00f08947 */ /* 0x008fea000383ffff */
[----:B------:R-:W-:Y:S05]  /*a470*/  BRA `(.L_x_2822) ;  /* 0xfffffff800447947 */ /* 0x000fea000383ffff */
.L_x_2796:
[----:B---3--:R3:W4:Y:S02]  /*a480*/  SYNCS.PHASECHK.TRANS64.TRYWAIT P0, [R23+URZ], R0 ;  /* 0x00000000170075a7 */ /* 0x008724000800017f */
[----:B----4-:R-:W-:Y:S05]  /*a490*/  @!P0 NANOSLEEP.SYNCS 0x989680 ;  /* 0x009896800000895d */ /* 0x010fea0003900000 */
[----:B------:R-:W4:Y:S02]  /*a4a0*/  @!P0 SYNCS.PHASECHK.TRANS64 P0, [R23+URZ], R0 ;  /* 0x00000000170085a7 */ /* 0x000f24000800007f */
[----:B----4-:R-:W-:Y:S05]  /*a4b0*/  @!P0 BRA `(.L_x_2796) ;  /* 0xfffffffc00f08947 */ /* 0x010fea000383ffff */
[----:B------:R-:W-:Y:S05]  /*a4c0*/  BRA `(.L_x_2823) ;  /* 0xfffffff800387947 */ /* 0x000fea000383ffff */
.L_x_2824:
        /* <DEDUP_REMOVED lines=11> */
.L_x_3872:


//--------------------- .text._ZN7cutlass13device_kernelIN5flash11enable_sm90INS1_16FlashAttnBwdSm90INS1_25CollectiveMainloopBwdSm90ILi2ELi1ELi1EN4cute5tupleIJNS5_1CILi1EEES8_S8_EEENS6_IJNS7_ILi64EEENS7_ILi96EEENS7_ILi192EEEEEENS_6half_tEfNS_4arch4Sm90ELb1ELb0ELb0ELb0ELb0ELb0ELb1ELb0ELi3ELi1ELi1ELi1ELb0EEENS1_24CollectiveEpilogueBwdGQAISD_fSG_Li384ELb0ELb0EEENS1_25SingleTileBwdLPTSchedulerILb0ELi96ELb0EEEEEEEEEvNT_6ParamsE --------------------------
	.section	.text._ZN7cutlass13device_kernelIN5flash11enable_sm90INS1_16FlashAttnBwdSm90INS1_25CollectiveMainloopBwdSm90ILi2ELi1ELi1EN4cute5tupleIJNS5_1CILi1EEES8_S8_EEENS6_IJNS7_ILi64EEENS7_ILi96EEENS7_ILi192EEEEEENS_6half_tEfNS_4arch4Sm90ELb1ELb0ELb0ELb0ELb0ELb0ELb1ELb0ELi3ELi1ELi1ELi1ELb0EEENS1_24CollectiveEpilogueBwdGQAISD_fSG_Li384ELb0ELb0EEENS1_25SingleTileBwdLPTSchedulerILb0ELi96ELb0EEEEEEEEEvNT_6ParamsE,"ax",@progbits
	.align	128
.text._ZN7cutlass13device_kernelIN5flash11enable_sm90INS1_16FlashAttnBwdSm90INS1_25CollectiveMainloopBwdSm90ILi2ELi1ELi1EN4cute5tupleIJNS5_1CILi1EEES8_S8_EEENS6_IJNS7_ILi64EEENS7_ILi96EEENS7_ILi192EEEEEENS_6half_tEfNS_4arch4Sm90ELb1ELb0ELb0ELb0ELb0ELb0ELb1ELb0ELi3ELi1ELi1ELi1ELb0EEENS1_24CollectiveEpilogueBwdGQAISD_fSG_Li384ELb0ELb0EEENS1_25SingleTileBwdLPTSchedulerILb0ELi96ELb0EEEEEEEEEvNT_6ParamsE:
        .type           _ZN7cutlass13device_kernelIN5flash11enable_sm90INS1_16FlashAttnBwdSm90INS1_25CollectiveMainloopBwdSm90ILi2ELi1ELi1EN4cute5tupleIJNS5_1CILi1EEES8_S8_EEENS6_IJNS7_ILi64EEENS7_ILi96EEENS7_ILi192EEEEEENS_6half_tEfNS_4arch4Sm90ELb1ELb0ELb0ELb0ELb0ELb0ELb1ELb0ELi3ELi1ELi1ELi1ELb0EEENS1_24CollectiveEpilogueBwdGQAISD_fSG_Li384ELb0ELb0EEENS1_25SingleTileBwdLPTSchedulerILb0ELi96ELb0EEEEEEEEEvNT_6ParamsE,@function
        .size           _ZN7cutlass13device_kernelIN5flash11enable_sm90INS1_16FlashAttnBwdSm90INS1_25CollectiveMainloopBwdSm90ILi2ELi1ELi1EN4cute5tupleIJNS5_1CILi1EEES8_S8_EEENS6_IJNS7_ILi64EEENS7_ILi96EEENS7_ILi192EEEEEENS_6half_tEfNS_4arch4Sm90ELb1ELb0ELb0ELb0ELb0ELb0ELb1ELb0ELi3ELi1ELi1ELi1ELb0EEENS1_24CollectiveEpilogueBwdGQAISD_fSG_Li384ELb0ELb0EEENS1_25SingleTileBwdLPTSchedulerILb0ELi96ELb0EEEEEEEEEvNT_6ParamsE,(.L_x_3873 - _ZN7cutlass13device_kernelIN5flash11enable_sm90INS1_16FlashAttnBwdSm90INS1_25CollectiveMainloopBwdSm90ILi2ELi1ELi1EN4cute5tupleIJNS5_1CILi1EEES8_S8_EEENS6_IJNS7_ILi64EEENS7_ILi96EEENS7_ILi192EEEEEENS_6half_tEfNS_4arch4Sm90ELb1ELb0ELb0ELb0ELb0ELb0ELb1ELb0ELi3ELi1ELi1ELi1ELb0EEENS1_24CollectiveEpilogueBwdGQAISD_fSG_Li384ELb0ELb0EEENS1_25SingleTileBwdLPTSchedulerILb0ELi96ELb0EEEEEEEEEvNT_6ParamsE)
        .other          _ZN7cutlass13device_kernelIN5flash11enable_sm90INS1_16FlashAttnBwdSm90INS1_25CollectiveMainloopBwdSm90ILi2ELi1ELi1EN4cute5tupleIJNS5_1CILi1EEES8_S8_EEENS6_IJNS7_ILi64EEENS7_ILi96EEENS7_ILi192EEEEEENS_6half_tEfNS_4arch4Sm90ELb1ELb0ELb0ELb0ELb0ELb0ELb1ELb0ELi3ELi1ELi1ELi1ELb0EEENS1_24CollectiveEpilogueBwdGQAISD_fSG_Li384ELb0ELb0EEENS1_25SingleTileBwdLPTSchedulerILb0ELi96ELb0EEEEEEEEEvNT_6ParamsE,@"STO_CUDA_ENTRY STV_DEFAULT"
_ZN7cutlass13device_kernelIN5flash11enable_sm90INS1_16FlashAttnBwdSm90INS1_25CollectiveMainloopBwdSm90ILi2ELi1ELi1EN4cute5tupleIJNS5_1CILi1EEES8_S8_EEENS6_IJNS7_ILi64EEENS7_ILi96EEENS7_ILi192EEEEEENS_6half_tEfNS_4arch4Sm90ELb1ELb0ELb0ELb0ELb0ELb0ELb1ELb0ELi3ELi1ELi1ELi1ELb0EEENS1_24CollectiveEpilogueBwdGQAISD_fSG_Li384ELb0ELb0EEENS1_25SingleTileBwdLPTSchedulerILb0ELi96ELb0EEEEEEEEEvNT_6ParamsE:
        /* <DEDUP_REMOVED lines=23> */
.L_x_2826:
[----:B------:R-:W-:Y:S05]  /*0170*/  BSYNC B0 ;  /* 0x0000000000007941 */ /* 0x000fea0003800000 */
.L_x_2825:
        /* <DEDUP_REMOVED lines=34> */
.L_x_2827:
        /* <DEDUP_REMOVED lines=20> */
.L_x_2828:
[----:B---3--:R-:W-:Y:S01]  /*04e0*/  ISETP.NE.AND P0, PT, R2, RZ, PT ;  /* 0x000000ff0200720c */ /* 0x008fe20003f05270 */
[----:B------:R-:W-:Y:S01]  /*04f0*/  IMAD.MOV.U32 R2, RZ, RZ, 0x1 ;  /* 0x00000001ff027424 */ /* 0x000fe200078e00ff */
[----:B------:R-:W-:Y:S01]  /*0500*/  NOP ;  /* 0x0000000000007918 */ /* 0x000fe20000000000 */
[----:B------:R-:W-:Y:S03]  /*0510*/  BSSY B6, `(.L_x_2829) ;  /* 0x000078e000067945 */ /* 0x000fe60003800000 */
[----:B------:R-:W-:-:S05]  /*0520*/  SEL R2, R2, 0x2, !P0 ;  /* 0x0000000202027807 */ /* 0x000fca0004000000 */
[----:B------:R3:W-:Y:S01]  /*0530*/  STL [R1+0x8], R2 ;  /* 0x0000080201007387 */ /* 0x0007e20000100800 */
[----:B-12-4-:R-:W-:Y:S06]  /*0540*/  BAR.SYNC.DEFER_BLOCKING 0x0 ;  /* 0x0000000000007b1d */ /* 0x016fec0000010000 */
[----:B------:R-:W-:Y:S05]  /*0550*/  @!P0 BRA `(.L_x_2830) ;  /* 0x0000003c00b48947 */ /* 0x000fea0003800000 */
.L_x_2831:
        /* <DEDUP_REMOVED lines=32> */
.L_x_2832:
[----:B------:R-:W-:Y:S01]  /*0760*/  ULDC UR7, c[0x0][0x8cc] ;  /* 0x0002330000077ab9 */ /* 0x000fe20000000800 */
[----:B------:R-:W-:Y:S01]  /*0770*/  UMOV UR36, UR10 ;  /* 0x0000000a00247c82 */ /* 0x000fe20008000000 */
[----:B------:R-:W-:-:S11]  /*0780*/  UISETP.NE.AND UP0, UPT, UR7, 0x1, UPT ;  /* 0x000000010700788c */ /* 0x000fd6000bf05270 */
[----:B------:R-:W-:Y:S02]  /*0790*/  @UP0 ULDC.64 UR8, c[0x0][0x8d0] ;  /* 0x0002340000080ab9 */ /* 0x000fe40000000a00 */
[----:B------:R-:W-:-:S04]  /*07a0*/  UIMAD.WIDE.U32 UR4, UR10, UR8, URZ ;  /* 0x000000080a0472a5 */ /* 0x000fc8000f8e003f */
[----:B------:R-:W-:-:S04]  /*07b0*/  @UP0 USHF.R.U32.HI UR36, URZ, UR9, UR5 ;  /* 0x000000093f240299 */ /* 0x000fc80008011605 */
[----:B------:R-:W-:-:S12]  /*07c0*/  UIMAD UR4, UR36, UR7, URZ ;  /* 0x00000007240472a4 */ /* 0x000fd8000f8e023f */
.L_x_2833:
        /* <DEDUP_REMOVED lines=102> */
.L_x_2837:
        /* <DEDUP_REMOVED lines=15> */
.L_x_2836:
        /* <DEDUP_REMOVED lines=20> */
.L_x_2839:
        /* <DEDUP_REMOVED lines=15> */
.L_x_2838:
        /* <DEDUP_REMOVED lines=8> */
.L_x_2924:
        /* <DEDUP_REMOVED lines=19> */
.L_x_2841:
        /* <DEDUP_REMOVED lines=107> */
.L_x_2853:
[----:B------:R-:W-:-:S13]  /*19b0*/  ISETP.NE.AND P0, PT, R10, 0x3, PT ;  /* 0x000000030a00780c */ /* 0x000fda0003f05270 */
[----:B-1----:R-:W-:Y:S05]  /*19c0*/  @!P0 BRA `(.L_x_2843) ;  /* 0x0000000000048947 */ /* 0x002fea0003800000 */
[----:B------:R-:W-:Y:S01]  /*19d0*/  BPT.TRAP 0x1 ;  /* 0x000000040000795c */ /* 0x000fe20000300000 */
.L_x_2843:
[----:B------:R-:W-:Y:S02]  /*19e0*/  LEA R3, R2, UR40, 0x3 ;  /* 0x0000002802037c11 */ /* 0x000fe4000f8e18ff */
[----:B------:R-:W-:-:S04]  /*19f0*/  SHF.L.U32 R12, R7, 0x1f, RZ ;  /* 0x0000001f070c7819 */ /* 0x000fc800000006ff */
[----:B------:R1:W2:Y:S01]  /*1a00*/  SYNCS.PHASECHK.TRANS64.TRYWAIT P1, [R3+URZ+0x36410], R12 ;  /* 0x0364100c030075a7 */ /* 0x0002a2000802017f */
[----:B------:R-:W-:Y:S05]  /*1a10*/  @!P0 BRA `(.L_x_2844) ;  /* 0x0000000000048947 */ /* 0x000fea0003800000 */
[----:B------:R-:W-:Y:S01]  /*1a20*/  BPT.TRAP 0x1 ;  /* 0x000000040000795c */ /* 0x000fe20000300000 */
.L_x_2844:
[----:B--2---:R-:W-:Y:S05]  /*1a30*/  @P1 BRA `(.L_x_2845) ;  /* 0x0000000000081947 */ /* 0x004fea0003800000 */
[----:B------:R-:W2:Y:S02]  /*1a40*/  SYNCS.PHASECHK.TRANS64.TRYWAIT P1, [R3+URZ+0x36410], R12 ;  /* 0x0364100c030075a7 */ /* 0x000ea4000802017f */
[----:B--2---:R-:W-:Y:S05]  /*1a50*/  @!P1 BRA `(.L_x_2846) ;  /* 0x00000064001c9947 */ /* 0x004fea0003800000 */
.L_x_2845:
        /* <DEDUP_REMOVED lines=103> */
.L_x_2847:
[----:B------:R-:W-:-:S04]  /*20d0*/  SHF.L.U32 R14, R5, 0x1f, RZ ;  /* 0x0000001f050e7819 */ /* 0x000fc800000006ff */
[----:B------:R4:W1:Y:S01]  /*20e0*/  SYNCS.PHASECHK.TRANS64.TRYWAIT P1, [UR40+0x36430], R14 ;  /* 0x0364300eff0075a7 */ /* 0x0008620008020168 */
[----:B------:R-:W-:Y:S05]  /*20f0*/  @!P0 BRA `(.L_x_2848) ;  /* 0x0000000000048947 */ /* 0x000fea0003800000 */
[----:B------:R-:W-:Y:S01]  /*2100*/  BPT.TRAP 0x1 ;  /* 0x000000040000795c */ /* 0x000fe20000300000 */
.L_x_2848:
[----:B-1----:R-:W-:Y:S05]  /*2110*/  @P1 BRA `(.L_x_2849) ;  /* 0x0000000000081947 */ /* 0x002fea0003800000 */
[----:B------:R-:W1:Y:S02]  /*2120*/  SYNCS.PHASECHK.TRANS64.TRYWAIT P1, [UR40+0x36430], R14 ;  /* 0x0364300eff0075a7 */ /* 0x000e640008020168 */
[----:B-1----:R-:W-:Y:S05]  /*2130*/  @!P1 BRA `(.L_x_2850) ;  /* 0x0000005c00789947 */ /* 0x002fea0003800000 */
.L_x_2849:
        /* <DEDUP_REMOVED lines=315> */
.L_x_2851:
        /* <DEDUP_REMOVED lines=60> */
.L_x_2852:
        /* <DEDUP_REMOVED lines=62> */
.L_x_2835:
[----:B------:R-:W-:Y:S05]  /*3c90*/  @P0 BRA `(.L_x_2834) ;  /* 0x0000004000540947 */ /* 0x000fea0003800000 */
[----:B------:R-:W1:Y:S01]  /*3ca0*/  S2R R4, SR_TID.X ;  /* 0x0000000000047919 */ /* 0x000e620000002100 */
[----:B------:R-:W2:Y:S01]  /*3cb0*/  S2UR UR5, SR_CgaCtaId ;  /* 0x00000000000579c3 */ /* 0x000ea20000008800 */
[----:B------:R-:W-:Y:S01]  /*3cc0*/  ULDC UR4, c[0x0][0x850] ;  /* 0x0002140000047ab9 */ /* 0x000fe20000000800 */
[----:B------:R-:W-:Y:S01]  /*3cd0*/  UIMAD UR8, UR36, 0x4800, URZ ;  /* 0x00004800240878a4 */ /* 0x000fe2000f8e023f */
[----:B------:R-:W-:Y:S01]  /*3ce0*/  BSSY B0, `(.L_x_2854) ;  /* 0x0000050000007945 */ /* 0x000fe20003800000 */
[----:B------:R-:W-:Y:S01]  /*3cf0*/  UISETP.NE.AND UP0, UPT, UR4, 0x1, UPT ;  /* 0x000000010400788c */ /* 0x000fe2000bf05270 */
[----:B------:R-:W-:Y:S02]  /*3d00*/  ULDC.64 UR12, c[0x0][0x818] ;  /* 0x00020600000c7ab9 */ /* 0x000fe40000000a00 */
[----:B------:R-:W-:Y:S01]  /*3d10*/  UMOV UR4, 0x400 ;  /* 0x0000040000047882 */ /* 0x000fe20000000000 */
[----:B------:R-:W-:Y:S01]  /*3d20*/  USHF.R.S32.HI UR9, URZ, 0x1f, UR8 ;  /* 0x0000001f3f097899 */ /* 0x000fe20008011408 */
[----:B------:R-:W-:Y:S01]  /*3d30*/  ULDC.64 UR14, c[0x0][0x820] ;  /* 0x00020800000e7ab9 */ /* 0x000fe20000000a00 */
[----:B------:R-:W-:-:S05]  /*3d40*/  ULDC.64 UR16, c[0x0][0x848] ;  /* 0x0002120000107ab9 */ /* 0x000fca0000000a00 */
[----:B------:R-:W-:Y:S02]  /*3d50*/  @UP0 ULDC UR6, c[0x0][0x854] ;  /* 0x0002150000060ab9 */ /* 0x000fe40000000800 */
[----:B------:R-:W-:Y:S02]  /*3d60*/  UIMAD.WIDE.U32 UR6, UR39, UR6, URZ ;  /* 0x00000006270672a5 */ /* 0x000fe4000f8e003f */
[----:B--2---:R-:W-:-:S03]  /*3d70*/  ULEA UR4, UR5, UR4, 0x18 ;  /* 0x0000000405047291 */ /* 0x004fc6000f8ec03f */
[----:B------:R-:W-:Y:S02]  /*3d80*/  @UP0 ULDC UR5, c[0x0][0x858] ;  /* 0x0002160000050ab9 */ /* 0x000fe40000000800 */
[----:B------:R-:W-:Y:S01]  /*3d90*/  @UP0 USHF.R.U32.HI UR39, URZ, UR5, UR7 ;  /* 0x000000053f270299 */ /* 0x000fe20008011607 */
[----:B-1----:R-:W-:-:S03]  /*3da0*/  VIADD R3, R4, 0xffffff80 ;  /* 0xffffff8004037836 */ /* 0x002fc60000000000 */
[----:B------:R-:W-:Y:S02]  /*3db0*/  USHF.R.S32.HI UR5, URZ, 0x1f, UR39 ;  /* 0x0000001f3f057899 */ /* 0x000fe40008011427 */
[----:B------:R-:W-:Y:S01]  /*3dc0*/  UIMAD.WIDE.U32 UR6, UR39, UR12, UR8 ;  /* 0x0000000c270672a5 */ /* 0x000fe2000f8e0008 */
[----:B------:R-:W-:Y:S01]  /*3dd0*/  SHF.R.S32.HI R0, RZ, 0x1f, R3 ;  /* 0x0000001fff007819 */ /* 0x000fe20000011403 */
[----:B------:R-:W-:Y:S01]  /*3de0*/  UIMAD UR10, UR5, UR12, URZ ;  /* 0x0000000c050a72a4 */ /* 0x000fe2000f8e023f */
[----:B------:R-:W-:Y:S01]  /*3df0*/  BAR.SYNC.DEFER_BLOCKING 0x1, 0x180 ;  /* 0x0046000000007b1d */ /* 0x000fe20000010000 */
[----:B------:R-:W-:Y:S02]  /*3e00*/  ISETP.NE.AND P0, PT, R3, RZ, PT ;  /* 0x000000ff0300720c */ /* 0x000fe40003f05270 */
[----:B------:R-:W-:Y:S01]  /*3e10*/  LEA.HI R2, R0, R3, RZ, 0x7 ;  /* 0x0000000300027211 */ /* 0x000fe200078f38ff */
[----:B------:R-:W-:-:S03]  /*3e20*/  UIMAD UR10, UR39, UR13, UR10 ;  /* 0x0000000d270a72a4 */ /* 0x000fc6000f8e020a */
[----:B------:R-:W-:Y:S01]  /*3e30*/  LOP3.LUT R0, R2, 0x3fffff80, RZ, 0xc0, !PT ;  /* 0x3fffff8002007812 */ /* 0x000fe200078ec0ff */
[----:B------:R-:W-:Y:S01]  /*3e40*/  ULDC.64 UR12, c[0x0][0x840] ;  /* 0x00021000000c7ab9 */ /* 0x000fe20000000a00 */
[----:B------:R-:W-:Y:S01]  /*3e50*/  SHF.R.S32.HI R5, RZ, 0x7, R2 ;  /* 0x00000007ff057819 */ /* 0x000fe20000011402 */
[----:B------:R-:W-:Y:S02]  /*3e60*/  UIMAD UR5, UR5, UR12, URZ ;  /* 0x0000000c050572a4 */ /* 0x000fe4000f8e023f */
[----:B------:R-:W-:Y:S01]  /*3e70*/  IMAD.IADD R0, R3, 0x1, -R0 ;  /* 0x0000000103007824 */ /* 0x000fe200078e0a00 */
[----:B------:R-:W-:Y:S02]  /*3e80*/  UIMAD.WIDE.U32 UR8, UR39, UR12, UR8 ;  /* 0x0000000c270872a5 */ /* 0x000fe4000f8e0008 */
[----:B------:R-:W-:Y:S01]  /*3e90*/  UIMAD UR12, UR39, UR13, UR5 ;  /* 0x0000000d270c72a4 */ /* 0x000fe2000f8e0205 */
[----:B------:R-:W-:Y:S01]  /*3ea0*/  IMAD R0, R5, 0x600, R0 ;  /* 0x0000060005007824 */ /* 0x000fe200078e0200 */
[----:B------:R-:W-:-:S02]  /*3eb0*/  USHF.R.S32.HI UR5, URZ, 0x1f, UR37 ;  /* 0x0000001f3f057899 */ /* 0x000fc40008011425 */
[----:B------:R-:W-:Y:S01]  /*3ec0*/  UIADD3 UR7, UR7, UR10, URZ ;  /* 0x0000000a07077290 */ /* 0x000fe2000fffe03f */
[----:B------:R-:W-:Y:S01]  /*3ed0*/  IMAD.SHL.U32 R0, R0, 0x4, RZ ;  /* 0x0000000400007824 */ /* 0x000fe200078e00ff */
[----:B------:R-:W-:Y:S02]  /*3ee0*/  UIMAD UR11, UR5, UR14, URZ ;  /* 0x0000000e050b72a4 */ /* 0x000fe4000f8e023f */
[----:B------:R-:W-:Y:S02]  /*3ef0*/  UIMAD UR5, UR5, UR16, URZ ;  /* 0x00000010050572a4 */ /* 0x000fe4000f8e023f */
[----:B------:R-:W-:Y:S01]  /*3f00*/  LEA R0, R0, UR4, 0x2 ;  /* 0x0000000400007c11 */ /* 0x000fe2000f8e10ff */
[----:B------:R-:W-:Y:S02]  /*3f10*/  UIADD3 UR9, UR9, UR12, URZ ;  /* 0x0000000c09097290 */ /* 0x000fe4000fffe03f */
[----:B------:R-:W-:Y:S02]  /*3f20*/  UIMAD UR11, UR37, UR15, UR11 ;  /* 0x0000000f250b72a4 */ /* 0x000fe4000f8e020b */
[----:B------:R1:W-:Y:S01]  /*3f30*/  STS.128 [R0], R24 ;  /* 0x0000001800007388 */ /* 0x0003e20000000c00 */
        /* <DEDUP_REMOVED lines=35> */
.L_x_2856:
[----:B------:R-:W-:Y:S01]  /*4170*/  @P0 ELECT P1, URZ, PT ;  /* 0x00000000003f082f */ /* 0x000fe20003820000 */
[----:B------:R2:W-:-:S12]  /*4180*/  UBLKRED.G.S.ADD.F32.RN [UR6], [UR4], UR5, desc[UR8] ;  /* 0x00000806040073bb */ /* 0x0005d800080a1405 */
[----:B------:R-:W-:Y:S02]  /*4190*/  @P1 PLOP3.LUT P0, PT, P1, PT, PT, 0x8, 0x0 ;  /* 0x000000000000181c */ /* 0x000fe40000f0e170 */
[----:B------:R-:W-:-:S11]  /*41a0*/  PLOP3.LUT P1, PT, PT, PT, PT, 0x8, 0x0 ;  /* 0x000000000000781c */ /* 0x000fd60003f2e170 */
[----:B--2---:R-:W-:Y:S05]  /*41b0*/  @P0 BRA.U.ANY `(.L_x_2856) ;  /* 0xfffffffd00ec0947 */ /* 0x004fea000393ffff */
[----:B------:R0:W-:Y:S01]  /*41c0*/  UTMACMDFLUSH ;  /* 0x00000000000079b7 */ /* 0x0001e20000000000 */
[----:B------:R-:W-:-:S04]  /*41d0*/  DEPBAR.LE SB0, 0x0 ;  /* 0x000080000000791a */ /* 0x000fc80000000000 */
.L_x_2855:
[----:B------:R-:W-:Y:S05]  /*41e0*/  BSYNC B0 ;  /* 0x0000000000007941 */ /* 0x000fea0003800000 */
.L_x_2854:
        /* <DEDUP_REMOVED lines=28> */
.L_x_2857:
[----:B------:R-:W-:Y:S01]  /*43b0*/  @P0 ELECT P1, URZ, PT ;  /* 0x00000000003f082f */ /* 0x000fe20003820000 */
[----:B------:R3:W-:-:S12]  /*43c0*/  UBLKRED.G.S.ADD.F32.RN [UR6], [UR4], UR5, desc[UR8] ;  /* 0x00000806040073bb */ /* 0x0007d800080a1405 */
[----:B------:R-:W-:Y:S02]  /*43d0*/  @P1 PLOP3.LUT P0, PT, P1, PT, PT, 0x8, 0x0 ;  /* 0x000000000000181c */ /* 0x000fe40000f0e170 */
[----:B------:R-:W-:-:S11]  /*43e0*/  PLOP3.LUT P1, PT, PT, PT, PT, 0x8, 0x0 ;  /* 0x000000000000781c */ /* 0x000fd60003f2e170 */
[----:B---3--:R-:W-:Y:S05]  /*43f0*/  @P0 BRA.U.ANY `(.L_x_2857) ;  /* 0xfffffffd00ec0947 */ /* 0x008fea000393ffff */
[----:B------:R0:W-:Y:S01]  /*4400*/  UTMACMDFLUSH ;  /* 0x00000000000079b7 */ /* 0x0001e20000000000 */
[----:B------:R-:W-:-:S04]  /*4410*/  DEPBAR.LE SB0, 0x0 ;  /* 0x000080000000791a */ /* 0x000fc80000000000 */
[----:B------:R-:W-:Y:S05]  /*4420*/  BRA `(.L_x_2834) ;  /* 0x0000003800707947 */ /* 0x000fea0003800000 */
.L_x_2830:
[----:B------:R-:W-:-:S08]  /*4430*/  NOP ;  /* 0x0000000000007918 */ /* 0x000fd00000000000 */
[----:B---3--:R-:W1:-:S00]  /*4440*/  USETMAXREG.DEALLOC.CTAPOOL 0x20 ;  /* 0x00000020000079c8 */ /* 0x008e4000080e0500 */
[----:B-1----:R-:W-:-:S06]  /*4450*/  LOP3.LUT R0, R0, 0x3, RZ, 0xc0, !PT ;  /* 0x0000000300007812 */ /* 0x002fcc00078ec0ff */
        /* <DEDUP_REMOVED lines=26> */
.L_x_2859:
[----:B------:R-:W-:Y:S01]  /*4600*/  ULDC UR9, c[0x0][0x8cc] ;  /* 0x0002330000097ab9 */ /* 0x000fe20000000800 */
[----:B------:R-:W-:Y:S01]  /*4610*/  UMOV UR7, UR8 ;  /* 0x0000000800077c82 */ /* 0x000fe20008000000 */
[----:B------:R-:W-:-:S11]  /*4620*/  UISETP.NE.AND UP0, UPT, UR9, 0x1, UPT ;  /* 0x000000010900788c */ /* 0x000fd6000bf05270 */
[----:B------:R-:W-:Y:S02]  /*4630*/  @UP0 ULDC.64 UR10, c[0x0][0x8d0] ;  /* 0x00023400000a0ab9 */ /* 0x000fe40000000a00 */
[----:B------:R-:W-:-:S04]  /*4640*/  UIMAD.WIDE.U32 UR4, UR8, UR10, URZ ;  /* 0x0000000a080472a5 */ /* 0x000fc8000f8e003f */
[----:B------:R-:W-:-:S04]  /*4650*/  @UP0 USHF.R.U32.HI UR7, URZ, UR11, UR5 ;  /* 0x0000000b3f070299 */ /* 0x000fc80008011605 */
[----:B------:R-:W-:-:S12]  /*4660*/  UIMAD UR4, UR7, UR9, URZ ;  /* 0x00000009070472a4 */ /* 0x000fd8000f8e023f */
.L_x_2860:
        /* <DEDUP_REMOVED lines=67> */
.L_x_2863:
[----:B------:R-:W-:Y:S05]  /*4aa0*/  BSYNC B0 ;  /* 0x0000000000007941 */ /* 0x000fea0003800000 */
.L_x_2862:
        /* <DEDUP_REMOVED lines=18> */
.L_x_2865:
[----:B------:R-:W-:Y:S05]  /*4bd0*/  BSYNC B0 ;  /* 0x0000000000007941 */ /* 0x000fea0003800000 */
.L_x_2864:
        /* <DEDUP_REMOVED lines=19> */
.L_x_2867:
[----:B------:R-:W-:Y:S05]  /*4d10*/  BSYNC B0 ;  /* 0x0000000000007941 */ /* 0x000fea0003800000 */
.L_x_2866:
[----:B------:R-:W-:Y:S06]  /*4d20*/  BAR.ARV 0xa, 0xa0 ;  /* 0x0282800000007b1d */ /* 0x000fec0000002000 */
[----:B------:R-:W-:Y:S04]  /*4d30*/  BSSY B0, `(.L_x_2868) ;  /* 0x0000003000007945 */ /* 0x000fe80003800000 */
[----:B------:R-:W-:Y:S05]  /*4d40*/  @!P0 BRA `(.L_x_2869) ;  /* 0x0000000000048947 */ /* 0x000fea0003800000 */
[----:B------:R-:W-:-:S04]  /*4d50*/  DEPBAR.LE SB0, 0x1 ;  /* 0x000080400000791a */ /* 0x000fc80000000000 */
.L_x_2869:
[----:B------:R-:W-:Y:S05]  /*4d60*/  BSYNC B0 ;  /* 0x0000000000007941 */ /* 0x000fea0003800000 */
.L_x_2868:
[----:B------:R-:W-:Y:S06]  /*4d70*/  BAR.ARV 0xb, 0xa0 ;  /* 0x02c2800000007b1d */ /* 0x000fec0000002000 */
[----:B------:R-:W-:Y:S04]  /*4d80*/  BSSY B0, `(.L_x_2870) ;  /* 0x0000003000007945 */ /* 0x000fe80003800000 */
[----:B------:R-:W-:Y:S05]  /*4d90*/  @!P0 BRA `(.L_x_2871) ;  /* 0x0000000000048947 */ /* 0x000fea0003800000 */
[----:B------:R-:W-:-:S04]  /*4da0*/  DEPBAR.LE SB0, 0x0 ;  /* 0x000080000000791a */ /* 0x000fc80000000000 */
.L_x_2871:
[----:B------:R-:W-:Y:S05]  /*4db0*/  BSYNC B0 ;  /* 0x0000000000007941 */ /* 0x000fea0003800000 */
.L_x_2870:
[----:B------:R-:W-:Y:S06]  /*4dc0*/  BAR.ARV 0xc, 0xa0 ;  /* 0x0302800000007b1d */ /* 0x000fec0000002000 */
[----:B------:R-:W-:Y:S01]  /*4dd0*/  UIADD3 UR12, UR8, 0x1, URZ ;  /* 0x00000001080c7890 */ /* 0x000fe2000fffe03f */
[----:B------:R-:W-:Y:S11]  /*4de0*/  BRA `(.L_x_2872) ;  /* 0x0000000000047947 */ /* 0x000ff60003800000 */
.L_x_2861:
[----:B------:R-:W-:-:S05]  /*4df0*/  UMOV UR12, UR8 ;  /* 0x00000008000c7c82 */ /* 0x000fca0008000000 */
.L_x_2872:
        /* <DEDUP_REMOVED lines=22> */
.L_x_2893:
        /* <DEDUP_REMOVED lines=22> */
.L_x_2874:
[----:B------:R-:W-:Y:S05]  /*50c0*/  BSYNC B0 ;  /* 0x0000000000007941 */ /* 0x000fea0003800000 */
.L_x_2873:
        /* <DEDUP_REMOVED lines=12> */
.L_x_2876:
[----:B------:R-:W-:Y:S05]  /*5190*/  BSYNC B0 ;  /* 0x0000000000007941 */ /* 0x000fea0003800000 */
.L_x_2875:
        /* <DEDUP_REMOVED lines=13> */
.L_x_2878:
[----:B------:R-:W-:Y:S05]  /*5270*/  BSYNC B0 ;  /* 0x0000000000007941 */ /* 0x000fea0003800000 */
.L_x_2877:
[----:B------:R-:W-:Y:S06]  /*5280*/  BAR.ARV 0xa, 0xa0 ;  /* 0x0282800000007b1d */ /* 0x000fec0000002000 */
[----:B------:R-:W-:Y:S04]  /*5290*/  BSSY B0, `(.L_x_2879) ;  /* 0x0000003000007945 */ /* 0x000fe80003800000 */
[----:B------:R-:W-:Y:S05]  /*52a0*/  @!P0 BRA `(.L_x_2880) ;  /* 0x0000000000048947 */ /* 0x000fea0003800000 */
[----:B------:R-:W-:-:S04]  /*52b0*/  DEPBAR.LE SB0, 0x1 ;  /* 0x000080400000791a */ /* 0x000fc80000000000 */
.L_x_2880:
[----:B------:R-:W-:Y:S05]  /*52c0*/  BSYNC B0 ;  /* 0x0000000000007941 */ /* 0x000fea0003800000 */
.L_x_2879:
[----:B------:R-:W-:Y:S06]  /*52d0*/  BAR.ARV 0xb, 0xa0 ;  /* 0x02c2800000007b1d */ /* 0x000fec0000002000 */
[----:B------:R-:W-:Y:S04]  /*52e0*/  BSSY B0, `(.L_x_2881) ;  /* 0x0000003000007945 */ /* 0x000fe80003800000 */
[----:B------:R-:W-:Y:S05]  /*52f0*/  @!P0 BRA `(.L_x_2882) ;  /* 0x0000000000048947 */ /* 0x000fea0003800000 */
[----:B------:R-:W-:-:S04]  /*5300*/  DEPBAR.LE SB0, 0x0 ;  /* 0x000080000000791a */ /* 0x000fc80000000000 */
.L_x_2882:
[----:B------:R-:W-:Y:S05]  /*5310*/  BSYNC B0 ;  /* 0x0000000000007941 */ /* 0x000fea0003800000 */
.L_x_2881:
        /* <DEDUP_REMOVED lines=13> */
.L_x_2884:
[----:B------:R-:W-:Y:S05]  /*53f0*/  BSYNC B0 ;  /* 0x0000000000007941 */ /* 0x000fea0003800000 */
.L_x_2883:
        /* <DEDUP_REMOVED lines=12> */
.L_x_2886:
[----:B------:R-:W-:Y:S05]  /*54c0*/  BSYNC B0 ;  /* 0x0000000000007941 */ /* 0x000fea0003800000 */
.L_x_2885:
        /* <DEDUP_REMOVED lines=13> */
.L_x_2888:
[----:B------:R-:W-:Y:S05]  /*55a0*/  BSYNC B0 ;  /* 0x0000000000007941 */ /* 0x000fea0003800000 */
.L_x_2887:
[----:B------:R-:W-:Y:S06]  /*55b0*/  BAR.ARV 0xa, 0xa0 ;  /* 0x0282800000007b1d */ /* 0x000fec0000002000 */
[----:B------:R-:W-:Y:S04]  /*55c0*/  BSSY B0, `(.L_x_2889) ;  /* 0x0000003000007945 */ /* 0x000fe80003800000 */
[----:B------:R-:W-:Y:S05]  /*55d0*/  @!P0 BRA `(.L_x_2890) ;  /* 0x0000000000048947 */ /* 0x000fea0003800000 */
[----:B------:R-:W-:-:S04]  /*55e0*/  DEPBAR.LE SB0, 0x1 ;  /* 0x000080400000791a */ /* 0x000fc80000000000 */
.L_x_2890:
[----:B------:R-:W-:Y:S05]  /*55f0*/  BSYNC B0 ;  /* 0x0000000000007941 */ /* 0x000fea0003800000 */
.L_x_2889:
[----:B------:R-:W-:Y:S01]  /*5600*/  UIADD3 UR12, UR12, 0x2, URZ ;  /* 0x000000020c0c7890 */ /* 0x000fe2000fffe03f */
[----:B------:R-:W-:Y:S06]  /*5610*/  BAR.ARV 0xb, 0xa0 ;  /* 0x02c2800000007b1d */ /* 0x000fec0000002000 */
[----:B------:R-:W-:Y:S01]  /*5620*/  UISETP.GE.AND UP0, UPT, UR12, UR5, UPT ;  /* 0x000000050c00728c */ /* 0x000fe2000bf06270 */
[----:B------:R-:W-:Y:S04]  /*5630*/  BSSY B0, `(.L_x_2891) ;  /* 0x0000003000007945 */ /* 0x000fe80003800000 */
[----:B------:R-:W-:Y:S06]  /*5640*/  @!P0 BRA `(.L_x_2892) ;  /* 0x0000000000048947 */ /* 0x000fec0003800000 */
[----:B------:R-:W-:-:S04]  /*5650*/  DEPBAR.LE SB0, 0x0 ;  /* 0x000080000000791a */ /* 0x000fc80000000000 */
.L_x_2892:
[----:B------:R-:W-:Y:S05]  /*5660*/  BSYNC B0 ;  /* 0x0000000000007941 */ /* 0x000fea0003800000 */
.L_x_2891:
[----:B------:R-:W-:Y:S06]  /*5670*/  BAR.ARV 0xc, 0xa0 ;  /* 0x0302800000007b1d */ /* 0x000fec0000002000 */
[----:B------:R-:W-:Y:S01]  /*5680*/  PLOP3.LUT P1, PT, PT, PT, UP0, 0x80, 0x0 ;  /* 0x000000000000781c */ /* 0x000fe20003f2f008 */
[----:B------:R-:W-:Y:S02]  /*5690*/  UIADD3 UR24, UR24, 0x6000, URZ ;  /* 0x0000600018187890 */ /* 0x000fe4000fffe03f */
[----:B------:R-:W-:-:S10]  /*56a0*/  UIADD3 UR4, UR4, 0x6000, URZ ;  /* 0x0000600004047890 */ /* 0x000fd4000fffe03f */
[----:B------:R-:W-:Y:S05]  /*56b0*/  @!P1 BRA `(.L_x_2893) ;  /* 0xfffffff800289947 */ /* 0x000fea000383ffff */
[----:B------:R-:W-:Y:S05]  /*56c0*/  BRA `(.L_x_2834) ;  /* 0x0000002400c87947 */ /* 0x000fea0003800000 */
.L_x_2858:
        /* <DEDUP_REMOVED lines=21> */
.L_x_2894:
[----:B------:R-:W-:Y:S01]  /*5820*/  ULDC UR8, c[0x0][0x8cc] ;  /* 0x0002330000087ab9 */ /* 0x000fe20000000800 */
[----:B------:R-:W-:Y:S01]  /*5830*/  UMOV UR35, UR7 ;  /* 0x0000000700237c82 */ /* 0x000fe20008000000 */
[----:B------:R-:W-:-:S11]  /*5840*/  UISETP.NE.AND UP0, UPT, UR8, 0x1, UPT ;  /* 0x000000010800788c */ /* 0x000fd6000bf05270 */
[----:B------:R-:W-:Y:S02]  /*5850*/  @UP0 ULDC.64 UR10, c[0x0][0x8d0] ;  /* 0x00023400000a0ab9 */ /* 0x000fe40000000a00 */
[----:B------:R-:W-:-:S04]  /*5860*/  UIMAD.WIDE.U32 UR4, UR7, UR10, URZ ;  /* 0x0000000a070472a5 */ /* 0x000fc8000f8e003f */
[----:B------:R-:W-:-:S04]  /*5870*/  @UP0 USHF.R.U32.HI UR35, URZ, UR11, UR5 ;  /* 0x0000000b3f230299 */ /* 0x000fc80008011605 */
[----:B------:R-:W-:-:S12]  /*5880*/  UIMAD UR4, UR35, UR8, URZ ;  /* 0x00000008230472a4 */ /* 0x000fd8000f8e023f */
.L_x_2895:
        /* <DEDUP_REMOVED lines=77> */
.L_x_2925:
        /* <DEDUP_REMOVED lines=9> */
.L_x_2899:
        /* <DEDUP_REMOVED lines=108> */
.L_x_2910:
[----:B-1----:R-:W-:-:S05]  /*64b0*/  IMAD.MOV.U32 R13, RZ, RZ, 0x1 ;  /* 0x00000001ff0d7424 */ /* 0x002fca00078e00ff */
[----:B------:R-:W-:-:S04]  /*64c0*/  SHF.L.U32 R13, R13, 0x1f, RZ ;  /* 0x0000001f0d0d7819 */ /* 0x000fc800000006ff */
[----:B------:R-:W1:Y:S02]  /*64d0*/  SYNCS.PHASECHK.TRANS64.TRYWAIT P1, [R12+URZ+0x36438], R13 ;  /* 0x0364380d0c0075a7 */ /* 0x000e64000802017f */
[----:B-1----:R-:W-:Y:S05]  /*64e0*/  @!P1 BRA `(.L_x_2902) ;  /* 0x0000001800b49947 */ /* 0x002fea0003800000 */
.L_x_2926:
        /* <DEDUP_REMOVED lines=8> */
.L_x_2903:
        /* <DEDUP_REMOVED lines=48> */
.L_x_2927:
        /* <DEDUP_REMOVED lines=8> */
.L_x_2905:
        /* <DEDUP_REMOVED lines=46> */
.L_x_2928:
        /* <DEDUP_REMOVED lines=12> */
.L_x_2907:
        /* <DEDUP_REMOVED lines=37> */
.L_x_2930:
        /* <DEDUP_REMOVED lines=8> */
.L_x_2909:
        /* <DEDUP_REMOVED lines=41> */
.L_x_2901:
[----:B--2---:R-:W2:Y:S01]  /*71f0*/  LDL.LU R4, [R1] ;  /* 0x0000000001047983 */ /* 0x004ea20000300800 */
[----:B------:R-:W-:-:S03]  /*7200*/  IMAD.MOV.U32 R10, RZ, RZ, 0x1 ;  /* 0x00000001ff0a7424 */ /* 0x000fc600078e00ff */
[----:B------:R3:W5:Y:S01]  /*7210*/  LDL R5, [R1+0x4] ;  /* 0x0000040001057983 */ /* 0x0007620000100800 */
[----:B--2---:R-:W-:-:S13]  /*7220*/  ISETP.NE.AND P1, PT, R4, RZ, PT ;  /* 0x000000ff0400720c */ /* 0x004fda0003f25270 */
[----:B---3--:R-:W-:Y:S05]  /*7230*/  @!P1 BRA `(.L_x_2900) ;  /* 0x0000000400889947 */ /* 0x008fea0003800000 */
[----:B------:R-:W2:Y:S02]  /*7240*/  SYNCS.PHASECHK.TRANS64.TRYWAIT P1, [R12+URZ+0x36438], R13 ;  /* 0x0364380d0c0075a7 */ /* 0x000ea4000802017f */
[----:B--2---:R-:W-:Y:S05]  /*7250*/  @!P1 BRA `(.L_x_2911) ;  /* 0x0000000c00b89947 */ /* 0x004fea0003800000 */
.L_x_2931:
        /* <DEDUP_REMOVED lines=8> */
.L_x_2912:
        /* <DEDUP_REMOVED lines=41> */
.L_x_2932:
        /* <DEDUP_REMOVED lines=9> */
.L_x_2914:
        /* <DEDUP_REMOVED lines=38> */
.L_x_2900:
[----:B------:R-:W-:-:S04]  /*7860*/  SHF.L.U32 R3, R10, 0x1f, RZ ;  /* 0x0000001f0a037819 */ /* 0x000fc800000006ff */
[----:B------:R-:W2:Y:S02]  /*7870*/  SYNCS.PHASECHK.TRANS64.TRYWAIT P1, [R12+URZ+0x36438], R3 ;  /* 0x036438030c0075a7 */ /* 0x000ea4000802017f */
[----:B--2---:R-:W-:Y:S05]  /*7880*/  @!P1 BRA `(.L_x_2915) ;  /* 0x0000000800549947 */ /* 0x004fea0003800000 */
.L_x_2933:
[----:B------:R-:W-:Y:S05]  /*7890*/  @P0 BRA `(.L_x_2916) ;  /* 0x0000000000180947 */ /* 0x000fea0003800000 */
[----:B------:R-:W3:Y:S01]  /*78a0*/  S2R R0, SR_TID.X ;  /* 0x0000000000007919 */ /* 0x000ee20000002100 */
[----:B--2---:R-:W-:-:S04]  /*78b0*/  IMAD.MOV.U32 R3, RZ, RZ, 0x6100 ;  /* 0x00006100ff037424 */ /* 0x004fc800078e00ff */
[----:B------:R4:W-:Y:S01]  /*78c0*/  SYNCS.ARRIVE.TRANS64 RZ, [R12+URZ+0x36430], R3 ;  /* 0x036430030cff79a7 */ /* 0x0009e2000800003f */
[----:B---3--:R-:W-:-:S13]  /*78d0*/  LOP3.LUT P0, RZ, R0, 0x1f, RZ, 0xc0, !PT ;  /* 0x0000001f00ff7812 */ /* 0x008fda000780c0ff */
[----:B----4-:R-:W-:Y:S05]  /*78e0*/  @!P0 BRA `(.L_x_2916) ;  /* 0x0000000000048947 */ /* 0x010fea0003800000 */
[----:B------:R-:W-:Y:S01]  /*78f0*/  BPT.TRAP 0x1 ;  /* 0x000000040000795c */ /* 0x000fe20000300000 */
.L_x_2916:
        /* <DEDUP_REMOVED lines=45> */
.L_x_2897:
[----:B------:R-:W-:Y:S05]  /*7bd0*/  BSYNC B0 ;  /* 0x0000000000007941 */ /* 0x000fea0003800000 */
.L_x_2896:
[----:B------:R-:W-:-:S03]  /*7be0*/  UMOV UR4, 0xffffffff ;  /* 0xffffffff00047882 */ /* 0x000fc60000000000 */
[----:B------:R-:W-:Y:S05]  /*7bf0*/  BRA.DIV UR4, `(.L_x_2917) ;  /* 0x00000006048c7947 */ /* 0x000fea000b800000 */
[----:B------:R-:W-:-:S13]  /*7c00*/  ELECT P0, URZ, PT ;  /* 0x00000000003f782f */ /* 0x000fda0003800000 */
.L_x_2936:
[----:B------:R-:W-:Y:S05]  /*7c10*/  @!P0 BRA `(.L_x_2834) ;  /* 0x0000000000748947 */ /* 0x000fea0003800000 */
[----:B------:R-:W2:Y:S02]  /*7c20*/  LDL.LU R0, [R1+0x8] ;  /* 0x0000080001007983 */ /* 0x000ea40000300800 */
[----:B--2---:R-:W-:-:S04]  /*7c30*/  LOP3.LUT R0, R0, 0x2, RZ, 0xfc, !PT ;  /* 0x0000000200007812 */ /* 0x004fc800078efcff */
[----:B------:R-:W-:-:S13]  /*7c40*/  ISETP.NE.AND P0, PT, R0, 0x3, PT ;  /* 0x000000030000780c */ /* 0x000fda0003f05270 */
[----:B------:R-:W-:Y:S05]  /*7c50*/  @!P0 BRA `(.L_x_2918) ;  /* 0x0000000000048947 */ /* 0x000fea0003800000 */
[----:B------:R-:W-:Y:S01]  /*7c60*/  BPT.TRAP 0x1 ;  /* 0x000000040000795c */ /* 0x000fe20000300000 */
.L_x_2918:
        /* <DEDUP_REMOVED lines=15> */
.L_x_2937:
[----:B------:R-:W3:Y:S02]  /*7d60*/  SYNCS.PHASECHK.TRANS64.TRYWAIT P1, [R23+URZ], R0 ;  /* 0x00000000170075a7 */ /* 0x000ee4000802017f */
[----:B---3--:R-:W-:Y:S05]  /*7d70*/  @!P1 BRA `(.L_x_2920) ;  /* 0x0000000400649947 */ /* 0x008fea0003800000 */
.L_x_2938:
[----:B------:R-:W-:Y:S05]  /*7d80*/  @!P0 BRA `(.L_x_2921) ;  /* 0x0000000000048947 */ /* 0x000fea0003800000 */
[----:B------:R-:W-:Y:S01]  /*7d90*/  BPT.TRAP 0x1 ;  /* 0x000000040000795c */ /* 0x000fe20000300000 */
.L_x_2921:
[----:B------:R-:W-:-:S07]  /*7da0*/  SHF.L.U32 R10, R10, 0x1f, RZ ;  /* 0x0000001f0a0a7819 */ /* 0x000fce00000006ff */
.L_x_2922:
[----:B----4-:R4:W1:Y:S02]  /*7db0*/  SYNCS.PHASECHK.TRANS64.TRYWAIT P0, [R7+URZ+0x36438], R10 ;  /* 0x0364380a070075a7 */ /* 0x010864000800017f */
[----:B-1----:R-:W-:Y:S05]  /*7dc0*/  @!P0 NANOSLEEP.SYNCS 0x989680 ;  /* 0x009896800000895d */ /* 0x002fea0003900000 */
[----:B------:R-:W1:Y:S02]  /*7dd0*/  @!P0 SYNCS.PHASECHK.TRANS64 P0, [R7+URZ+0x36438], R10 ;  /* 0x0364380a070085a7 */ /* 0x000e64000800007f */
[----:B-1----:R-:W-:Y:S05]  /*7de0*/  @!P0 BRA `(.L_x_2922) ;  /* 0xfffffffc00f08947 */ /* 0x002fea000383ffff */
.L_x_2834:
[----:B------:R-:W-:Y:S05]  /*7df0*/  BSYNC B6 ;  /* 0x0000000000067941 */ /* 0x000fea0003800000 */
.L_x_2829:
[----:B------:R-:W-:Y:S05]  /*7e00*/  EXIT ;  /* 0x000000000000794d */ /* 0x000fea0003800000 */
.L_x_2840:
[----:B------:R-:W-:Y:S02]  /*7e10*/  IMAD.MOV.U32 R12, RZ, RZ, RZ ;  /* 0x000000ffff0c7224 */ /* 0x000fe400078e00ff */
[----:B------:R-:W-:Y:S02]  /*7e20*/  IMAD.MOV.U32 R11, RZ, RZ, 0x1f ;  /* 0x0000001fff0b7424 */ /* 0x000fe400078e00ff */
[----:B------:R-:W-:-:S07]  /*7e30*/  IMAD.MOV.U32 R15, RZ, RZ, -0x1 ;  /* 0xffffffffff0f7424 */ /* 0x000fce00078e00ff */
[----:B------:R-:W-:Y:S05]  /*7e40*/  WARPSYNC.COLLECTIVE R15, `(.L_x_2923) ;  /* 0x000000000f087348 */ /* 0x000fea0003c00000 */
[----:B------:R1:W2:Y:S02]  /*7e50*/  SHFL.IDX P6, R14, R13, R12, R11 ;  /* 0x0000000c0d0e7389 */ /* 0x0002a400000c000b */
[----:B-12---:R-:W-:Y:S01]  /*7e60*/  ENDCOLLECTIVE ;  /* 0x000000000000791b */ /* 0x006fe20003800000 */
.L_x_2923:
[----:B------:R-:W-:Y:S05]  /*7e70*/  BRA `(.L_x_2924) ;  /* 0xffffff9000d47947 */ /* 0x000fea000383ffff */
.L_x_2842:
[----:B--2---:R2:W3:Y:S02]  /*7e80*/  SYNCS.PHASECHK.TRANS64.TRYWAIT P0, [R19+URZ+0x36400], R10 ;  /* 0x0364000a130075a7 */ /* 0x0044e4000800017f */
[----:B---3--:R-:W-:Y:S05]  /*7e90*/  @!P0 NANOSLEEP.SYNCS 0x989680 ;  /* 0x009896800000895d */ /* 0x008fea0003900000 */
[----:B------:R-:W3:Y:S02]  /*7ea0*/  @!P0 SYNCS.PHASECHK.TRANS64 P0, [R19+URZ+0x36400], R10 ;  /* 0x0364000a130085a7 */ /* 0x000ee4000800007f */
[----:B---3--:R-:W-:Y:S05]  /*7eb0*/  @!P0 BRA `(.L_x_2842) ;  /* 0xfffffffc00f08947 */ /* 0x008fea000383ffff */
[----:B------:R-:W-:Y:S05]  /*7ec0*/  BRA `(.L_x_2841) ;  /* 0xffffff94000c7947 */ /* 0x000fea000383ffff */
.L_x_2846:
[----:B--2---:R2:W3:Y:S02]  /*7ed0*/  SYNCS.PHASECHK.TRANS64.TRYWAIT P1, [R3+URZ+0x36410], R12 ;  /* 0x0364100c030075a7 */ /* 0x0044e4000802017f */
[----:B---3--:R-:W-:Y:S05]  /*7ee0*/  @!P1 NANOSLEEP.SYNCS 0x989680 ;  /* 0x009896800000995d */ /* 0x008fea0003900000 */
[----:B------:R-:W3:Y:S02]  /*7ef0*/  @!P1 SYNCS.PHASECHK.TRANS64 P1, [R3+URZ+0x36410], R12 ;  /* 0x0364100c030095a7 */ /* 0x000ee4000802007f */
[----:B---3--:R-:W-:Y:S05]  /*7f00*/  @!P1 BRA `(.L_x_2846) ;  /* 0xfffffffc00f09947 */ /* 0x008fea000383ffff */
[----:B------:R-:W-:Y:S05]  /*7f10*/  BRA `(.L_x_2845) ;  /* 0xffffff9800d07947 */ /* 0x000fea000383ffff */
.L_x_2850:
[----:B------:R1:W1:Y:S02]  /*7f20*/  SYNCS.PHASECHK.TRANS64.TRYWAIT P1, [R19+URZ+0x36430], R14 ;  /* 0x0364300e130075a7 */ /* 0x000264000802017f */
[----:B-1----:R-:W-:Y:S05]  /*7f30*/  @!P1 NANOSLEEP.SYNCS 0x989680 ;  /* 0x009896800000995d */ /* 0x002fea0003900000 */
[----:B------:R-:W1:Y:S02]  /*7f40*/  @!P1 SYNCS.PHASECHK.TRANS64 P1, [R19+URZ+0x36430], R14 ;  /* 0x0364300e130095a7 */ /* 0x000e64000802007f */
[----:B-1----:R-:W-:Y:S05]  /*7f50*/  @!P1 BRA `(.L_x_2850) ;  /* 0xfffffffc00f09947 */ /* 0x002fea000383ffff */
[----:B------:R-:W-:Y:S05]  /*7f60*/  BRA `(.L_x_2849) ;  /* 0xffffffa000747947 */ /* 0x000fea000383ffff */
.L_x_2898:
[----:B-1----:R1:W2:Y:S02]  /*7f70*/  SYNCS.PHASECHK.TRANS64.TRYWAIT P1, [R12+URZ+0x36420], R13 ;  /* 0x0364200d0c0075a7 */ /* 0x0022a4000802017f */
[----:B--2---:R-:W-:Y:S05]  /*7f80*/  @!P1 NANOSLEEP.SYNCS 0x989680 ;  /* 0x009896800000995d */ /* 0x004fea0003900000 */
[----:B------:R-:W2:Y:S02]  /*7f90*/  @!P1 SYNCS.PHASECHK.TRANS64 P1, [R12+URZ+0x36420], R13 ;  /* 0x0364200d0c0095a7 */ /* 0x000ea4000802007f */
[----:B--2---:R-:W-:Y:S05]  /*7fa0*/  @!P1 BRA `(.L_x_2898) ;  /* 0xfffffffc00f09947 */ /* 0x004fea000383ffff */
[----:B------:R-:W-:Y:S05]  /*7fb0*/  BRA `(.L_x_2925) ;  /* 0xffffffdc00687947 */ /* 0x000fea000383ffff */
.L_x_2902:
[----:B-1----:R1:W3:Y:S02]  /*7fc0*/  SYNCS.PHASECHK.TRANS64.TRYWAIT P1, [R12+URZ+0x36438], R13 ;  /* 0x0364380d0c0075a7 */ /* 0x0022e4000802017f */
[----:B---3--:R-:W-:Y:S05]  /*7fd0*/  @!P1 NANOSLEEP.SYNCS 0x989680 ;  /* 0x009896800000995d */ /* 0x008fea0003900000 */
[----:B------:R-:W3:Y:S02]  /*7fe0*/  @!P1 SYNCS.PHASECHK.TRANS64 P1, [R12+URZ+0x36438], R13 ;  /* 0x0364380d0c0095a7 */ /* 0x000ee4000802007f */
[----:B---3--:R-:W-:Y:S05]  /*7ff0*/  @!P1 BRA `(.L_x_2902) ;  /* 0xfffffffc00f09947 */ /* 0x008fea000383ffff */
[----:B------:R-:W-:Y:S05]  /*8000*/  BRA `(.L_x_2926) ;  /* 0xffffffe400387947 */ /* 0x000fea000383ffff */
.L_x_2904:
[----:B--2---:R2:W3:Y:S02]  /*8010*/  SYNCS.PHASECHK.TRANS64.TRYWAIT P1, [R12+URZ+0x36428], R0 ;  /* 0x036428000c0075a7 */ /* 0x0044e4000802017f */
[----:B---3--:R-:W-:Y:S05]  /*8020*/  @!P1 NANOSLEEP.SYNCS 0x989680 ;  /* 0x009896800000995d */ /* 0x008fea0003900000 */
[----:B------:R-:W3:Y:S02]  /*8030*/  @!P1 SYNCS.PHASECHK.TRANS64 P1, [R12+URZ+0x36428], R0 ;  /* 0x036428000c0095a7 */ /* 0x000ee4000802007f */
[----:B---3--:R-:W-:Y:S05]  /*8040*/  @!P1 BRA `(.L_x_2904) ;  /* 0xfffffffc00f09947 */ /* 0x008fea000383ffff */
[----:B------:R-:W-:Y:S05]  /*8050*/  BRA `(.L_x_2927) ;  /* 0xffffffe800047947 */ /* 0x000fea000383ffff */
.L_x_2906:
        /* <DEDUP_REMOVED lines=8> */
.L_x_2908:
[----:B------:R-:W-:-:S07]  /*80e0*/  SHF.L.U32 R5, R16, 0x1f, RZ ;  /* 0x0000001f10057819 */ /* 0x000fce00000006ff */
.L_x_2929:
[----:B---3--:R3:W4:Y:S02]  /*80f0*/  SYNCS.PHASECHK.TRANS64.TRYWAIT P1, [R12+URZ+0x36420], R5 ;  /* 0x036420050c0075a7 */ /* 0x008724000802017f */
[----:B----4-:R-:W-:Y:S05]  /*8100*/  @!P1 NANOSLEEP.SYNCS 0x989680 ;  /* 0x009896800000995d */ /* 0x010fea0003900000 */
[----:B------:R-:W4:Y:S02]  /*8110*/  @!P1 SYNCS.PHASECHK.TRANS64 P1, [R12+URZ+0x36420], R5 ;  /* 0x036420050c0095a7 */ /* 0x000f24000802007f */
[----:B----4-:R-:W-:Y:S05]  /*8120*/  @!P1 BRA `(.L_x_2929) ;  /* 0xfffffffc00f09947 */ /* 0x010fea000383ffff */
[----:B------:R-:W-:Y:S05]  /*8130*/  BRA `(.L_x_2930) ;  /* 0xffffffec00687947 */ /* 0x000fea000383ffff */
.L_x_2911:
[----:B--2---:R2:W3:Y:S02]  /*8140*/  SYNCS.PHASECHK.TRANS64.TRYWAIT P1, [R12+URZ+0x36438], R13 ;  /* 0x0364380d0c0075a7 */ /* 0x0044e4000802017f */
[----:B---3--:R-:W-:Y:S05]  /*8150*/  @!P1 NANOSLEEP.SYNCS 0x989680 ;  /* 0x009896800000995d */ /* 0x008fea0003900000 */
[----:B------:R-:W3:Y:S02]  /*8160*/  @!P1 SYNCS.PHASECHK.TRANS64 P1, [R12+URZ+0x36438], R13 ;  /* 0x0364380d0c0095a7 */ /* 0x000ee4000802007f */
[----:B---3--:R-:W-:Y:S05]  /*8170*/  @!P1 BRA `(.L_x_2911) ;  /* 0xfffffffc00f09947 */ /* 0x008fea000383ffff */
[----:B------:R-:W-:Y:S05]  /*8180*/  BRA `(.L_x_2931) ;  /* 0xfffffff000347947 */ /* 0x000fea000383ffff */
.L_x_2913:
[----:B-1----:R1:W2:Y:S02]  /*8190*/  SYNCS.PHASECHK.TRANS64.TRYWAIT P1, [R12+URZ+0x36428], R5 ;  /* 0x036428050c0075a7 */ /* 0x0022a4000802017f */
[----:B--2---:R-:W-:Y:S05]  /*81a0*/  @!P1 NANOSLEEP.SYNCS 0x989680 ;  /* 0x009896800000995d */ /* 0x004fea0003900000 */
[----:B------:R-:W2:Y:S02]  /*81b0*/  @!P1 SYNCS.PHASECHK.TRANS64 P1, [R12+URZ+0x36428], R5 ;  /* 0x036428050c0095a7 */ /* 0x000ea4000802007f */
[----:B--2---:R-:W-:Y:S05]  /*81c0*/  @!P1 BRA `(.L_x_2913) ;  /* 0xfffffffc00f09947 */ /* 0x004fea000383ffff */
[----:B------:R-:W-:Y:S05]  /*81d0*/  BRA `(.L_x_2932) ;  /* 0xfffffff000e47947 */ /* 0x000fea000383ffff */
.L_x_2915:
[----:B--2---:R2:W3:Y:S02]  /*81e0*/  SYNCS.PHASECHK.TRANS64.TRYWAIT P1, [R12+URZ+0x36438], R3 ;  /* 0x036438030c0075a7 */ /* 0x0044e4000802017f */
[----:B---3--:R-:W-:Y:S05]  /*81f0*/  @!P1 NANOSLEEP.SYNCS 0x989680 ;  /* 0x009896800000995d */ /* 0x008fea0003900000 */
[----:B------:R-:W3:Y:S02]  /*8200*/  @!P1 SYNCS.PHASECHK.TRANS64 P1, [R12+URZ+0x36438], R3 ;  /* 0x036438030c0095a7 */ /* 0x000ee4000802007f */
[----:B---3--:R-:W-:Y:S05]  /*8210*/  @!P1 BRA `(.L_x_2915) ;  /* 0xfffffffc00f09947 */ /* 0x008fea000383ffff */
[----:B------:R-:W-:Y:S05]  /*8220*/  BRA `(.L_x_2933) ;  /* 0xfffffff400987947 */ /* 0x000fea000383ffff */
.L_x_2917:
[----:B------:R-:W-:Y:S01]  /*8230*/  BSSY B0, `(.L_x_2934) ;  /* 0x0000006000007945 */ /* 0x000fe20003800000 */
[----:B------:R-:W-:-:S07]  /*8240*/  IMAD.MOV.U32 R15, RZ, RZ, -0x1 ;  /* 0xffffffffff0f7424 */ /* 0x000fce00078e00ff */
[----:B-1----:R-:W-:Y:S05]  /*8250*/  WARPSYNC.COLLECTIVE R15, `(.L_x_2935) ;  /* 0x000000000f0c7348 */ /* 0x002fea0003c00000 */
[----:B------:R-:W-:Y:S02]  /*8260*/  ELECT P6, UR62, PT ;  /* 0x00000000003e782f */ /* 0x000fe400038c0000 */
[----:B------:R-:W-:Y:S01]  /*8270*/  MOV R14, UR62 ;  /* 0x0000003e000e7c02 */ /* 0x000fe20008000f00 */
[----:B-1----:R-:W-:Y:S10]  /*8280*/  ENDCOLLECTIVE ;  /* 0x000000000000791b */ /* 0x002ff40003800000 */
.L_x_2935:
[----:B------:R-:W-:Y:S05]  /*8290*/  BSYNC B0 ;  /* 0x0000000000007941 */ /* 0x000fea0003800000 */
.L_x_2934:
[----:B------:R-:W-:Y:S01]  /*82a0*/  PLOP3.LUT P0, PT, P6, PT, PT, 0x80, 0x0 ;  /* 0x000000000000781c */ /* 0x000fe2000370f070 */
[----:B------:R-:W-:-:S12]  /*82b0*/  BRA `(.L_x_2936) ;  /* 0xfffffff800547947 */ /* 0x000fd8000383ffff */
.L_x_2919:
[----:B--2---:R2:W3:Y:S02]  /*82c0*/  SYNCS.PHASECHK.TRANS64.TRYWAIT P1, [R5+URZ], R2 ;  /* 0x00000002050075a7 */ /* 0x0044e4000802017f */
[----:B---3--:R-:W-:Y:S05]  /*82d0*/  @!P1 NANOSLEEP.SYNCS 0x989680 ;  /* 0x009896800000995d */ /* 0x008fea0003900000 */
[----:B------:R-:W3:Y:S02]  /*82e0*/  @!P1 SYNCS.PHASECHK.TRANS64 P1, [R5+URZ], R2 ;  /* 0x00000002050095a7 */ /* 0x000ee4000802007f */
[----:B---3--:R-:W-:Y:S05]  /*82f0*/  @!P1 BRA `(.L_x_2919) ;  /* 0xfffffffc00f09947 */ /* 0x008fea000383ffff */
[----:B------:R-:W-:Y:S05]  /*8300*/  BRA `(.L_x_2937) ;  /* 0xfffffff800947947 */ /* 0x000fea000383ffff */
.L_x_2920:
[----:B---3--:R3:W4:Y:S02]  /*8310*/  SYNCS.PHASECHK.TRANS64.TRYWAIT P1, [R23+URZ], R0 ;  /* 0x00000000170075a7 */ /* 0x008724000802017f */
[----:B----4-:R-:W-:Y:S05]  /*8320*/  @!P1 NANOSLEEP.SYNCS 0x989680 ;  /* 0x009896800000995d */ /* 0x010fea0003900000 */
[----:B------:R-:W4:Y:S02]  /*8330*/  @!P1 SYNCS.PHASECHK.TRANS64 P1, [R23+URZ], R0 ;  /* 0x00000000170095a7 */ /* 0x000f24000802007f */
[----:B----4-:R-:W-:Y:S05]  /*8340*/  @!P1 BRA `(.L_x_2920) ;  /* 0xfffffffc00f09947 */ /* 0x010fea000383ffff */
[----:B------:R-:W-:Y:S05]  /*8350*/  BRA `(.L_x_2938) ;  /* 0xfffffff800887947 */ /* 0x000fea000383ffff */
.L_x_2939:
        /* <DEDUP_REMOVED lines=10> */
.L_x_3873:


//--------------------- .text._ZN7cutlass13device_kernelIN5flash11enable_sm90INS1_16FlashAttnBwdSm90INS1_25CollectiveMainloopBwdSm90ILi2ELi1ELi1EN4cute5tupleIJNS5_1CILi1EEES8_S8_EEENS6_IJNS7_ILi64EEENS7_ILi96EEENS7_ILi192EEEEEENS_6half_tEfNS_4arch4Sm90ELb1ELb0ELb0ELb0ELb1ELb0ELb1ELb0ELi3ELi1ELi1ELi1ELb0EEENS1_24CollectiveEpilogueBwdGQAISD_fSG_Li384ELb0ELb1EEENS1_25SingleTileBwdLPTSchedulerILb0ELi96ELb1EEEEEEEEEvNT_6ParamsE --------------------------
	.section	.text._ZN7cutlass13device_kernelIN5flash11enable_sm90INS1_16FlashAttnBwdSm90INS1_25CollectiveMainloopBwdSm90ILi2ELi1ELi1EN4cute5tupleIJNS5_1CILi1EEES8_S8_EEENS6_IJNS7_ILi64EEENS7_ILi96EEENS7_ILi192EEEEEENS_6half_tEfNS_4arch4Sm90ELb1ELb0ELb0ELb0ELb1ELb0ELb1ELb0ELi3ELi1ELi1ELi1ELb0EEENS1_24CollectiveEpilogueBwdGQAISD_fSG_Li384ELb0ELb1EEENS1_25SingleTileBwdLPTSchedulerILb0ELi96ELb1EEEEEEEEEvNT_6ParamsE,"ax",@progbits
	.align	128
.text._ZN7cutlass13device_kernelIN5flash11enable_sm90INS1_16FlashAttnBwdSm90INS1_25CollectiveMainloopBwdSm90ILi2ELi1ELi1EN4cute5tupleIJNS5_1CILi1EEES8_S8_EEENS6_IJNS7_ILi64EEENS7_ILi96EEENS7_ILi192EEEEEENS_6half_tEfNS_4arch4Sm90ELb1ELb0ELb0ELb0ELb1ELb0ELb1ELb0ELi3ELi1ELi1ELi1ELb0EEENS1_24CollectiveEpilogueBwdGQAISD_fSG_Li384ELb0ELb1EEENS1_25SingleTileBwdLPTSchedulerILb0ELi96ELb1EEEEEEEEEvNT_6ParamsE:
        .type           _ZN7cutlass13device_kernelIN5flash11enable_sm90INS1_16FlashAttnBwdSm90INS1_25CollectiveMainloopBwdSm90ILi2ELi1ELi1EN4cute5tupleIJNS5_1CILi1EEES8_S8_EEENS6_IJNS7_ILi64EEENS7_ILi96EEENS7_ILi192EEEEEENS_6half_tEfNS_4arch4Sm90ELb1ELb0ELb0ELb0ELb1ELb0ELb1ELb0ELi3ELi1ELi1ELi1ELb0EEENS1_24CollectiveEpilogueBwdGQAISD_fSG_Li384ELb0ELb1EEENS1_25SingleTileBwdLPTSchedulerILb0ELi96ELb1EEEEEEEEEvNT_6ParamsE,@function
        .size           _ZN7cutlass13device_kernelIN5flash11enable_sm90INS1_16FlashAttnBwdSm90INS1_25CollectiveMainloopBwdSm90ILi2ELi1ELi1EN4cute5tupleIJNS5_1CILi1EEES8_S8_EEENS6_IJNS7_ILi64EEENS7_ILi96EEENS7_ILi192EEEEEENS_6half_tEfNS_4arch4Sm90ELb1ELb0ELb0ELb0ELb1ELb0ELb1ELb0ELi3ELi1ELi1ELi1ELb0EEENS1_24CollectiveEpilogueBwdGQAISD_fSG_Li384ELb0ELb1EEENS1_25SingleTileBwdLPTSchedulerILb0ELi96ELb1EEEEEEEEEvNT_6ParamsE,(.L_x_3874 - _ZN7cutlass13device_kernelIN5flash11enable_sm90INS1_16FlashAttnBwdSm90INS1_25CollectiveMainloopBwdSm90ILi2ELi1ELi1EN4cute5tupleIJNS5_1CILi1EEES8_S8_EEENS6_IJNS7_ILi64EEENS7_ILi96EEENS7_ILi192EEEEEENS_6half_tEfNS_4arch4Sm90ELb1ELb0ELb0ELb0ELb1ELb0ELb1ELb0ELi3ELi1ELi1ELi1ELb0EEENS1_24CollectiveEpilogueBwdGQAISD_fSG_Li384ELb0ELb1EEENS1_25SingleTileBwdLPTSchedulerILb0ELi96ELb1EEEEEEEEEvNT_6ParamsE)
        .other          _ZN7cutlass13device_kernelIN5flash11enable_sm90INS1_16FlashAttnBwdSm90INS1_25CollectiveMainloopBwdSm90ILi2ELi1ELi1EN4cute5tupleIJNS5_1CILi1EEES8_S8_EEENS6_IJNS7_ILi64EEENS7_ILi96EEENS7_ILi192EEEEEENS_6half_tEfNS_4arch4Sm90ELb1ELb0ELb0ELb0ELb1ELb0ELb1ELb0ELi3ELi1ELi1ELi1ELb0EEENS1_24CollectiveEpilogueBwdGQAISD_fSG_Li384ELb0ELb1EEENS1_25SingleTileBwdLPTSchedulerILb0ELi96ELb1EEEEEEEEEvNT_6ParamsE,@"STO_CUDA_ENTRY STV_DEFAULT"
_ZN7cutlass13device_kernelIN5flash11enable_sm90INS1_16FlashAttnBwdSm90INS1_25CollectiveMainloopBwdSm90ILi2ELi1ELi1EN4cute5tupleIJNS5_1CILi1EEES8_S8_EEENS6_IJNS7_ILi64EEENS7_ILi96EEENS7_ILi192EEEEEENS_6half_tEfNS_4arch4Sm90ELb1ELb0ELb0ELb0ELb1ELb0ELb1ELb0ELi3ELi1ELi1ELi1ELb0EEENS1_24CollectiveEpilogueBwdGQAISD_fSG_Li384ELb0ELb1EEENS1_25SingleTileBwdLPTSchedulerILb0ELi96ELb1EEEEEEEEEvNT_6ParamsE:
        /* <DEDUP_REMOVED lines=23> */
.L_x_2941:
[----:B------:R-:W-:Y:S05]  /*0170*/  BSYNC B0 ;  /* 0x0000000000007941 */ /* 0x000fea0003800000 */
.L_x_2940:
        /* <DEDUP_REMOVED lines=34> */
.L_x_2942:
        /* <DEDUP_REMOVED lines=20> */
.L_x_2943:
[----:B---3--:R-:W-:Y:S01]  /*04e0*/  ISETP.NE.AND P0, PT, R2, RZ, PT ;  /* 0x000000ff0200720c */ /* 0x008fe20003f05270 */
[----:B------:R-:W-:Y:S01]  /*04f0*/  IMAD.MOV.U32 R2, RZ, RZ, 0x1 ;  /* 0x00000001ff027424 */ /* 0x000fe200078e00ff */
[----:B------:R-:W-:Y:S01]  /*0500*/  NOP ;  /* 0x0000000000007918 */ /* 0x000fe20000000000 */
[----:B------:R-:W-:Y:S01]  /*0510*/  ULDC.64 UR38, c[0x0][0x208] ;  /* 0x0000820000267ab9 */ /* 0x000fe20000000a00 */
[----:B------:R-:W-:Y:S02]  /*0520*/  BSSY B6, `(.L_x_2944) ;  /* 0x0000881000067945 */ /* 0x000fe40003800000 */
[----:B------:R-:W-:-:S05]  /*0530*/  SEL R2, R2, 0x2, !P0 ;  /* 0x0000000202027807 */ /* 0x000fca0004000000 */
[----:B------:R3:W-:Y:S01]  /*0540*/  STL [R1+0x8], R2 ;  /* 0x0000080201007387 */ /* 0x0007e20000100800 */
[----:B-12-4-:R-:W-:Y:S06]  /*0550*/  BAR.SYNC.DEFER_BLOCKING 0x0 ;  /* 0x0000000000007b1d */ /* 0x016fec0000010000 */
[----:B------:R-:W-:Y:S05]  /*0560*/  @!P0 BRA `(.L_x_2945) ;  /* 0x0000004400008947 */ /* 0x000fea0003800000 */
.L_x_2946:
        /* <DEDUP_REMOVED lines=32> */
.L_x_2947:
[----:B------:R-:W-:Y:S01]  /*0770*/  ULDC UR7, c[0x0][0x8cc] ;  /* 0x0002330000077ab9 */ /* 0x000fe20000000800 */
[----:B------:R-:W-:Y:S01]  /*0780*/  UMOV UR40, UR10 ;  /* 0x0000000a00287c82 */ /* 0x000fe20008000000 */
[----:B------:R-:W-:-:S11]  /*0790*/  UISETP.NE.AND UP0, UPT, UR7, 0x1, UPT ;  /* 0x000000010700788c */ /* 0x000fd6000bf05270 */
[----:B------:R-:W-:Y:S02]  /*07a0*/  @UP0 ULDC.64 UR8, c[0x0][0x8d0] ;  /* 0x0002340000080ab9 */ /* 0x000fe40000000a00 */
[----:B------:R-:W-:-:S04]  /*07b0*/  UIMAD.WIDE.U32 UR4, UR10, UR8, URZ ;  /* 0x000000080a0472a5 */ /* 0x000fc8000f8e003f */
[----:B------:R-:W-:-:S04]  /*07c0*/  @UP0 USHF.R.U32.HI UR40, URZ, UR9, UR5 ;  /* 0x000000093f280299 */ /* 0x000fc80008011605 */
[----:B------:R-:W-:-:S12]  /*07d0*/  UIMAD UR4, UR40, UR7, URZ ;  /* 0x00000007280472a4 */ /* 0x000fd8000f8e023f */
.L_x_2948:
        /* <DEDUP_REMOVED lines=105> */
.L_x_2952:
        /* <DEDUP_REMOVED lines=15> */
.L_x_2951:
        /* <DEDUP_REMOVED lines=20> */
.L_x_2954:
        /* <DEDUP_REMOVED lines=15> */
.L_x_2953:
        /* <DEDUP_REMOVED lines=8> */
.L_x_3069:
        /* <DEDUP_REMOVED lines=19> */
.L_x_2956:
        /* <DEDUP_REMOVED lines=107> */
.L_x_2968:
[----:B------:R-:W-:-:S13]  /*19f0*/  ISETP.NE.AND P0, PT, R10, 0x3, PT ;  /* 0x000000030a00780c */ /* 0x000fda0003f05270 */
[----:B-1----:R-:W-:Y:S05]  /*1a00*/  @!P0 BRA `(.L_x_2958) ;  /* 0x0000000000048947 */ /* 0x002fea0003800000 */
[----:B------:R-:W-:Y:S01]  /*1a10*/  BPT.TRAP 0x1 ;  /* 0x000000040000795c */ /* 0x000fe20000300000 */
.L_x_2958:
[----:B------:R-:W-:Y:S02]  /*1a20*/  LEA R3, R2, UR43, 0x3 ;  /* 0x0000002b02037c11 */ /* 0x000fe4000f8e18ff */
[----:B------:R-:W-:-:S04]  /*1a30*/  SHF.L.U32 R12, R7, 0x1f, RZ ;  /* 0x0000001f070c7819 */ /* 0x000fc800000006ff */
[----:B------:R1:W2:Y:S01]  /*1a40*/  SYNCS.PHASECHK.TRANS64.TRYWAIT P1, [R3+URZ+0x36410], R12 ;  /* 0x0364100c030075a7 */ /* 0x0002a2000802017f */
[----:B------:R-:W-:Y:S05]  /*1a50*/  @!P0 BRA `(.L_x_2959) ;  /* 0x0000000000048947 */ /* 0x000fea0003800000 */
[----:B------:R-:W-:Y:S01]  /*1a60*/  BPT.TRAP 0x1 ;  /* 0x000000040000795c */ /* 0x000fe20000300000 */
.L_x_2959:
[----:B--2---:R-:W-:Y:S05]  /*1a70*/  @P1 BRA `(.L_x_2960) ;  /* 0x0000000000081947 */ /* 0x004fea0003800000 */
[----:B------:R-:W2:Y:S02]  /*1a80*/  SYNCS.PHASECHK.TRANS64.TRYWAIT P1, [R3+URZ+0x36410], R12 ;  /* 0x0364100c030075a7 */ /* 0x000ea4000802017f */
[----:B--2---:R-:W-:Y:S05]  /*1a90*/  @!P1 BRA `(.L_x_2961) ;  /* 0x0000007000dc9947 */ /* 0x004fea0003800000 */
.L_x_2960:
        /* <DEDUP_REMOVED lines=103> */
.L_x_2962:
[----:B------:R-:W-:-:S04]  /*2110*/  SHF.L.U32 R14, R5, 0x1f, RZ ;  /* 0x0000001f050e7819 */ /* 0x000fc800000006ff */
[----:B------:R4:W1:Y:S01]  /*2120*/  SYNCS.PHASECHK.TRANS64.TRYWAIT P1, [UR43+0x36430], R14 ;  /* 0x0364300eff0075a7 */ /* 0x000862000802016b */
[----:B------:R-:W-:Y:S05]  /*2130*/  @!P0 BRA `(.L_x_2963) ;  /* 0x0000000000048947 */ /* 0x000fea0003800000 */
[----:B------:R-:W-:Y:S01]  /*2140*/  BPT.TRAP 0x1 ;  /* 0x000000040000795c */ /* 0x000fe20000300000 */
.L_x_2963:
[----:B-1----:R-:W-:Y:S05]  /*2150*/  @P1 BRA `(.L_x_2964) ;  /* 0x0000000000081947 */ /* 0x002fea0003800000 */
[----:B------:R-:W1:Y:S02]  /*2160*/  SYNCS.PHASECHK.TRANS64.TRYWAIT P1, [UR43+0x36430], R14 ;  /* 0x0364300eff0075a7 */ /* 0x000e64000802016b */
[----:B-1----:R-:W-:Y:S05]  /*2170*/  @!P1 BRA `(.L_x_2965) ;  /* 0x0000006c00389947 */ /* 0x002fea0003800000 */
.L_x_2964:
        /* <DEDUP_REMOVED lines=314> */
.L_x_2966:
        /* <DEDUP_REMOVED lines=60> */
.L_x_2967:
        /* <DEDUP_REMOVED lines=62> */
.L_x_2950:
[----:B------:R-:W-:Y:S05]  /*3cc0*/  @P0 BRA `(.L_x_2949) ;  /* 0x0000005000180947 */ /* 0x000fea0003800000 */
[----:B------:R-:W1:Y:S01]  /*3cd0*/  S2R R4, SR_TID.X ;  /* 0x0000000000047919 */ /* 0x000e620000002100 */
[----:B------:R-:W-:Y:S01]  /*3ce0*/  ULDC UR8, c[0x0][0x850] ;  /* 0x0002140000087ab9 */ /* 0x000fe20000000800 */
[----:B------:R-:W-:Y:S01]  /*3cf0*/  UMOV UR10, UR36 ;  /* 0x00000024000a7c82 */ /* 0x000fe20008000000 */
[----:B------:R-:W-:Y:S01]  /*3d00*/  UISETP.NE.AND UP0, UPT, UR8, 0x1, UPT ;  /* 0x000000010800788c */ /* 0x000fe2000bf05270 */
[----:B------:R-:W2:Y:S01]  /*3d10*/  S2UR UR17, SR_CgaCtaId ;  /* 0x00000000001179c3 */ /* 0x000ea20000008800 */
[----:B------:R-:W-:Y:S01]  /*3d20*/  ULDC.64 UR12, c[0x0][0x818] ;  /* 0x00020600000c7ab9 */ /* 0x000fe20000000a00 */
[----:B------:R-:W-:Y:S01]  /*3d30*/  ULOP3.LUT UR40, URZ, UR40, URZ, 0x33, !UPT ;  /* 0x000000283f287292 */ /* 0x000fe2000f8e333f */
[----:B------:R-:W-:Y:S01]  /*3d40*/  BSSY B0, `(.L_x_2969) ;  /* 0x0000056000007945 */ /* 0x000fe20003800000 */
[----:B------:R-:W-:Y:S01]  /*3d50*/  ULDC UR6, c[0x0][0x8b4] ;  /* 0x00022d0000067ab9 */ /* 0x000fe20000000800 */
[----:B------:R-:W-:Y:S01]  /*3d60*/  ULDC UR14, c[0x0][0x80c] ;  /* 0x00020300000e7ab9 */ /* 0x000fe20000000800 */
[----:B------:R-:W-:-:S02]  /*3d70*/  UIADD3 UR40, UR40, UR6, URZ ;  /* 0x0000000628287290 */ /* 0x000fc4000fffe03f */
[----:B------:R-:W-:Y:S02]  /*3d80*/  UIMAD UR11, UR37, UR14, URZ ;  /* 0x0000000e250b72a4 */ /* 0x000fe4000f8e023f */
[----:B------:R-:W-:Y:S01]  /*3d90*/  @UP0 ULDC UR4, c[0x0][0x854] ;  /* 0x0002150000040ab9 */ /* 0x000fe20000000800 */
[----:B------:R-:W-:Y:S01]  /*3da0*/  @UP0 ULDC UR7, c[0x0][0x858] ;  /* 0x0002160000070ab9 */ /* 0x000fe20000000800 */
[----:B------:R-:W-:Y:S01]  /*3db0*/  UIMAD.WIDE.U32 UR4, UR36, UR4, URZ ;  /* 0x00000004240472a5 */ /* 0x000fe2000f8e003f */
[----:B------:R-:W-:Y:S01]  /*3dc0*/  UMOV UR16, 0x400 ;  /* 0x0000040000107882 */ /* 0x000fe20000000000 */
[----:B------:R-:W-:Y:S02]  /*3dd0*/  UIMAD UR6, UR40, 0x4800, URZ ;  /* 0x00004800280678a4 */ /* 0x000fe4000f8e023f */
[----:B------:R-:W-:Y:S02]  /*3de0*/  @UP0 USHF.R.U32.HI UR10, URZ, UR7, UR5 ;  /* 0x000000073f0a0299 */ /* 0x000fe40008011605 */
[----:B------:R-:W-:-:S02]  /*3df0*/  USHF.R.S32.HI UR7, URZ, 0x1f, UR6 ;  /* 0x0000001f3f077899 */ /* 0x000fc40008011406 */
[----:B------:R-:W-:Y:S01]  /*3e00*/  USHF.R.S32.HI UR15, URZ, 0x1f, UR10 ;  /* 0x0000001f3f0f7899 */ /* 0x000fe2000801140a */
[----:B------:R-:W-:Y:S01]  /*3e10*/  ULDC.64 UR20, c[0x0][0x840] ;  /* 0x0002100000147ab9 */ /* 0x000fe20000000a00 */
[----:B------:R-:W-:Y:S02]  /*3e20*/  UIMAD.WIDE.U32 UR4, UR10, UR12, UR6 ;  /* 0x0000000c0a0472a5 */ /* 0x000fe4000f8e0006 */
[----:B------:R-:W-:Y:S01]  /*3e30*/  UIMAD UR9, UR15, UR12, URZ ;  /* 0x0000000c0f0972a4 */ /* 0x000fe2000f8e023f */
[C---:B-1----:R-:W-:Y:S01]  /*3e40*/  VIADD R3, R4.reuse, 0xffffff80 ;  /* 0xffffff8004037836 */ /* 0x042fe20000000000 */
[----:B------:R-:W-:Y:S01]  /*3e50*/  UIMAD UR19, UR15, UR20, URZ ;  /* 0x000000140f1372a4 */ /* 0x000fe2000f8e023f */
[----:B------:R-:W-:Y:S01]  /*3e60*/  BAR.SYNC.DEFER_BLOCKING 0x1, 0x180 ;  /* 0x0046000000007b1d */ /* 0x000fe20000010000 */
[----:B------:R-:W-:Y:S01]  /*3e70*/  UIMAD UR18, UR10, UR13, UR9 ;  /* 0x0000000d0a1272a4 */ /* 0x000fe2000f8e0209 */
[----:B------:R-:W-:Y:S01]  /*3e80*/  ISETP.NE.AND P1, PT, R4, 0x80, PT ;  /* 0x000000800400780c */ /* 0x000fe20003f25270 */
[----:B------:R-:W-:Y:S01]  /*3e90*/  UIMAD.WIDE.U32 UR6, UR10, UR20, UR6 ;  /* 0x000000140a0672a5 */ /* 0x000fe2000f8e0006 */
[----:B------:R-:W-:Y:S01]  /*3ea0*/  SHF.R.S32.HI R0, RZ, 0x1f, R3 ;  /* 0x0000001fff007819 */ /* 0x000fe20000011403 */
[----:B------:R-:W-:Y:S01]  /*3eb0*/  UIMAD UR19, UR10, UR21, UR19 ;  /* 0x000000150a1372a4 */ /* 0x000fe2000f8e0213 */
[----:B------:R-:W-:Y:S01]  /*3ec0*/  ISETP.NE.AND P0, PT, R3, RZ, PT ;  /* 0x000000ff0300720c */ /* 0x000fe20003f05270 */
[----:B------:R-:W-:Y:S01]  /*3ed0*/  ULDC UR9, c[0x0][0x870] ;  /* 0x00021c0000097ab9 */ /* 0x000fe20000000800 */
[----:B------:R-:W-:Y:S01]  /*3ee0*/  LEA.HI R2, R0, R3, RZ, 0x7 ;  /* 0x0000000300027211 */ /* 0x000fe200078f38ff */
[----:B------:R-:W-:Y:S01]  /*3ef0*/  UIMAD UR9, UR9, UR40, URZ ;  /* 0x00000028090972a4 */ /* 0x000fe2000f8e023f */
[----:B------:R-:W-:-:S02]  /*3f00*/  ULDC.64 UR12, c[0x0][0x868] ;  /* 0x00021a00000c7ab9 */ /* 0x000fc40000000a00 */
[----:B------:R-:W-:Y:S01]  /*3f10*/  LOP3.LUT R0, R2, 0x3fffff80, RZ, 0xc0, !PT ;  /* 0x3fffff8002007812 */ /* 0x000fe200078ec0ff */
[----:B------:R-:W-:Y:S01]  /*3f20*/  UIMAD UR14, UR9, UR14, URZ ;  /* 0x0000000e090e72a4 */ /* 0x000fe2000f8e023f */
[----:B------:R-:W-:Y:S01]  /*3f30*/  SHF.R.S32.HI R5, RZ, 0x7, R2 ;  /* 0x00000007ff057819 */ /* 0x000fe20000011402 */
[----:B--2---:R-:W-:Y:S02]  /*3f40*/  ULEA UR9, UR17, UR16, 0x18 ;  /* 0x0000001011097291 */ /* 0x004fe4000f8ec03f */
[----:B------:R-:W-:Y:S01]  /*3f50*/  IMAD.IADD R0, R3, 0x1, -R0 ;  /* 0x0000000103007824 */ /* 0x000fe200078e0a00 */
[----:B------:R-:W-:Y:S02]  /*3f60*/  USHF.R.S32.HI UR16, URZ, 0x1f, UR11 ;  /* 0x0000001f3f107899 */ /* 0x000fe4000801140b */
[----:B------:R-:W-:Y:S01]  /*3f70*/  USHF.R.S32.HI UR17, URZ, 0x1f, UR14 ;  /* 0x0000001f3f117899 */ /* 0x000fe2000801140e */
[----:B------:R-:W-:Y:S01]  /*3f80*/  IMAD R0, R5, 0x600, R0 ;  /* 0x0000060005007824 */ /* 0x000fe200078e0200 */
[----:B------:R-:W-:Y:S01]  /*3f90*/  UIADD3 UR11, UP0, UP1, UR14, UR11, UR10 ;  /* 0x0000000b0e0b7290 */ /* 0x000fe2000f91e00a */
[----:B------:R-:W-:-:S02]  /*3fa0*/  ULDC.64 UR20, c[0x0][0x820] ;  /* 0x0002080000147ab9 */ /* 0x000fc40000000a00 */
[----:B------:R-:W-:Y:S01]  /*3fb0*/  IMAD.SHL.U32 R0, R0, 0x4, RZ ;  /* 0x0000000400007824 */ /* 0x000fe200078e00ff */
[----:B------:R-:W-:Y:S02]  /*3fc0*/  UIADD3.X UR16, UR17, UR16, UR15, UP0, UP1 ;  /* 0x0000001011107290 */ /* 0x000fe400087e240f */
[----:B------:R-:W-:Y:S02]  /*3fd0*/  USHF.L.U32 UR14, UR11, 0x2, URZ ;  /* 0x000000020b0e7899 */ /* 0x000fe4000800063f */
[----:B------:R-:W-:Y:S01]  /*3fe0*/  LEA R0, R0, UR9, 0x2 ;  /* 0x0000000900007c11 */ /* 0x000fe2000f8e10ff */
[----:B------:R-:W-:Y:S02]  /*3ff0*/  USHF.L.U64.HI UR11, UR11, 0x2, UR16 ;  /* 0x000000020b0b7899 */ /* 0x000fe40008010210 */
[----:B------:R-:W-:Y:S02]  /*4000*/  UIADD3 UR15, UP0, UR14, UR12, URZ ;  /* 0x0000000c0e0f7290 */ /* 0x000fe4000ff1e03f */
[----:B------:R1:W-:Y:S01]  /*4010*/  STS.128 [R0], R24 ;  /* 0x0000001800007388 */ /* 0x0003e20000000c00 */
[----:B------:R-:W-:-:S02]  /*4020*/  USHF.R.S32.HI UR12, URZ, 0x1f, UR37 ;  /* 0x0000001f3f0c7899 */ /* 0x000fc40008011425 */
[----:B------:R-:W-:Y:S01]  /*4030*/  UIADD3.X UR16, UR11, UR13, URZ, UP0, !UPT ;  /* 0x0000000d0b107290 */ /* 0x000fe200087fe43f */
[----:B------:R1:W-:Y:S01]  /*4040*/  STS.128 [R0+0x800], R28 ;  /* 0x0008001c00007388 */ /* 0x0003e20000000c00 */
[----:B------:R-:W-:Y:S01]  /*4050*/  ULDC.64 UR22, c[0x0][0x848] ;  /* 0x0002120000167ab9 */ /* 0x000fe20000000a00 */
[----:B------:R-:W-:Y:S01]  /*4060*/  UIMAD UR13, UR12, UR20, URZ ;  /* 0x000000140c0d72a4 */ /* 0x000fe2000f8e023f */
[----:B------:R-:W-:Y:S01]  /*4070*/  IMAD.U32 R2, RZ, RZ, UR15 ;  /* 0x0000000fff027e24 */ /* 0x000fe2000f8e00ff */
[----:B------:R1:W-:Y:S01]  /*4080*/  STS.128 [R0+0x1000], R32 ;  /* 0x0010002000007388 */ /* 0x0003e20000000c00 */
[----:B------:R-:W-:Y:S01]  /*4090*/  UIADD3 UR5, UR5, UR18, URZ ;  /* 0x0000001205057290 */ /* 0x000fe2000fffe03f */
[----:B------:R-:W-:Y:S01]  /*40a0*/  IMAD.U32 R3, RZ, RZ, UR16 ;  /* 0x00000010ff037e24 */ /* 0x000fe2000f8e00ff */
[----:B------:R-:W-:Y:S01]  /*40b0*/  UIMAD UR12, UR12, UR22, URZ ;  /* 0x000000160c0c72a4 */ /* 0x000fe2000f8e023f */
[----:B------:R1:W-:Y:S01]  /*40c0*/  STS.128 [R0+0x1800], R36 ;  /* 0x0018002400007388 */ /* 0x0003e20000000c00 */
[----:B------:R-:W-:-:S02]  /*40d0*/  UIADD3 UR7, UR7, UR19, URZ ;  /* 0x0000001307077290 */ /* 0x000fc4000fffe03f */
[----:B------:R-:W-:Y:S01]  /*40e0*/  UIMAD UR13, UR37, UR21, UR13 ;  /* 0x00000015250d72a4 */ /* 0x000fe2000f8e020d */
[----:B------:R1:W-:Y:S01]  /*40f0*/  STS.128 [R0+0x2000], R40 ;  /* 0x0020002800007388 */ /* 0x0003e20000000c00 */
[----:B------:R-:W-:Y:S02]  /*4100*/  UIMAD.WIDE.U32 UR4, UR37, UR20, UR4 ;  /* 0x00000014250472a5 */ /* 0x000fe4000f8e0004 */
[----:B------:R-:W-:Y:S01]  /*4110*/  UIMAD UR12, UR37, UR23, UR12 ;  /* 0x00000017250c72a4 */ /* 0x000fe2000f8e020c */
[----:B------:R1:W-:Y:S01]  /*4120*/  STS.128 [R0+0x2800], R44 ;  /* 0x0028002c00007388 */ /* 0x0003e20000000c00 */
[----:B------:R-:W-:Y:S01]  /*4130*/  UIMAD.WIDE.U32 UR6, UR37, UR22, UR6 ;  /* 0x00000016250672a5 */ /* 0x000fe2000f8e0006 */
[----:B------:R-:W-:Y:S02]  /*4140*/  ULDC.64 UR18, c[0x0][0x800] ;  /* 0x0002000000127ab9 */ /* 0x000fe40000000a00 */
[----:B------:R1:W-:Y:S01]  /*4150*/  STS.128 [R0+0x3000], R48 ;  /* 0x0030003000007388 */ /* 0x0003e20000000c00 */
[----:B------:R-:W-:Y:S01]  /*4160*/  ULDC.64 UR20, c[0x0][0x828] ;  /* 0x00020a0000147ab9 */ /* 0x000fe20000000a00 */
[----:B------:R-:W-:-:S02]  /*4170*/  UIADD3 UR17, -UR10, URZ, URZ ;  /* 0x0000003f0a117290 */ /* 0x000fc4000fffe13f */
[----:B------:R1:W-:Y:S01]  /*4180*/  STS.128 [R0+0x3800], R52 ;  /* 0x0038003400007388 */ /* 0x0003e20000000c00 */
[----:B------:R-:W-:Y:S02]  /*4190*/  UIADD3 UR10, UR5, UR13, URZ ;  /* 0x0000000d050a7290 */ /* 0x000fe4000fffe03f */
[----:B------:R-:W-:Y:S01]  /*41a0*/  ULEA UR18, UP0, UR4, UR18, 0x2 ;  /* 0x0000001204127291 */ /* 0x000fe2000f80103f */
[----:B------:R1:W-:Y:S01]  /*41b0*/  STS.128 [R0+0x4000], R56 ;  /* 0x0040003800007388 */ /* 0x0003e20000000c00 */
[----:B------:R-:W-:Y:S02]  /*41c0*/  UIADD3 UR5, UR7, UR12, URZ ;  /* 0x0000000c07057290 */ /* 0x000fe4000fffe03f */
[----:B------:R-:W-:Y:S01]  /*41d0*/  ULEA UR20, UP1, UR6, UR20, 0x2 ;  /* 0x0000001406147291 */ /* 0x000fe2000f82103f */
[----:B------:R1:W-:Y:S01]  /*41e0*/  STS.128 [R0+0x4800], R60 ;  /* 0x0048003c00007388 */ /* 0x0003e20000000c00 */
[----:B------:R-:W-:Y:S02]  /*41f0*/  ULEA.HI.X UR19, UR4, UR19, UR10, 0x2, UP0 ;  /* 0x0000001304137291 */ /* 0x000fe400080f140a */
[----:B------:R-:W-:Y:S01]  /*4200*/  ULEA.HI.X UR5, UR6, UR21, UR5, 0x2, UP1 ;  /* 0x0000001506057291 */ /* 0x000fe200088f1405 */
[----:B------:R1:W-:Y:S01]  /*4210*/  STS.128 [R0+0x5000], R64 ;  /* 0x0050004000007388 */ /* 0x0003e20000000c00 */
[----:B------:R-:W-:-:S03]  /*4220*/  UIMAD UR17, UR8, UR17, UR36 ;  /* 0x00000011081172a4 */ /* 0x000fc6000f8e0224 */
[----:B------:R1:W-:Y:S01]  /*4230*/  STS.128 [R0+0x5800], R68 ;  /* 0x0058004400007388 */ /* 0x0003e20000000c00 */
[----:B------:R-:W-:Y:S08]  /*4240*/  @P0 BRA `(.L_x_2970) ;  /* 0x0000000000140947 */ /* 0x000ff00003800000 */
.L_x_2971:
[----:B------:R-:W2:Y:S04]  /*4250*/  LDG.E.STRONG.GPU R4, desc[UR38][R2.64] ;  /* 0x0000002602047981 */ /* 0x000ea8000c1ef900 */
[----:B--2---:R-:W-:Y:S01]  /*4260*/  CCTL.IVALL ;  /* 0x00000000ff00798f */ /* 0x004fe20002000000 */
[----:B------:R-:W-:Y:S05]  /*4270*/  YIELD ;  /* 0x0000000000007946 */ /* 0x000fea0003800000 */
[----:B------:R-:W-:-:S13]  /*4280*/  ISETP.NE.AND P0, PT, R4, UR17, PT ;  /* 0x0000001104007c0c */ /* 0x000fda000bf05270 */
[----:B------:R-:W-:Y:S05]  /*4290*/  @P0 BRA `(.L_x_2971) ;  /* 0xfffffffc00ec0947 */ /* 0x000fea000383ffff */
.L_x_2970:
[----:B------:R-:W-:Y:S05]  /*42a0*/  BSYNC B0 ;  /* 0x0000000000007941 */ /* 0x000fea0003800000 */
.L_x_2969:
[----:B------:R-:W-:-:S03]  /*42b0*/  UMOV UR4, 0xffffffff ;  /* 0xffffffff00047882 */ /* 0x000fc60000000000 */
[----:B------:R-:W-:Y:S05]  /*42c0*/  BRA.DIV UR4, `(.L_x_2972) ;  /* 0x0000004a04f87947 */ /* 0x000fea000b800000 */
[----:B------:R-:W-:Y:S01]  /*42d0*/  NOP ;  /* 0x0000000000007918 */ /* 0x000fe20000000000 */
.L_x_3072:
        /* <DEDUP_REMOVED lines=15> */
.L_x_2975:
[----:B------:R-:W-:Y:S01]  /*43d0*/  @P0 ELECT P2, URZ, PT ;  /* 0x00000000003f082f */ /* 0x000fe20003840000 */
[----:B------:R2:W-:-:S12]  /*43e0*/  UBLKRED.G.S.ADD.F32.RN [UR4], [UR9], UR6, desc[UR12] ;  /* 0x00000c04090073bb */ /* 0x0005d800080a1406 */
[----:B------:R-:W-:Y:S02]  /*43f0*/  @P2 PLOP3.LUT P0, PT, P2, PT, PT, 0x8, 0x0 ;  /* 0x000000000000281c */ /* 0x000fe4000170e170 */
[----:B------:R-:W-:-:S11]  /*4400*/  PLOP3.LUT P2, PT, PT, PT, PT, 0x8, 0x0 ;  /* 0x000000000000781c */ /* 0x000fd60003f4e170 */
[----:B--2---:R-:W-:Y:S05]  /*4410*/  @P0 BRA.U.ANY `(.L_x_2975) ;  /* 0xfffffffd00ec0947 */ /* 0x004fea000393ffff */
[----:B------:R0:W-:Y:S01]  /*4420*/  UTMACMDFLUSH ;  /* 0x00000000000079b7 */ /* 0x0001e20000000000 */
[----:B------:R-:W-:-:S04]  /*4430*/  DEPBAR.LE SB0, 0x0 ;  /* 0x000080000000791a */ /* 0x000fc80000000000 */
.L_x_2974:
[----:B------:R-:W-:Y:S05]  /*4440*/  BSYNC B0 ;  /* 0x0000000000007941 */ /* 0x000fea0003800000 */
.L_x_2973:
        /* <DEDUP_REMOVED lines=14> */
.L_x_2977:
[----:B------:R-:W-:Y:S05]  /*4530*/  BSYNC B0 ;  /* 0x0000000000007941 */ /* 0x000fea0003800000 */
.L_x_2976:
        /* <DEDUP_REMOVED lines=20> */
.L_x_2980:
[----:B-12---:R-:W2:Y:S04]  /*4680*/  LDG.E.STRONG.GPU R0, desc[UR38][R2.64] ;  /* 0x0000002602007981 */ /* 0x006ea8000c1ef900 */
[----:B--2---:R-:W-:Y:S01]  /*4690*/  CCTL.IVALL ;  /* 0x00000000ff00798f */ /* 0x004fe20002000000 */
[----:B------:R-:W-:Y:S05]  /*46a0*/  YIELD ;  /* 0x0000000000007946 */ /* 0x000fea0003800000 */
[----:B------:R-:W-:-:S13]  /*46b0*/  ISETP.NE.AND P0, PT, R0, UR17, PT ;  /* 0x0000001100007c0c */ /* 0x000fda000bf05270 */
[----:B------:R-:W-:Y:S05]  /*46c0*/  @P0 BRA `(.L_x_2980) ;  /* 0xfffffffc00ec0947 */ /* 0x000fea000383ffff */
.L_x_2979:
[----:B------:R-:W-:Y:S05]  /*46d0*/  BSYNC B0 ;  /* 0x0000000000007941 */ /* 0x000fea0003800000 */
.L_x_2978:
[----:B------:R-:W-:-:S03]  /*46e0*/  UMOV UR4, 0xffffffff ;  /* 0xffffffff00047882 */ /* 0x000fc60000000000 */
[----:B------:R-:W-:Y:S05]  /*46f0*/  BRA.DIV UR4, `(.L_x_2981) ;  /* 0x0000004a04087947 */ /* 0x000fea000b800000 */
[----:B------:R-:W-:Y:S01]  /*4700*/  NOP ;  /* 0x0000000000007918 */ /* 0x000fe20000000000 */
.L_x_3075:
        /* <DEDUP_REMOVED lines=16> */
.L_x_2984:
[----:B------:R-:W-:Y:S01]  /*4810*/  @P0 ELECT P2, URZ, PT ;  /* 0x00000000003f082f */ /* 0x000fe20003840000 */
[----:B------:R3:W-:-:S12]  /*4820*/  UBLKRED.G.S.ADD.F32.RN [UR4], [UR9], UR6, desc[UR10] ;  /* 0x00000a04090073bb */ /* 0x0007d800080a1406 */
[----:B------:R-:W-:Y:S02]  /*4830*/  @P2 PLOP3.LUT P0, PT, P2, PT, PT, 0x8, 0x0 ;  /* 0x000000000000281c */ /* 0x000fe4000170e170 */
[----:B------:R-:W-:-:S11]  /*4840*/  PLOP3.LUT P2, PT, PT, PT, PT, 0x8, 0x0 ;  /* 0x000000000000781c */ /* 0x000fd60003f4e170 */
[----:B---3--:R-:W-:Y:S05]  /*4850*/  @P0 BRA.U.ANY `(.L_x_2984) ;  /* 0xfffffffd00ec0947 */ /* 0x008fea000393ffff */
[----:B------:R0:W-:Y:S01]  /*4860*/  UTMACMDFLUSH ;  /* 0x00000000000079b7 */ /* 0x0001e20000000000 */
[----:B------:R-:W-:-:S04]  /*4870*/  DEPBAR.LE SB0, 0x0 ;  /* 0x000080000000791a */ /* 0x000fc80000000000 */
.L_x_2983:
[----:B------:R-:W-:Y:S05]  /*4880*/  BSYNC B0 ;  /* 0x0000000000007941 */ /* 0x000fea0003800000 */
.L_x_2982:
        /* <DEDUP_REMOVED lines=14> */
.L_x_2945:
        /* <DEDUP_REMOVED lines=29> */
.L_x_2986:
[----:B------:R-:W-:Y:S01]  /*4b40*/  ULDC UR9, c[0x0][0x8cc] ;  /* 0x0002330000097ab9 */ /* 0x000fe20000000800 */
[----:B------:R-:W-:Y:S01]  /*4b50*/  UMOV UR7, UR8 ;  /* 0x0000000800077c82 */ /* 0x000fe20008000000 */
[----:B------:R-:W-:-:S11]  /*4b60*/  UISETP.NE.AND UP0, UPT, UR9, 0x1, UPT ;  /* 0x000000010900788c */ /* 0x000fd6000bf05270 */
[----:B------:R-:W-:Y:S02]  /*4b70*/  @UP0 ULDC.64 UR10, c[0x0][0x8d0] ;  /* 0x00023400000a0ab9 */ /* 0x000fe40000000a00 */
[----:B------:R-:W-:-:S04]  /*4b80*/  UIMAD.WIDE.U32 UR4, UR8, UR10, URZ ;  /* 0x0000000a080472a5 */ /* 0x000fc8000f8e003f */
[----:B------:R-:W-:-:S04]  /*4b90*/  @UP0 USHF.R.U32.HI UR7, URZ, UR11, UR5 ;  /* 0x0000000b3f070299 */ /* 0x000fc80008011605 */
[----:B------:R-:W-:-:S12]  /*4ba0*/  UIMAD UR4, UR7, UR9, URZ ;  /* 0x00000009070472a4 */ /* 0x000fd8000f8e023f */
.L_x_2987:
        /* <DEDUP_REMOVED lines=85> */
.L_x_2991:
[----:B------:R-:W2:Y:S04]  /*5100*/  LDG.E.STRONG.GPU R4, desc[UR38][R2.64] ;  /* 0x0000002602047981 */ /* 0x000ea8000c1ef900 */
[----:B--2---:R-:W-:Y:S01]  /*5110*/  CCTL.IVALL ;  /* 0x00000000ff00798f */ /* 0x004fe20002000000 */
[----:B------:R-:W-:Y:S05]  /*5120*/  YIELD ;  /* 0x0000000000007946 */ /* 0x000fea0003800000 */
[----:B------:R-:W-:-:S13]  /*5130*/  ISETP.NE.AND P2, PT, R4, R5, PT ;  /* 0x000000050400720c */ /* 0x000fda0003f45270 */
[----:B------:R-:W-:Y:S05]  /*5140*/  @P2 BRA `(.L_x_2991) ;  /* 0xfffffffc00ec2947 */ /* 0x000fea000383ffff */
.L_x_2990:
[----:B------:R-:W-:Y:S05]  /*5150*/  BSYNC B0 ;  /* 0x0000000000007941 */ /* 0x000fea0003800000 */
.L_x_2989:
[----:B------:R-:W-:-:S03]  /*5160*/  UMOV UR4, 0xffffffff ;  /* 0xffffffff00047882 */ /* 0x000fc60000000000 */
[----:B------:R-:W-:Y:S05]  /*5170*/  BRA.DIV UR4, `(.L_x_2992) ;  /* 0x0000003e04847947 */ /* 0x000fea000b800000 */
[----:B------:R-:W-:Y:S01]  /*5180*/  NOP ;  /* 0x0000000000007918 */ /* 0x000fe20000000000 */
.L_x_3078:
        /* <DEDUP_REMOVED lines=22> */
.L_x_2994:
[----:B------:R-:W-:Y:S05]  /*52f0*/  BSYNC B0 ;  /* 0x0000000000007941 */ /* 0x000fea0003800000 */
.L_x_2993:
        /* <DEDUP_REMOVED lines=19> */
.L_x_2996:
[----:B------:R-:W-:Y:S05]  /*5430*/  BSYNC B0 ;  /* 0x0000000000007941 */ /* 0x000fea0003800000 */
.L_x_2995:
        /* <DEDUP_REMOVED lines=20> */
.L_x_2998:
[----:B------:R-:W-:Y:S05]  /*5580*/  BSYNC B0 ;  /* 0x0000000000007941 */ /* 0x000fea0003800000 */
.L_x_2997:
[----:B------:R-:W-:Y:S06]  /*5590*/  BAR.ARV 0xa, 0xa0 ;  /* 0x0282800000007b1d */ /* 0x000fec0000002000 */
[----:B------:R-:W-:Y:S04]  /*55a0*/  BSSY B0, `(.L_x_2999) ;  /* 0x0000003000007945 */ /* 0x000fe80003800000 */
[----:B------:R-:W-:Y:S05]  /*55b0*/  @!P0 BRA `(.L_x_3000) ;  /* 0x0000000000048947 */ /* 0x000fea0003800000 */
[----:B------:R-:W-:-:S04]  /*55c0*/  DEPBAR.LE SB0, 0x1 ;  /* 0x000080400000791a */ /* 0x000fc80000000000 */
.L_x_3000:
[----:B------:R-:W-:Y:S05]  /*55d0*/  BSYNC B0 ;  /* 0x0000000000007941 */ /* 0x000fea0003800000 */
.L_x_2999:
[----:B------:R-:W-:Y:S06]  /*55e0*/  BAR.ARV 0xb, 0xa0 ;  /* 0x02c2800000007b1d */ /* 0x000fec0000002000 */
[----:B------:R-:W-:Y:S04]  /*55f0*/  BSSY B0, `(.L_x_3001) ;  /* 0x0000003000007945 */ /* 0x000fe80003800000 */
[----:B------:R-:W-:Y:S05]  /*5600*/  @!P0 BRA `(.L_x_3002) ;  /* 0x0000000000048947 */ /* 0x000fea0003800000 */
[----:B------:R-:W-:-:S04]  /*5610*/  DEPBAR.LE SB0, 0x0 ;  /* 0x000080000000791a */ /* 0x000fc80000000000 */
.L_x_3002:
[----:B------:R-:W-:Y:S05]  /*5620*/  BSYNC B0 ;  /* 0x0000000000007941 */ /* 0x000fea0003800000 */
.L_x_3001:
        /* <DEDUP_REMOVED lines=19> */
.L_x_3004:
[----:B------:R-:W-:Y:S05]  /*5760*/  BSYNC B0 ;  /* 0x0000000000007941 */ /* 0x000fea0003800000 */
.L_x_3003:
[----:B------:R-:W-:Y:S01]  /*5770*/  UIADD3 UR17, UR8, 0x1, URZ ;  /* 0x0000000108117890 */ /* 0x000fe2000fffe03f */
[----:B------:R-:W-:Y:S11]  /*5780*/  BRA `(.L_x_3005) ;  /* 0x0000000000047947 */ /* 0x000ff60003800000 */
.L_x_2988:
[----:B------:R-:W-:-:S05]  /*5790*/  UMOV UR17, UR8 ;  /* 0x0000000800117c82 */ /* 0x000fca0008000000 */
.L_x_3005:
        /* <DEDUP_REMOVED lines=12> */
.L_x_3038:
        /* <DEDUP_REMOVED lines=18> */
.L_x_3008:
[----:B------:R-:W2:Y:S04]  /*5980*/  LDG.E.STRONG.GPU R4, desc[UR38][R2.64] ;  /* 0x0000002602047981 */ /* 0x000ea8000c1ef900 */
[----:B--2---:R-:W-:Y:S01]  /*5990*/  CCTL.IVALL ;  /* 0x00000000ff00798f */ /* 0x004fe20002000000 */
[----:B------:R-:W-:Y:S05]  /*59a0*/  YIELD ;  /* 0x0000000000007946 */ /* 0x000fea0003800000 */
[----:B------:R-:W-:-:S13]  /*59b0*/  ISETP.NE.AND P2, PT, R4, R5, PT ;  /* 0x000000050400720c */ /* 0x000fda0003f45270 */
[----:B------:R-:W-:Y:S05]  /*59c0*/  @P2 BRA `(.L_x_3008) ;  /* 0xfffffffc00ec2947 */ /* 0x000fea000383ffff */
.L_x_3007:
[----:B------:R-:W-:Y:S05]  /*59d0*/  BSYNC B0 ;  /* 0x0000000000007941 */ /* 0x000fea0003800000 */
.L_x_3006:
[----:B------:R-:W-:-:S03]  /*59e0*/  UMOV UR18, 0xffffffff ;  /* 0xffffffff00127882 */ /* 0x000fc60000000000 */
[----:B------:R-:W-:Y:S05]  /*59f0*/  BRA.DIV UR18, `(.L_x_3009) ;  /* 0x0000003612807947 */ /* 0x000fea000b800000 */
[----:B------:R-:W-:Y:S01]  /*5a00*/  NOP ;  /* 0x0000000000007918 */ /* 0x000fe20000000000 */
.L_x_3081:
        /* <DEDUP_REMOVED lines=19> */
.L_x_3011:
[----:B------:R-:W-:Y:S05]  /*5b40*/  BSYNC B0 ;  /* 0x0000000000007941 */ /* 0x000fea0003800000 */
.L_x_3010:
        /* <DEDUP_REMOVED lines=14> */
.L_x_3013:
[----:B------:R-:W-:Y:S05]  /*5c30*/  BSYNC B0 ;  /* 0x0000000000007941 */ /* 0x000fea0003800000 */
.L_x_3012:
        /* <DEDUP_REMOVED lines=15> */
.L_x_3015:
[----:B------:R-:W-:Y:S05]  /*5d30*/  BSYNC B0 ;  /* 0x0000000000007941 */ /* 0x000fea0003800000 */
.L_x_3014:
[----:B------:R-:W-:Y:S06]  /*5d40*/  BAR.ARV 0xa, 0xa0 ;  /* 0x0282800000007b1d */ /* 0x000fec0000002000 */
[----:B------:R-:W-:Y:S04]  /*5d50*/  BSSY B0, `(.L_x_3016) ;  /* 0x0000003000007945 */ /* 0x000fe80003800000 */
[----:B------:R-:W-:Y:S05]  /*5d60*/  @!P0 BRA `(.L_x_3017) ;  /* 0x0000000000048947 */ /* 0x000fea0003800000 */
[----:B------:R-:W-:-:S04]  /*5d70*/  DEPBAR.LE SB0, 0x1 ;  /* 0x000080400000791a */ /* 0x000fc80000000000 */
.L_x_3017:
[----:B------:R-:W-:Y:S05]  /*5d80*/  BSYNC B0 ;  /* 0x0000000000007941 */ /* 0x000fea0003800000 */
.L_x_3016:
[----:B------:R-:W-:Y:S06]  /*5d90*/  BAR.ARV 0xb, 0xa0 ;  /* 0x02c2800000007b1d */ /* 0x000fec0000002000 */
[----:B------:R-:W-:Y:S04]  /*5da0*/  BSSY B0, `(.L_x_3018) ;  /* 0x0000003000007945 */ /* 0x000fe80003800000 */
[----:B------:R-:W-:Y:S05]  /*5db0*/  @!P0 BRA `(.L_x_3019) ;  /* 0x0000000000048947 */ /* 0x000fea0003800000 */
[----:B------:R-:W-:-:S04]  /*5dc0*/  DEPBAR.LE SB0, 0x0 ;  /* 0x000080000000791a */ /* 0x000fc80000000000 */
.L_x_3019:
[----:B------:R-:W-:Y:S05]  /*5dd0*/  BSYNC B0 ;  /* 0x0000000000007941 */ /* 0x000fea0003800000 */
.L_x_3018:
        /* <DEDUP_REMOVED lines=19> */
.L_x_3021:
[----:B------:R-:W-:Y:S05]  /*5f10*/  BSYNC B0 ;  /* 0x0000000000007941 */ /* 0x000fea0003800000 */
.L_x_3020:
        /* <DEDUP_REMOVED lines=16> */
.L_x_3024:
[----:B------:R-:W2:Y:S04]  /*6020*/  LDG.E.STRONG.GPU R4, desc[UR38][R2.64] ;  /* 0x0000002602047981 */ /* 0x000ea8000c1ef900 */
[----:B--2---:R-:W-:Y:S01]  /*6030*/  CCTL.IVALL ;  /* 0x00000000ff00798f */ /* 0x004fe20002000000 */
[----:B------:R-:W-:Y:S05]  /*6040*/  YIELD ;  /* 0x0000000000007946 */ /* 0x000fea0003800000 */
[----:B------:R-:W-:-:S13]  /*6050*/  ISETP.NE.AND P2, PT, R4, R5, PT ;  /* 0x000000050400720c */ /* 0x000fda0003f45270 */
[----:B------:R-:W-:Y:S05]  /*6060*/  @P2 BRA `(.L_x_3024) ;  /* 0xfffffffc00ec2947 */ /* 0x000fea000383ffff */
.L_x_3023:
[----:B------:R-:W-:Y:S05]  /*6070*/  BSYNC B0 ;  /* 0x0000000000007941 */ /* 0x000fea0003800000 */
.L_x_3022:
[----:B------:R-:W-:-:S03]  /*6080*/  UMOV UR14, 0xffffffff ;  /* 0xffffffff000e7882 */ /* 0x000fc60000000000 */
[----:B------:R-:W-:Y:S05]  /*6090*/  BRA.DIV UR14, `(.L_x_3025) ;  /* 0x0000002e0ef47947 */ /* 0x000fea000b800000 */
[----:B------:R-:W-:Y:S01]  /*60a0*/  NOP ;  /* 0x0000000000007918 */ /* 0x000fe20000000000 */
.L_x_3084:
        /* <DEDUP_REMOVED lines=15> */
.L_x_3027:
[----:B------:R-:W-:Y:S05]  /*61a0*/  BSYNC B0 ;  /* 0x0000000000007941 */ /* 0x000fea0003800000 */
.L_x_3026:
        /* <DEDUP_REMOVED lines=14> */
.L_x_3029:
[----:B------:R-:W-:Y:S05]  /*6290*/  BSYNC B0 ;  /* 0x0000000000007941 */ /* 0x000fea0003800000 */
.L_x_3028:
        /* <DEDUP_REMOVED lines=15> */
.L_x_3031:
[----:B------:R-:W-:Y:S05]  /*6390*/  BSYNC B0 ;  /* 0x0000000000007941 */ /* 0x000fea0003800000 */
.L_x_3030:
[----:B------:R-:W-:Y:S06]  /*63a0*/  BAR.ARV 0xa, 0xa0 ;  /* 0x0282800000007b1d */ /* 0x000fec0000002000 */
[----:B------:R-:W-:Y:S04]  /*63b0*/  BSSY B0, `(.L_x_3032) ;  /* 0x0000003000007945 */ /* 0x000fe80003800000 */
[----:B------:R-:W-:Y:S05]  /*63c0*/  @!P0 BRA `(.L_x_3033) ;  /* 0x0000000000048947 */ /* 0x000fea0003800000 */
[----:B------:R-:W-:-:S04]  /*63d0*/  DEPBAR.LE SB0, 0x1 ;  /* 0x000080400000791a */ /* 0x000fc80000000000 */
.L_x_3033:
[----:B------:R-:W-:Y:S05]  /*63e0*/  BSYNC B0 ;  /* 0x0000000000007941 */ /* 0x000fea0003800000 */
.L_x_3032:
[----:B------:R-:W-:Y:S06]  /*63f0*/  BAR.ARV 0xb, 0xa0 ;  /* 0x02c2800000007b1d */ /* 0x000fec0000002000 */
[----:B------:R-:W-:Y:S04]  /*6400*/  BSSY B0, `(.L_x_3034) ;  /* 0x0000003000007945 */ /* 0x000fe80003800000 */
[----:B------:R-:W-:Y:S05]  /*6410*/  @!P0 BRA `(.L_x_3035) ;  /* 0x0000000000048947 */ /* 0x000fea0003800000 */
[----:B------:R-:W-:-:S04]  /*6420*/  DEPBAR.LE SB0, 0x0 ;  /* 0x000080000000791a */ /* 0x000fc80000000000 */
.L_x_3035:
[----:B------:R-:W-:Y:S05]  /*6430*/  BSYNC B0 ;  /* 0x0000000000007941 */ /* 0x000fea0003800000 */
.L_x_3034:
        /* <DEDUP_REMOVED lines=19> */
.L_x_3037:
[----:B------:R-:W-:Y:S05]  /*6570*/  BSYNC B0 ;  /* 0x0000000000007941 */ /* 0x000fea0003800000 */
.L_x_3036:
[----:B------:R-:W-:Y:S02]  /*6580*/  UIADD3 UR17, UR17, 0x2, URZ ;  /* 0x0000000211117890 */ /* 0x000fe4000fffe03f */
[----:B------:R-:W-:Y:S02]  /*6590*/  UIADD3 UR4, UR4, 0x6000, URZ ;  /* 0x0000600004047890 */ /* 0x000fe4000fffe03f */
[----:B------:R-:W-:-:S06]  /*65a0*/  UISETP.GE.AND UP0, UPT, UR17, UR5, UPT ;  /* 0x000000051100728c */ /* 0x000fcc000bf06270 */
[----:B------:R-:W-:-:S13]  /*65b0*/  PLOP3.LUT P1, PT, PT, PT, UP0, 0x80, 0x0 ;  /* 0x000000000000781c */ /* 0x000fda0003f2f008 */
[----:B------:R-:W-:Y:S05]  /*65c0*/  @!P1 BRA `(.L_x_3038) ;  /* 0xfffffff000a49947 */ /* 0x000fea000383ffff */
[----:B------:R-:W-:Y:S05]  /*65d0*/  BRA `(.L_x_2949) ;  /* 0x0000002400d47947 */ /* 0x000fea0003800000 */
.L_x_2985:
        /* <DEDUP_REMOVED lines=21> */
.L_x_3039:
[----:B------:R-:W-:Y:S01]  /*6730*/  ULDC UR9, c[0x0][0x8cc] ;  /* 0x0002330000097ab9 */ /* 0x000fe20000000800 */
[----:B------:R-:W-:Y:S01]  /*6740*/  UMOV UR7, UR8 ;  /* 0x0000000800077c82 */ /* 0x000fe20008000000 */
[----:B------:R-:W-:-:S11]  /*6750*/  UISETP.NE.AND UP0, UPT, UR9, 0x1, UPT ;  /* 0x000000010900788c */ /* 0x000fd6000bf05270 */
[----:B------:R-:W-:Y:S02]  /*6760*/  @UP0 ULDC.64 UR10, c[0x0][0x8d0] ;  /* 0x00023400000a0ab9 */ /* 0x000fe40000000a00 */
[----:B------:R-:W-:-:S04]  /*6770*/  UIMAD.WIDE.U32 UR4, UR8, UR10, URZ ;  /* 0x0000000a080472a5 */ /* 0x000fc8000f8e003f */
[----:B------:R-:W-:-:S04]  /*6780*/  @UP0 USHF.R.U32.HI UR7, URZ, UR11, UR5 ;  /* 0x0000000b3f070299 */ /* 0x000fc80008011605 */
[----:B------:R-:W-:-:S12]  /*6790*/  UIMAD UR4, UR7, UR9, URZ ;  /* 0x00000009070472a4 */ /* 0x000fd8000f8e023f */
.L_x_3040:
        /* <DEDUP_REMOVED lines=80> */
.L_x_3085:
        /* <DEDUP_REMOVED lines=9> */
.L_x_3044:
        /* <DEDUP_REMOVED lines=108> */
.L_x_3055:
[----:B-1----:R-:W-:-:S05]  /*73f0*/  IMAD.MOV.U32 R13, RZ, RZ, 0x1 ;  /* 0x00000001ff0d7424 */ /* 0x002fca00078e00ff */
[----:B------:R-:W-:-:S04]  /*7400*/  SHF.L.U32 R13, R13, 0x1f, RZ ;  /* 0x0000001f0d0d7819 */ /* 0x000fc800000006ff */
[----:B------:R-:W1:Y:S02]  /*7410*/  SYNCS.PHASECHK.TRANS64.TRYWAIT P1, [R12+URZ+0x36438], R13 ;  /* 0x0364380d0c0075a7 */ /* 0x000e64000802017f */
[----:B-1----:R-:W-:Y:S05]  /*7420*/  @!P1 BRA `(.L_x_3047) ;  /* 0x0000001c00409947 */ /* 0x002fea0003800000 */
.L_x_3086:
        /* <DEDUP_REMOVED lines=8> */
.L_x_3048:
        /* <DEDUP_REMOVED lines=48> */
.L_x_3087:
        /* <DEDUP_REMOVED lines=8> */
.L_x_3050:
        /* <DEDUP_REMOVED lines=46> */
.L_x_3088:
        /* <DEDUP_REMOVED lines=12> */
.L_x_3052:
        /* <DEDUP_REMOVED lines=37> */
.L_x_3090:
        /* <DEDUP_REMOVED lines=8> */
.L_x_3054:
        /* <DEDUP_REMOVED lines=41> */
.L_x_3046:
[----:B--2---:R-:W2:Y:S01]  /*8130*/  LDL.LU R4, [R1] ;  /* 0x0000000001047983 */ /* 0x004ea20000300800 */
[----:B------:R-:W-:-:S03]  /*8140*/  IMAD.MOV.U32 R10, RZ, RZ, 0x1 ;  /* 0x00000001ff0a7424 */ /* 0x000fc600078e00ff */
[----:B------:R3:W5:Y:S01]  /*8150*/  LDL R5, [R1+0x4] ;  /* 0x0000040001057983 */ /* 0x0007620000100800 */
[----:B--2---:R-:W-:-:S13]  /*8160*/  ISETP.NE.AND P1, PT, R4, RZ, PT ;  /* 0x000000ff0400720c */ /* 0x004fda0003f25270 */
[----:B---3--:R-:W-:Y:S05]  /*8170*/  @!P1 BRA `(.L_x_3045) ;  /* 0x0000000400889947 */ /* 0x008fea0003800000 */
[----:B------:R-:W2:Y:S02]  /*8180*/  SYNCS.PHASECHK.TRANS64.TRYWAIT P1, [R12+URZ+0x36438], R13 ;  /* 0x0364380d0c0075a7 */ /* 0x000ea4000802017f */
[----:B--2---:R-:W-:Y:S05]  /*8190*/  @!P1 BRA `(.L_x_3056) ;  /* 0x0000001000449947 */ /* 0x004fea0003800000 */
.L_x_3091:
        /* <DEDUP_REMOVED lines=8> */
.L_x_3057:
        /* <DEDUP_REMOVED lines=41> */
.L_x_3092:
        /* <DEDUP_REMOVED lines=9> */
.L_x_3059:
        /* <DEDUP_REMOVED lines=38> */
.L_x_3045:
[----:B------:R-:W-:-:S04]  /*87a0*/  SHF.L.U32 R3, R10, 0x1f, RZ ;  /* 0x0000001f0a037819 */ /* 0x000fc800000006ff */
[----:B------:R-:W2:Y:S02]  /*87b0*/  SYNCS.PHASECHK.TRANS64.TRYWAIT P1, [R12+URZ+0x36438], R3 ;  /* 0x036438030c0075a7 */ /* 0x000ea4000802017f */
[----:B--2---:R-:W-:Y:S05]  /*87c0*/  @!P1 BRA `(.L_x_3060) ;  /* 0x0000000800e09947 */ /* 0x004fea0003800000 */
.L_x_3093:
[----:B------:R-:W-:Y:S05]  /*87d0*/  @P0 BRA `(.L_x_3061) ;  /* 0x0000000000180947 */ /* 0x000fea0003800000 */
[----:B------:R-:W3:Y:S01]  /*87e0*/  S2R R0, SR_TID.X ;  /* 0x0000000000007919 */ /* 0x000ee20000002100 */
[----:B--2---:R-:W-:-:S04]  /*87f0*/  IMAD.MOV.U32 R3, RZ, RZ, 0x6100 ;  /* 0x00006100ff037424 */ /* 0x004fc800078e00ff */
[----:B------:R4:W-:Y:S01]  /*8800*/  SYNCS.ARRIVE.TRANS64 RZ, [R12+URZ+0x36430], R3 ;  /* 0x036430030cff79a7 */ /* 0x0009e2000800003f */
[----:B---3--:R-:W-:-:S13]  /*8810*/  LOP3.LUT P0, RZ, R0, 0x1f, RZ, 0xc0, !PT ;  /* 0x0000001f00ff7812 */ /* 0x008fda000780c0ff */
[----:B----4-:R-:W-:Y:S05]  /*8820*/  @!P0 BRA `(.L_x_3061) ;  /* 0x0000000000048947 */ /* 0x010fea0003800000 */
[----:B------:R-:W-:Y:S01]  /*8830*/  BPT.TRAP 0x1 ;  /* 0x000000040000795c */ /* 0x000fe20000300000 */
.L_x_3061:
        /* <DEDUP_REMOVED lines=45> */
.L_x_3042:
[----:B------:R-:W-:Y:S05]  /*8b10*/  BSYNC B0 ;  /* 0x0000000000007941 */ /* 0x000fea0003800000 */
.L_x_3041:
[----:B------:R-:W-:-:S03]  /*8b20*/  UMOV UR4, 0xffffffff ;  /* 0xffffffff00047882 */ /* 0x000fc60000000000 */
[----:B------:R-:W-:Y:S05]  /*8b30*/  BRA.DIV UR4, `(.L_x_3062) ;  /* 0x0000000a04187947 */ /* 0x000fea000b800000 */
[----:B------:R-:W-:-:S13]  /*8b40*/  ELECT P0, URZ, PT ;  /* 0x00000000003f782f */ /* 0x000fda0003800000 */
.L_x_3096:
[----:B------:R-:W-:Y:S05]  /*8b50*/  @!P0 BRA `(.L_x_2949) ;  /* 0x0000000000748947 */ /* 0x000fea0003800000 */
[----:B------:R-:W2:Y:S02]  /*8b60*/  LDL.LU R0, [R1+0x8] ;  /* 0x0000080001007983 */ /* 0x000ea40000300800 */
[----:B--2---:R-:W-:-:S04]  /*8b70*/  LOP3.LUT R0, R0, 0x2, RZ, 0xfc, !PT ;  /* 0x0000000200007812 */ /* 0x004fc800078efcff */
[----:B------:R-:W-:-:S13]  /*8b80*/  ISETP.NE.AND P0, PT, R0, 0x3, PT ;  /* 0x000000030000780c */ /* 0x000fda0003f05270 */
[----:B------:R-:W-:Y:S05]  /*8b90*/  @!P0 BRA `(.L_x_3063) ;  /* 0x0000000000048947 */ /* 0x000fea0003800000 */
[----:B------:R-:W-:Y:S01]  /*8ba0*/  BPT.TRAP 0x1 ;  /* 0x000000040000795c */ /* 0x000fe20000300000 */
.L_x_3063:
        /* <DEDUP_REMOVED lines=15> */
.L_x_3097:
[----:B------:R-:W3:Y:S02]  /*8ca0*/  SYNCS.PHASECHK.TRANS64.TRYWAIT P1, [R23+URZ], R0 ;  /* 0x00000000170075a7 */ /* 0x000ee4000802017f */
[----:B---3--:R-:W-:Y:S05]  /*8cb0*/  @!P1 BRA `(.L_x_3065) ;  /* 0x0000000400f09947 */ /* 0x008fea0003800000 */
.L_x_3098:
[----:B------:R-:W-:Y:S05]  /*8cc0*/  @!P0 BRA `(.L_x_3066) ;  /* 0x0000000000048947 */ /* 0x000fea0003800000 */
[----:B------:R-:W-:Y:S01]  /*8cd0*/  BPT.TRAP 0x1 ;  /* 0x000000040000795c */ /* 0x000fe20000300000 */
.L_x_3066:
[----:B------:R-:W-:-:S07]  /*8ce0*/  SHF.L.U32 R10, R10, 0x1f, RZ ;  /* 0x0000001f0a0a7819 */ /* 0x000fce00000006ff */
.L_x_3067:
[----:B----4-:R4:W1:Y:S02]  /*8cf0*/  SYNCS.PHASECHK.TRANS64.TRYWAIT P0, [R7+URZ+0x36438], R10 ;  /* 0x0364380a070075a7 */ /* 0x010864000800017f */
[----:B-1----:R-:W-:Y:S05]  /*8d00*/  @!P0 NANOSLEEP.SYNCS 0x989680 ;  /* 0x009896800000895d */ /* 0x002fea0003900000 */
[----:B------:R-:W1:Y:S02]  /*8d10*/  @!P0 SYNCS.PHASECHK.TRANS64 P0, [R7+URZ+0x36438], R10 ;  /* 0x0364380a070085a7 */ /* 0x000e64000800007f */
[----:B-1----:R-:W-:Y:S05]  /*8d20*/  @!P0 BRA `(.L_x_3067) ;  /* 0xfffffffc00f08947 */ /* 0x002fea000383ffff */
.L_x_2949:
[----:B------:R-:W-:Y:S05]  /*8d30*/  BSYNC B6 ;  /* 0x0000000000067941 */ /* 0x000fea0003800000 */
.L_x_2944:
[----:B------:R-:W-:Y:S05]  /*8d40*/  EXIT ;  /* 0x000000000000794d */ /* 0x000fea0003800000 */
.L_x_2955:
[----:B------:R-:W-:Y:S02]  /*8d50*/  IMAD.MOV.U32 R12, RZ, RZ, RZ ;  /* 0x000000ffff0c7224 */ /* 0x000fe400078e00ff */
[----:B------:R-:W-:Y:S02]  /*8d60*/  IMAD.MOV.U32 R11, RZ, RZ, 0x1f ;  /* 0x0000001fff0b7424 */ /* 0x000fe400078e00ff */
[----:B------:R-:W-:-:S07]  /*8d70*/  IMAD.MOV.U32 R15, RZ, RZ, -0x1 ;  /* 0xffffffffff0f7424 */ /* 0x000fce00078e00ff */
[----:B------:R-:W-:Y:S05]  /*8d80*/  WARPSYNC.COLLECTIVE R15, `(.L_x_3068) ;  /* 0x000000000f087348 */ /* 0x000fea0003c00000 */
[----:B------:R1:W2:Y:S02]  /*8d90*/  SHFL.IDX P6, R14, R13, R12, R11 ;  /* 0x0000000c0d0e7389 */ /* 0x0002a400000c000b */
[----:B-12---:R-:W-:Y:S01]  /*8da0*/  ENDCOLLECTIVE ;  /* 0x000000000000791b */ /* 0x006fe20003800000 */
.L_x_3068:
[----:B------:R-:W-:Y:S05]  /*8db0*/  BRA `(.L_x_3069) ;  /* 0xffffff8400147947 */ /* 0x000fea000383ffff */
.L_x_2957:
[----:B--2---:R2:W3:Y:S02]  /*8dc0*/  SYNCS.PHASECHK.TRANS64.TRYWAIT P0, [R19+URZ+0x36400], R10 ;  /* 0x0364000a130075a7 */ /* 0x0044e4000800017f */
[----:B---3--:R-:W-:Y:S05]  /*8dd0*/  @!P0 NANOSLEEP.SYNCS 0x989680 ;  /* 0x009896800000895d */ /* 0x008fea0003900000 */
[----:B------:R-:W3:Y:S02]  /*8de0*/  @!P0 SYNCS.PHASECHK.TRANS64 P0, [R19+URZ+0x36400], R10 ;  /* 0x0364000a130085a7 */ /* 0x000ee4000800007f */
[----:B---3--:R-:W-:Y:S05]  /*8df0*/  @!P0 BRA `(.L_x_2957) ;  /* 0xfffffffc00f08947 */ /* 0x008fea000383ffff */
[----:B------:R-:W-:Y:S05]  /*8e00*/  BRA `(.L_x_2956) ;  /* 0xffffff84004c7947 */ /* 0x000fea000383ffff */
.L_x_2961:
[----:B--2---:R2:W3:Y:S02]  /*8e10*/  SYNCS.PHASECHK.TRANS64.TRYWAIT P1, [R3+URZ+0x36410], R12 ;  /* 0x0364100c030075a7 */ /* 0x0044e4000802017f */
[----:B---3--:R-:W-:Y:S05]  /*8e20*/  @!P1 NANOSLEEP.SYNCS 0x989680 ;  /* 0x009896800000995d */ /* 0x008fea0003900000 */
[----:B------:R-:W3:Y:S02]  /*8e30*/  @!P1 SYNCS.PHASECHK.TRANS64 P1, [R3+URZ+0x36410], R12 ;  /* 0x0364100c030095a7 */ /* 0x000ee4000802007f */
[----:B---3--:R-:W-:Y:S05]  /*8e40*/  @!P1 BRA `(.L_x_2961) ;  /* 0xfffffffc00f09947 */ /* 0x008fea000383ffff */
[----:B------:R-:W-:Y:S05]  /*8e50*/  BRA `(.L_x_2960) ;  /* 0xffffff8c00107947 */ /* 0x000fea000383ffff */
.L_x_2965:
[----:B------:R1:W1:Y:S02]  /*8e60*/  SYNCS.PHASECHK.TRANS64.TRYWAIT P1, [R19+URZ+0x36430], R14 ;  /* 0x0364300e130075a7 */ /* 0x000264000802017f */
[----:B-1----:R-:W-:Y:S05]  /*8e70*/  @!P1 NANOSLEEP.SYNCS 0x989680 ;  /* 0x009896800000995d */ /* 0x002fea0003900000 */
[----:B------:R-:W1:Y:S02]  /*8e80*/  @!P1 SYNCS.PHASECHK.TRANS64 P1, [R19+URZ+0x36430], R14 ;  /* 0x0364300e130095a7 */ /* 0x000e64000802007f */
[----:B-1----:R-:W-:Y:S05]  /*8e90*/  @!P1 BRA `(.L_x_2965) ;  /* 0xfffffffc00f09947 */ /* 0x002fea000383ffff */
[----:B------:R-:W-:Y:S05]  /*8ea0*/  BRA `(.L_x_2964) ;  /* 0xffffff9000b47947 */ /* 0x000fea000383ffff */
.L_x_2972:
[----:B------:R-:W-:Y:S01]  /*8eb0*/  BSSY B0, `(.L_x_3070) ;  /* 0x0000005000007945 */ /* 0x000fe20003800000 */
[----:B------:R-:W-:-:S07]  /*8ec0*/  IMAD.MOV.U32 R15, RZ, RZ, -0x1 ;  /* 0xffffffffff0f7424 */ /* 0x000fce00078e00ff */
[----:B-1----:R-:W-:Y:S05]  /*8ed0*/  WARPSYNC.COLLECTIVE R15, `(.L_x_3071) ;  /* 0x000000000f087348 */ /* 0x002fea0003c00000 */
[----:B------:R-:W-:Y:S01]  /*8ee0*/  NOP ;  /* 0x0000000000007918 */ /* 0x000fe20000000000 */
[----:B-1----:R-:W-:Y:S01]  /*8ef0*/  ENDCOLLECTIVE ;  /* 0x000000000000791b */ /* 0x002fe20003800000 */
.L_x_3071:
[----:B------:R-:W-:Y:S05]  /*8f00*/  BSYNC B0 ;  /* 0x0000000000007941 */ /* 0x000fea0003800000 */
.L_x_3070:
[----:B------:R-:W-:Y:S05]  /*8f10*/  BRA `(.L_x_3072) ;  /* 0xffffffb000f07947 */ /* 0x000fea000383ffff */
.L_x_2981:
[----:B------:R-:W-:Y:S01]  /*8f20*/  BSSY B0, `(.L_x_3073) ;  /* 0x0000005000007945 */ /* 0x000fe20003800000 */
[----:B------:R-:W-:-:S07]  /*8f30*/  IMAD.MOV.U32 R15, RZ, RZ, -0x1 ;  /* 0xffffffffff0f7424 */ /* 0x000fce00078e00ff */
[----:B-12---:R-:W-:Y:S05]  /*8f40*/  WARPSYNC.COLLECTIVE R15, `(.L_x_3074) ;  /* 0x000000000f087348 */ /* 0x006fea0003c00000 */
[----:B------:R-:W-:Y:S01]  /*8f50*/  NOP ;  /* 0x0000000000007918 */ /* 0x000fe20000000000 */
[----:B-12---:R-:W-:Y:S01]  /*8f60*/  ENDCOLLECTIVE ;  /* 0x000000000000791b */ /* 0x006fe20003800000 */
.L_x_3074:
[----:B------:R-:W-:Y:S05]  /*8f70*/  BSYNC B0 ;  /* 0x0000000000007941 */ /* 0x000fea0003800000 */
.L_x_3073:
[----:B------:R-:W-:Y:S05]  /*8f80*/  BRA `(.L_x_3075) ;  /* 0xffffffb400e07947 */ /* 0x000fea000383ffff */
.L_x_2992:
[----:B------:R-:W-:Y:S01]  /*8f90*/  BSSY B0, `(.L_x_3076) ;  /* 0x0000005000007945 */ /* 0x000fe20003800000 */
[----:B------:R-:W-:-:S07]  /*8fa0*/  IMAD.MOV.U32 R15, RZ, RZ, -0x1 ;  /* 0xffffffffff0f7424 */ /* 0x000fce00078e00ff */
[----:B------:R-:W-:Y:S05]  /*8fb0*/  WARPSYNC.COLLECTIVE R15, `(.L_x_3077) ;  /* 0x000000000f087348 */ /* 0x000fea0003c00000 */
[----:B------:R-:W-:Y:S01]  /*8fc0*/  NOP ;  /* 0x0000000000007918 */ /* 0x000fe20000000000 */
[----:B------:R-:W-:Y:S01]  /*8fd0*/  ENDCOLLECTIVE ;  /* 0x000000000000791b */ /* 0x000fe20003800000 */
.L_x_3077:
[----:B------:R-:W-:Y:S05]  /*8fe0*/  BSYNC B0 ;  /* 0x0000000000007941 */ /* 0x000fea0003800000 */
.L_x_3076:
[----:B------:R-:W-:Y:S05]  /*8ff0*/  BRA `(.L_x_3078) ;  /* 0xffffffc000647947 */ /* 0x000fea000383ffff */
.L_x_3009:
[----:B------:R-:W-:Y:S01]  /*9000*/  BSSY B0, `(.L_x_3079) ;  /* 0x0000005000007945 */ /* 0x000fe20003800000 */
[----:B------:R-:W-:-:S07]  /*9010*/  IMAD.MOV.U32 R15, RZ, RZ, -0x1 ;  /* 0xffffffffff0f7424 */ /* 0x000fce00078e00ff */
[----:B------:R-:W-:Y:S05]  /*9020*/  WARPSYNC.COLLECTIVE R15, `(.L_x_3080) ;  /* 0x000000000f087348 */ /* 0x000fea0003c00000 */
[----:B------:R-:W-:Y:S01]  /*9030*/  NOP ;  /* 0x0000000000007918 */ /* 0x000fe20000000000 */
[----:B------:R-:W-:Y:S01]  /*9040*/  ENDCOLLECTIVE ;  /* 0x000000000000791b */ /* 0x000fe20003800000 */
.L_x_3080:
[----:B------:R-:W-:Y:S05]  /*9050*/  BSYNC B0 ;  /* 0x0000000000007941 */ /* 0x000fea0003800000 */
.L_x_3079:
[----:B------:R-:W-:Y:S05]  /*9060*/  BRA `(.L_x_3081) ;  /* 0xffffffc800687947 */ /* 0x000fea000383ffff */
.L_x_3025:
[----:B------:R-:W-:Y:S01]  /*9070*/  BSSY B0, `(.L_x_3082) ;  /* 0x0000005000007945 */ /* 0x000fe20003800000 */
[----:B------:R-:W-:-:S07]  /*9080*/  IMAD.MOV.U32 R15, RZ, RZ, -0x1 ;  /* 0xffffffffff0f7424 */ /* 0x000fce00078e00ff */
[----:B------:R-:W-:Y:S05]  /*9090*/  WARPSYNC.COLLECTIVE R15, `(.L_x_3083) ;  /* 0x000000000f087348 */ /* 0x000fea0003c00000 */
[----:B------:R-:W-:Y:S01]  /*90a0*/  NOP ;  /* 0x0000000000007918 */ /* 0x000fe20000000000 */
[----:B------:R-:W-:Y:S01]  /*90b0*/  ENDCOLLECTIVE ;  /* 0x000000000000791b */ /* 0x000fe20003800000 */
.L_x_3083:
[----:B------:R-:W-:Y:S05]  /*90c0*/  BSYNC B0 ;  /* 0x0000000000007941 */ /* 0x000fea0003800000 */
.L_x_3082:
[----:B------:R-:W-:Y:S05]  /*90d0*/  BRA `(.L_x_3084) ;  /* 0xffffffcc00f47947 */ /* 0x000fea000383ffff */
.L_x_3043:
[----:B-1----:R1:W2:Y:S02]  /*90e0*/  SYNCS.PHASECHK.TRANS64.TRYWAIT P1, [R12+URZ+0x36420], R13 ;  /* 0x0364200d0c0075a7 */ /* 0x0022a4000802017f */
[----:B--2---:R-:W-:Y:S05]  /*90f0*/  @!P1 NANOSLEEP.SYNCS 0x989680 ;  /* 0x009896800000995d */ /* 0x004fea0003900000 */
[----:B------:R-:W2:Y:S02]  /*9100*/  @!P1 SYNCS.PHASECHK.TRANS64 P1, [R12+URZ+0x36420], R13 ;  /* 0x0364200d0c0095a7 */ /* 0x000ea4000802007f */
[----:B--2---:R-:W-:Y:S05]  /*9110*/  @!P1 BRA `(.L_x_3043) ;  /* 0xfffffffc00f09947 */ /* 0x004fea000383ffff */
[----:B------:R-:W-:Y:S05]  /*9120*/  BRA `(.L_x_3085) ;  /* 0xffffffd800dc7947 */ /* 0x000fea000383ffff */
.L_x_3047:
[----:B-1----:R1:W3:Y:S02]  /*9130*/  SYNCS.PHASECHK.TRANS64.TRYWAIT P1, [R12+URZ+0x36438], R13 ;  /* 0x0364380d0c0075a7 */ /* 0x0022e4000802017f */
[----:B---3--:R-:W-:Y:S05]  /*9140*/  @!P1 NANOSLEEP.SYNCS 0x989680 ;  /* 0x009896800000995d */ /* 0x008fea0003900000 */
[----:B------:R-:W3:Y:S02]  /*9150*/  @!P1 SYNCS.PHASECHK.TRANS64 P1, [R12+URZ+0x36438], R13 ;  /* 0x0364380d0c0095a7 */ /* 0x000ee4000802007f */
[----:B---3--:R-:W-:Y:S05]  /*9160*/  @!P1 BRA `(.L_x_3047) ;  /* 0xfffffffc00f09947 */ /* 0x008fea000383ffff */
[----:B------:R-:W-:Y:S05]  /*9170*/  BRA `(.L_x_3086) ;  /* 0xffffffe000ac7947 */ /* 0x000fea000383ffff */
.L_x_3049:
[----:B--2---:R2:W3:Y:S02]  /*9180*/  SYNCS.PHASECHK.TRANS64.TRYWAIT P1, [R12+URZ+0x36428], R0 ;  /* 0x036428000c0075a7 */ /* 0x0044e4000802017f */
[----:B---3--:R-:W-:Y:S05]  /*9190*/  @!P1 NANOSLEEP.SYNCS 0x989680 ;  /* 0x009896800000995d */ /* 0x008fea0003900000 */
[----:B------:R-:W3:Y:S02]  /*91a0*/  @!P1 SYNCS.PHASECHK.TRANS64 P1, [R12+URZ+0x36428], R0 ;  /* 0x036428000c0095a7 */ /* 0x000ee4000802007f */
[----:B---3--:R-:W-:Y:S05]  /*91b0*/  @!P1 BRA `(.L_x_3049) ;  /* 0xfffffffc00f09947 */ /* 0x008fea000383ffff */
[----:B------:R-:W-:Y:S05]  /*91c0*/  BRA `(.L_x_3087) ;  /* 0xffffffe400787947 */ /* 0x000fea000383ffff */
.L_x_3051:
        /* <DEDUP_REMOVED lines=8> */
.L_x_3053:
[----:B------:R-:W-:-:S07]  /*9250*/  SHF.L.U32 R5, R16, 0x1f, RZ ;  /* 0x0000001f10057819 */ /* 0x000fce00000006ff */
.L_x_3089:
[----:B---3--:R3:W4:Y:S02]  /*9260*/  SYNCS.PHASECHK.TRANS64.TRYWAIT P1, [R12+URZ+0x36420], R5 ;  /* 0x036420050c0075a7 */ /* 0x008724000802017f */
[----:B----4-:R-:W-:Y:S05]  /*9270*/  @!P1 NANOSLEEP.SYNCS 0x989680 ;  /* 0x009896800000995d */ /* 0x010fea0003900000 */
[----:B------:R-:W4:Y:S02]  /*9280*/  @!P1 SYNCS.PHASECHK.TRANS64 P1, [R12+URZ+0x36420], R5 ;  /* 0x036420050c0095a7 */ /* 0x000f24000802007f */
[----:B----4-:R-:W-:Y:S05]  /*9290*/  @!P1 BRA `(.L_x_3089) ;  /* 0xfffffffc00f09947 */ /* 0x010fea000383ffff */
[----:B------:R-:W-:Y:S05]  /*92a0*/  BRA `(.L_x_3090) ;  /* 0xffffffe800dc7947 */ /* 0x000fea000383ffff */
.L_x_3056:
[----:B--2---:R2:W3:Y:S02]  /*92b0*/  SYNCS.PHASECHK.TRANS64.TRYWAIT P1, [R12+URZ+0x36438], R13 ;  /* 0x0364380d0c0075a7 */ /* 0x0044e4000802017f */
[----:B---3--:R-:W-:Y:S05]  /*92c0*/  @!P1 NANOSLEEP.SYNCS 0x989680 ;  /* 0x009896800000995d */ /* 0x008fea0003900000 */
[----:B------:R-:W3:Y:S02]  /*92d0*/  @!P1 SYNCS.PHASECHK.TRANS64 P1, [R12+URZ+0x36438], R13 ;  /* 0x0364380d0c0095a7 */ /* 0x000ee4000802007f */
[----:B---3--:R-:W-:Y:S05]  /*92e0*/  @!P1 BRA `(.L_x_3056) ;  /* 0xfffffffc00f09947 */ /* 0x008fea000383ffff */
[----:B------:R-:W-:Y:S05]  /*92f0*/  BRA `(.L_x_3091) ;  /* 0xffffffec00a87947 */ /* 0x000fea000383ffff */
.L_x_3058:
[----:B-1----:R1:W2:Y:S02]  /*9300*/  SYNCS.PHASECHK.TRANS64.TRYWAIT P1, [R12+URZ+0x36428], R5 ;  /* 0x036428050c0075a7 */ /* 0x0022a4000802017f */
[----:B--2---:R-:W-:Y:S05]  /*9310*/  @!P1 NANOSLEEP.SYNCS 0x989680 ;  /* 0x009896800000995d */ /* 0x004fea0003900000 */
[----:B------:R-:W2:Y:S02]  /*9320*/  @!P1 SYNCS.PHASECHK.TRANS64 P1, [R12+URZ+0x36428], R5 ;  /* 0x036428050c0095a7 */ /* 0x000ea4000802007f */
[----:B--2---:R-:W-:Y:S05]  /*9330*/  @!P1 BRA `(.L_x_3058) ;  /* 0xfffffffc00f09947 */ /* 0x004fea000383ffff */
[----:B------:R-:W-:Y:S05]  /*9340*/  BRA `(.L_x_3092) ;  /* 0xfffffff000587947 */ /* 0x000fea000383ffff */
.L_x_3060:
[----:B--2---:R2:W3:Y:S02]  /*9350*/  SYNCS.PHASECHK.TRANS64.TRYWAIT P1, [R12+URZ+0x36438], R3 ;  /* 0x036438030c0075a7 */ /* 0x0044e4000802017f */
[----:B---3--:R-:W-:Y:S05]  /*9360*/  @!P1 NANOSLEEP.SYNCS 0x989680 ;  /* 0x009896800000995d */ /* 0x008fea0003900000 */
[----:B------:R-:W3:Y:S02]  /*9370*/  @!P1 SYNCS.PHASECHK.TRANS64 P1, [R12+URZ+0x36438], R3 ;  /* 0x036438030c0095a7 */ /* 0x000ee4000802007f */
[----:B---3--:R-:W-:Y:S05]  /*9380*/  @!P1 BRA `(.L_x_3060) ;  /* 0xfffffffc00f09947 */ /* 0x008fea000383ffff */
[----:B------:R-:W-:Y:S05]  /*9390*/  BRA `(.L_x_3093) ;  /* 0xfffffff4000c7947 */ /* 0x000fea000383ffff */
.L_x_3062:
[----:B------:R-:W-:Y:S01]  /*93a0*/  BSSY B0, `(.L_x_3094) ;  /* 0x0000006000007945 */ /* 0x000fe20003800000 */
[----:B------:R-:W-:-:S07]  /*93b0*/  IMAD.MOV.U32 R15, RZ, RZ, -0x1 ;  /* 0xffffffffff0f7424 */ /* 0x000fce00078e00ff */
[----:B-1----:R-:W-:Y:S05]  /*93c0*/  WARPSYNC.COLLECTIVE R15, `(.L_x_3095) ;  /* 0x000000000f0c7348 */ /* 0x002fea0003c00000 */
[----:B------:R-:W-:Y:S02]  /*93d0*/  ELECT P6, UR62, PT ;  /* 0x00000000003e782f */ /* 0x000fe400038c0000 */
[----:B------:R-:W-:Y:S01]  /*93e0*/  MOV R14, UR62 ;  /* 0x0000003e000e7c02 */ /* 0x000fe20008000f00 */
[----:B-1----:R-:W-:Y:S10]  /*93f0*/  ENDCOLLECTIVE ;  /* 0x000000000000791b */ /* 0x002ff40003800000 */
.L_x_3095:
[----:B------:R-:W-:Y:S05]  /*9400*/  BSYNC B0 ;  /* 0x0000000000007941 */ /* 0x000fea0003800000 */
.L_x_3094:
[----:B------:R-:W-:Y:S01]  /*9410*/  PLOP3.LUT P0, PT, P6, PT, PT, 0x80, 0x0 ;  /* 0x000000000000781c */ /* 0x000fe2000370f070 */
[----:B------:R-:W-:-:S12]  /*9420*/  BRA `(.L_x_3096) ;  /* 0xfffffff400c87947 */ /* 0x000fd8000383ffff */
.L_x_3064:
[----:B--2---:R2:W3:Y:S02]  /*9430*/  SYNCS.PHASECHK.TRANS64.TRYWAIT P1, [R5+URZ], R2 ;  /* 0x00000002050075a7 */ /* 0x0044e4000802017f */
[----:B---3--:R-:W-:Y:S05]  /*9440*/  @!P1 NANOSLEEP.SYNCS 0x989680 ;  /* 0x009896800000995d */ /* 0x008fea0003900000 */
[----:B------:R-:W3:Y:S02]  /*9450*/  @!P1 SYNCS.PHASECHK.TRANS64 P1, [R5+URZ], R2 ;  /* 0x00000002050095a7 */ /* 0x000ee4000802007f */
[----:B---3--:R-:W-:Y:S05]  /*9460*/  @!P1 BRA `(.L_x_3064) ;  /* 0xfffffffc00f09947 */ /* 0x008fea000383ffff */
[----:B------:R-:W-:Y:S05]  /*9470*/  BRA `(.L_x_3097) ;  /* 0xfffffff800087947 */ /* 0x000fea000383ffff */
.L_x_3065:
[----:B---3--:R3:W4:Y:S02]  /*9480*/  SYNCS.PHASECHK.TRANS64.TRYWAIT P1, [R23+URZ], R0 ;  /* 0x00000000170075a7 */ /* 0x008724000802017f */
[----:B----4-:R-:W-:Y:S05]  /*9490*/  @!P1 NANOSLEEP.SYNCS 0x989680 ;  /* 0x009896800000995d */ /* 0x010fea0003900000 */
[----:B------:R-:W4:Y:S02]  /*94a0*/  @!P1 SYNCS.PHASECHK.TRANS64 P1, [R23+URZ], R0 ;  /* 0x00000000170095a7 */ /* 0x000f24000802007f */
[----:B----4-:R-:W-:Y:S05]  /*94b0*/  @!P1 BRA `(.L_x_3065) ;  /* 0xfffffffc00f09947 */ /* 0x010fea000383ffff */
[----:B------:R-:W-:Y:S05]  /*94c0*/  BRA `(.L_x_3098) ;  /* 0xfffffff400fc7947 */ /* 0x000fea000383ffff */
.L_x_3099:
        /* <DEDUP_REMOVED lines=11> */
.L_x_3874:


//--------------------- .text._ZN7cutlass13device_kernelIN5flash22FlashAttnBwdPreprocessIN4cute5tupleIJNS3_1CILi64EEENS5_ILi192EEEEEENS_6half_tEfNS_4arch4Sm90ELb1ELb0EEEEEvNT_6ParamsE --------------------------
	.section	.text._ZN7cutlass13device_kernelIN5flash22FlashAttnBwdPreprocessIN4cute5tupleIJNS3_1CILi64EEENS5_ILi192EEEEEENS_6half_tEfNS_4arch4Sm90ELb1ELb0EEEEEvNT_6ParamsE,"ax",@progbits
	.align	128
.text._ZN7cutlass13device_kernelIN5flash22FlashAttnBwdPreprocessIN4cute5tupleIJNS3_1CILi64EEENS5_ILi192EEEEEENS_6half_tEfNS_4arch4Sm90ELb1ELb0EEEEEvNT_6ParamsE:
        .type           _ZN7cutlass13device_kernelIN5flash22FlashAttnBwdPreprocessIN4cute5tupleIJNS3_1CILi64EEENS5_ILi192EEEEEENS_6half_tEfNS_4arch4Sm90ELb1ELb0EEEEEvNT_6ParamsE,@function
        .size           _ZN7cutlass13device_kernelIN5flash22FlashAttnBwdPreprocessIN4cute5tupleIJNS3_1CILi64EEENS5_ILi192EEEEEENS_6half_tEfNS_4arch4Sm90ELb1ELb0EEEEEvNT_6ParamsE,(.L_x_3875 - _ZN7cutlass13device_kernelIN5flash22FlashAttnBwdPreprocessIN4cute5tupleIJNS3_1CILi64EEENS5_ILi192EEEEEENS_6half_tEfNS_4arch4Sm90ELb1ELb0EEEEEvNT_6ParamsE)
        .other          _ZN7cutlass13device_kernelIN5flash22FlashAttnBwdPreprocessIN4cute5tupleIJNS3_1CILi64EEENS5_ILi192EEEEEENS_6half_tEfNS_4arch4Sm90ELb1ELb0EEEEEvNT_6ParamsE,@"STO_CUDA_ENTRY STV_DEFAULT"
_ZN7cutlass13device_kernelIN5flash22FlashAttnBwdPreprocessIN4cute5tupleIJNS3_1CILi64EEENS5_ILi192EEEEEENS_6half_tEfNS_4arch4Sm90ELb1ELb0EEEEEvNT_6ParamsE:
[----:B------:R-:W-:Y:S01]  /*0000*/  LDC R1, c[0x0][0x28] ;  /* 0x00000a00ff017b82 */ /* 0x000fe20000000800 */
[----:B------:R-:W0:Y:S01]  /*0010*/  S2R R0, SR_CTAID.X ;  /* 0x0000000000007919 */ /* 0x000e220000002500 */
[----:B------:R-:W-:-:S06]  /*0020*/  ULDC UR4, c[0x0][0x218] ;  /* 0x0000860000047ab9 */ /* 0x000fcc0000000800 */
[----:B------:R-:W1:Y:S01]  /*0030*/  S2UR UR8, SR_CTAID.Y ;  /* 0x00000000000879c3 */ /* 0x000e620000002600 */
[----:B------:R-:W-:Y:S01]  /*0040*/  ULDC.64 UR6, c[0x0][0x208] ;  /* 0x0000820000067ab9 */ /* 0x000fe20000000a00 */
[----:B------:R-:W2:Y:S06]  /*0050*/  S2R R2, SR_TID.X ;  /* 0x0000000000027919 */ /* 0x000eac0000002100 */
[----:B------:R-:W3:Y:S08]  /*0060*/  S2UR UR9, SR_CTAID.Z ;  /* 0x00000000000979c3 */ /* 0x000ef00000002700 */
[----:B------:R-:W4:Y:S01]  /*0070*/  LDC.64 R30, c[0x0][0x238] ;  /* 0x00008e00ff1e7b82 */ /* 0x000f220000000a00 */
[----:B-1----:R-:W-:-:S07]  /*0080*/  USHF.R.S32.HI UR10, URZ, 0x1f, UR8 ;  /* 0x0000001f3f0a7899 */ /* 0x002fce0008011408 */
[----:B------:R-:W1:Y:S01]  /*0090*/  LDC.64 R16, c[0x0][0x250] ;  /* 0x00009400ff107b82 */ /* 0x000e620000000a00 */
[----:B0-----:R-:W-:Y:S01]  /*00a0*/  SHF.L.U32 R10, R0, 0x6, RZ ;  /* 0x00000006000a7819 */ /* 0x001fe200000006ff */
[----:B---3--:R-:W-:-:S06]  /*00b0*/  USHF.R.S32.HI UR11, URZ, 0x1f, UR9 ;  /* 0x0000001f3f0b7899 */ /* 0x008fcc0008011409 */
[----:B------:R-:W0:Y:S01]  /*00c0*/  LDC.64 R58, c[0x0][0x258] ;  /* 0x00009600ff3a7b82 */ /* 0x000e220000000a00 */
[----:B------:R-:W-:-:S04]  /*00d0*/  IADD3 R3, -R10, UR4, RZ ;  /* 0x000000040a037c10 */ /* 0x000fc8000fffe1ff */
[----:B--2---:R-:W-:-:S04]  /*00e0*/  ISETP.GE.AND P0, PT, R2, R3, PT ;  /* 0x000000030200720c */ /* 0x004fc80003f06270 */
[----:B------:R-:W-:-:S13]  /*00f0*/  ISETP.GT.OR P0, PT, R2, 0x3f, P0 ;  /* 0x0000003f0200780c */ /* 0x000fda0000704670 */
[----:B------:R-:W2:Y:S01]  /*0100*/  @!P0 LDC.64 R8, c[0x0][0x290] ;  /* 0x0000a400ff088b82 */ /* 0x000ea20000000a00 */
[----:B------:R-:W-:Y:S02]  /*0110*/  @!P0 SHF.R.S32.HI R5, RZ, 0x1f, R2 ;  /* 0x0000001fff058819 */ /* 0x000fe40000011402 */
[----:B------:R-:W-:-:S04]  /*0120*/  @!P0 IADD3 R4, P1, R10, R2, RZ ;  /* 0x000000020a048210 */ /* 0x000fc80007f3e0ff */
[----:B------:R-:W-:Y:S01]  /*0130*/  @!P0 LEA.HI.X.SX32 R5, R10, R5, 0x1, P1 ;  /* 0x000000050a058211 */ /* 0x000fe200008f0eff */
[----:B------:R-:W3:Y:S08]  /*0140*/  @!P0 LDC.64 R12, c[0x0][0x298] ;  /* 0x0000a600ff0c8b82 */ /* 0x000ef00000000a00 */
[----:B------:R-:W4:Y:S01]  /*0150*/  @!P0 LDC.64 R14, c[0x0][0x288] ;  /* 0x0000a200ff0e8b82 */ /* 0x000f220000000a00 */
[----:B--2---:R-:W-:-:S02]  /*0160*/  @!P0 IMAD R6, R8, UR10, RZ ;  /* 0x0000000a08068c24 */ /* 0x004fc4000f8e02ff */
[----:B------:R-:W-:-:S04]  /*0170*/  @!P0 IMAD.WIDE.U32 R4, R8, UR8, R4 ;  /* 0x0000000808048c25 */ /* 0x000fc8000f8e0004 */
[----:B------:R-:W-:Y:S02]  /*0180*/  @!P0 IMAD R7, R9, UR8, R6 ;  /* 0x0000000809078c24 */ /* 0x000fe4000f8e0206 */
[----:B---3--:R-:W-:-:S03]  /*0190*/  @!P0 IMAD R6, R12, UR11, RZ ;  /* 0x0000000b0c068c24 */ /* 0x008fc6000f8e02ff */
[----:B------:R-:W-:Y:S01]  /*01a0*/  @!P0 IADD3 R5, R5, R7, RZ ;  /* 0x0000000705058210 */ /* 0x000fe20007ffe0ff */
[----:B------:R-:W-:Y:S02]  /*01b0*/  @!P0 IMAD R7, R13, UR9, R6 ;  /* 0x000000090d078c24 */ /* 0x000fe4000f8e0206 */
[----:B------:R-:W-:Y:S02]  /*01c0*/  @!P0 IMAD.WIDE.U32 R4, R12, UR9, R4 ;  /* 0x000000090c048c25 */ /* 0x000fe4000f8e0004 */
[----:B------:R-:W2:Y:S03]  /*01d0*/  LDC.64 R12, c[0x0][0x230] ;  /* 0x00008c00ff0c7b82 */ /* 0x000ea60000000a00 */
[----:B------:R-:W-:Y:S02]  /*01e0*/  @!P0 IADD3 R5, R5, R7, RZ ;  /* 0x0000000705058210 */ /* 0x000fe40007ffe0ff */
[----:B----4-:R-:W-:-:S04]  /*01f0*/  @!P0 LEA R6, P1, R4, R14, 0x2 ;  /* 0x0000000e04068211 */ /* 0x010fc800078210ff */
[----:B------:R-:W-:Y:S02]  /*0200*/  @!P0 LEA.HI.X R7, R4, R15, R5, 0x2, P1 ;  /* 0x0000000f04078211 */ /* 0x000fe400008f1405 */
[----:B------:R-:W-:Y:S02]  /*0210*/  SHF.R.S32.HI R5, RZ, 0x1f, R2 ;  /* 0x0000001fff057819 */ /* 0x000fe40000011402 */
[----:B------:R-:W-:Y:S02]  /*0220*/  MOV R4, 0x7f800000 ;  /* 0x7f80000000047802 */ /* 0x000fe40000000f00 */
[----:B------:R-:W-:-:S04]  /*0230*/  LEA.HI R54, R5, R2, RZ, 0x3 ;  /* 0x0000000205367211 */ /* 0x000fc800078f18ff */
[----:B------:R-:W-:Y:S01]  /*0240*/  LOP3.LUT R5, R54, 0xfffffff8, RZ, 0xc0, !PT ;  /* 0xfffffff836057812 */ /* 0x000fe200078ec0ff */
[----:B------:R3:W5:Y:S01]  /*0250*/  @!P0 LDG.E R4, desc[UR6][R6.64] ;  /* 0x0000000606048981 */ /* 0x000762000c1e1900 */
[----:B------:R-:W-:Y:S01]  /*0260*/  SHF.R.S32.HI R54, RZ, 0x3, R54 ;  /* 0x00000003ff367819 */ /* 0x000fe20000011436 */
[----:B------:R-:W-:Y:S01]  /*0270*/  BSSY B0, `(.L_x_3100) ;  /* 0x000002a000007945 */ /* 0x000fe20003800000 */
[----:B------:R-:W-:Y:S01]  /*0280*/  IADD3 R5, -R5, R2, RZ ;  /* 0x0000000205057210 */ /* 0x000fe20007ffe1ff */
[----:B--2---:R-:W-:Y:S01]  /*0290*/  IMAD R8, R12, UR10, RZ ;  /* 0x0000000a0c087c24 */ /* 0x004fe2000f8e02ff */
[----:B------:R-:W-:Y:S01]  /*02a0*/  ISETP.GE.AND P0, PT, R54, R3, PT ;  /* 0x000000033600720c */ /* 0x000fe20003f06270 */
[----:B------:R-:W-:Y:S01]  /*02b0*/  HFMA2.MMA R24, -RZ, RZ, 0, 0 ;  /* 0x00000000ff187435 */ /* 0x000fe200000001ff */
[----:B------:R-:W-:Y:S01]  /*02c0*/  SHF.L.U32 R52, R5, 0x3, RZ ;  /* 0x0000000305347819 */ /* 0x000fe200000006ff */
[----:B------:R-:W-:Y:S01]  /*02d0*/  IMAD R9, R13, UR8, R8 ;  /* 0x000000080d097c24 */ /* 0x000fe2000f8e0208 */
[----:B------:R-:W-:Y:S01]  /*02e0*/  CS2R R40, SRZ ;  /* 0x0000000000287805 */ /* 0x000fe2000001ff00 */
[----:B------:R-:W-:Y:S01]  /*02f0*/  IMAD R8, R30, UR11, RZ ;  /* 0x0000000b1e087c24 */ /* 0x000fe2000f8e02ff */
[----:B------:R-:W-:-:S02]  /*0300*/  SHF.R.S32.HI R53, RZ, 0x1f, R52 ;  /* 0x0000001fff357819 */ /* 0x000fc40000011434 */
[----:B------:R-:W-:Y:S02]  /*0310*/  CS2R R42, SRZ ;  /* 0x00000000002a7805 */ /* 0x000fe4000001ff00 */
[----:B------:R-:W-:Y:S01]  /*0320*/  CS2R R44, SRZ ;  /* 0x00000000002c7805 */ /* 0x000fe2000001ff00 */
[----:B------:R-:W-:Y:S01]  /*0330*/  IMAD R31, R31, UR9, R8 ;  /* 0x000000091f1f7c24 */ /* 0x000fe2000f8e0208 */
[----:B------:R-:W-:Y:S01]  /*0340*/  CS2R R46, SRZ ;  /* 0x00000000002e7805 */ /* 0x000fe2000001ff00 */
[----:B---3--:R-:W-:Y:S01]  /*0350*/  IMAD.WIDE.U32 R6, R12, UR8, R52 ;  /* 0x000000080c067c25 */ /* 0x008fe2000f8e0034 */
[----:B------:R-:W-:Y:S02]  /*0360*/  CS2R R12, SRZ ;  /* 0x00000000000c7805 */ /* 0x000fe4000001ff00 */
[----:B------:R-:W-:Y:S02]  /*0370*/  SHF.R.S32.HI R55, RZ, 0x1f, R54 ;  /* 0x0000001fff377819 */ /* 0x000fe40000011436 */
[----:B------:R-:W-:Y:S01]  /*0380*/  CS2R R14, SRZ ;  /* 0x00000000000e7805 */ /* 0x000fe2000001ff00 */
[----:B-1----:R-:W-:Y:S01]  /*0390*/  IMAD R18, R16, UR10, RZ ;  /* 0x0000000a10127c24 */ /* 0x002fe2000f8e02ff */
[----:B------:R-:W-:-:S03]  /*03a0*/  IADD3 R7, R7, R9, RZ ;  /* 0x0000000907077210 */ /* 0x000fc60007ffe0ff */
[----:B------:R-:W-:-:S05]  /*03b0*/  IMAD.WIDE.U32 R28, R30, UR9, R6 ;  /* 0x000000091e1c7c25 */ /* 0x000fca000f8e0006 */
[----:B------:R-:W-:Y:S01]  /*03c0*/  IADD3 R31, R29, R31, RZ ;  /* 0x0000001f1d1f7210 */ /* 0x000fe20007ffe0ff */
[----:B0-----:R-:W-:Y:S06]  /*03d0*/  @P0 BRA `(.L_x_3101) ;  /* 0x00000000004c0947 */ /* 0x001fec0003800000 */
[----:B------:R-:W-:Y:S01]  /*03e0*/  IMAD.WIDE R6, R0, 0x40, R54 ;  /* 0x0000004000067825 */ /* 0x000fe200078e0236 */
[----:B------:R-:W-:Y:S01]  /*03f0*/  ULDC.64 UR12, c[0x0][0x228] ;  /* 0x00008a00000c7ab9 */ /* 0x000fe20000000a00 */
[C---:B------:R-:W-:Y:S01]  /*0400*/  IADD3 R8, R52.reuse, 0x40, RZ ;  /* 0x0000004034087810 */ /* 0x040fe20007ffe0ff */
[----:B------:R-:W-:Y:S01]  /*0410*/  ULDC UR5, c[0x0][0x21c] ;  /* 0x0000870000057ab9 */ /* 0x000fe20000000800 */
[----:B------:R-:W-:Y:S01]  /*0420*/  MOV R30, R28 ;  /* 0x0000001c001e7202 */ /* 0x000fe20000000f00 */
[----:B------:R-:W-:Y:S01]  /*0430*/  IMAD R7, R7, UR12, RZ ;  /* 0x0000000c07077c24 */ /* 0x000fe2000f8e02ff */
[----:B------:R-:W-:Y:S02]  /*0440*/  IADD3 R19, R52, 0x80, RZ ;  /* 0x0000008034137810 */ /* 0x000fe40007ffe0ff */
[----:B------:R-:W-:Y:S01]  /*0450*/  ISETP.GE.AND P2, PT, R8, UR5, PT ;  /* 0x0000000508007c0c */ /* 0x000fe2000bf46270 */
[----:B------:R-:W-:Y:S01]  /*0460*/  IMAD.WIDE.U32 R8, R6, UR12, R30 ;  /* 0x0000000c06087c25 */ /* 0x000fe2000f8e001e */
[----:B------:R-:W-:-:S02]  /*0470*/  ISETP.GE.AND P1, PT, R52, UR5, PT ;  /* 0x0000000534007c0c */ /* 0x000fc4000bf26270 */
[----:B------:R-:W-:Y:S01]  /*0480*/  ISETP.GE.AND P3, PT, R19, UR5, PT ;  /* 0x0000000513007c0c */ /* 0x000fe2000bf66270 */
[----:B------:R-:W-:Y:S01]  /*0490*/  IMAD R7, R6, UR13, R7 ;  /* 0x0000000d06077c24 */ /* 0x000fe2000f8e0207 */
[----:B------:R-:W-:Y:S02]  /*04a0*/  ULDC.64 UR12, c[0x0][0x210] ;  /* 0x00008400000c7ab9 */ /* 0x000fe40000000a00 */
[----:B------:R-:W-:Y:S02]  /*04b0*/  LEA R6, P4, R8, UR12, 0x1 ;  /* 0x0000000c08067c11 */ /* 0x000fe4000f8808ff */
[----:B------:R-:W-:-:S04]  /*04c0*/  IADD3 R7, R9, R7, RZ ;  /* 0x0000000709077210 */ /* 0x000fc80007ffe0ff */
[----:B------:R-:W-:-:S05]  /*04d0*/  LEA.HI.X R7, R8, UR13, R7, 0x1, P4 ;  /* 0x0000000d08077c11 */ /* 0x000fca000a0f0c07 */
[----:B------:R0:W5:Y:S04]  /*04e0*/  @!P1 LDG.E.128 R40, desc[UR6][R6.64] ;  /* 0x0000000606289981 */ /* 0x000168000c1e1d00 */
[----:B------:R0:W5:Y:S04]  /*04f0*/  @!P2 LDG.E.128 R44, desc[UR6][R6.64+0x80] ;  /* 0x00008006062ca981 */ /* 0x000168000c1e1d00 */
[----:B------:R0:W5:Y:S02]  /*0500*/  @!P3 LDG.E.128 R12, desc[UR6][R6.64+0x100] ;  /* 0x00010006060cb981 */ /* 0x000164000c1e1d00 */
.L_x_3101:
[----:B------:R-:W-:Y:S05]  /*0510*/  BSYNC B0 ;  /* 0x0000000000007941 */ /* 0x000fea0003800000 */
.L_x_3100:
[----:B------:R-:W-:Y:S01]  /*0520*/  IADD3 R8, R54, 0x20, RZ ;  /* 0x0000002036087810 */ /* 0x000fe20007ffe0ff */
[----:B------:R-:W-:Y:S01]  /*0530*/  IMAD R35, R17, UR8, R18 ;  /* 0x0000000811237c24 */ /* 0x000fe2000f8e0212 */
[----:B------:R-:W-:Y:S01]  /*0540*/  BSSY B0, `(.L_x_3102) ;  /* 0x0000023000007945 */ /* 0x000fe20003800000 */
[----:B------:R-:W-:Y:S01]  /*0550*/  IMAD.WIDE.U32 R32, R16, UR8, R52 ;  /* 0x0000000810207c25 */ /* 0x000fe2000f8e0034 */
[----:B------:R-:W-:Y:S01]  /*0560*/  ISETP.GE.AND P1, PT, R8, R3, PT ;  /* 0x000000030800720c */ /* 0x000fe20003f26270 */
[----:B------:R-:W-:Y:S01]  /*0570*/  HFMA2.MMA R25, -RZ, RZ, 0, 0 ;  /* 0x00000000ff197435 */ /* 0x000fe200000001ff */
[----:B0----5:R-:W-:Y:S02]  /*0580*/  MOV R6, R40 ;  /* 0x0000002800067202 */ /* 0x021fe40000000f00 */
[----:B------:R-:W-:Y:S02]  /*0590*/  CS2R R16, SRZ ;  /* 0x0000000000107805 */ /* 0x000fe4000001ff00 */
[----:B------:R-:W-:-:S02]  /*05a0*/  MOV R7, R41 ;  /* 0x0000002900077202 */ /* 0x000fc40000000f00 */
[----:B------:R-:W-:Y:S02]  /*05b0*/  CS2R R18, SRZ ;  /* 0x0000000000127805 */ /* 0x000fe4000001ff00 */
[----:B------:R-:W-:Y:S02]  /*05c0*/  CS2R R20, SRZ ;  /* 0x0000000000147805 */ /* 0x000fe4000001ff00 */
[----:B------:R-:W-:Y:S02]  /*05d0*/  CS2R R22, SRZ ;  /* 0x0000000000167805 */ /* 0x000fe4000001ff00 */
[----:B------:R-:W-:Y:S01]  /*05e0*/  CS2R R26, SRZ ;  /* 0x00000000001a7805 */ /* 0x000fe2000001ff00 */
[----:B------:R-:W-:Y:S01]  /*05f0*/  IMAD R38, R58, UR11, RZ ;  /* 0x0000000b3a267c24 */ /* 0x000fe2000f8e02ff */
[----:B------:R-:W-:Y:S01]  /*0600*/  IADD3 R35, R33, R35, RZ ;  /* 0x0000002321237210 */ /* 0x000fe20007ffe0ff */
[----:B------:R-:W-:Y:S06]  /*0610*/  @P1 BRA `(.L_x_3103) ;  /* 0x0000000000541947 */ /* 0x000fec0003800000 */
[----:B------:R-:W-:Y:S01]  /*0620*/  IMAD.WIDE R36, R0, 0x40, R54 ;  /* 0x0000004000247825 */ /* 0x000fe200078e0236 */
[----:B------:R-:W-:Y:S01]  /*0630*/  MOV R30, R28 ;  /* 0x0000001c001e7202 */ /* 0x000fe20000000f00 */
[----:B------:R-:W-:Y:S01]  /*0640*/  ULDC.64 UR12, c[0x0][0x228] ;  /* 0x00008a00000c7ab9 */ /* 0x000fe20000000a00 */
[----:B------:R-:W-:Y:S01]  /*0650*/  IADD3 R28, R52, 0x40, RZ ;  /* 0x00000040341c7810 */ /* 0x000fe20007ffe0ff */
[----:B------:R-:W-:Y:S01]  /*0660*/  ULDC UR5, c[0x0][0x21c] ;  /* 0x0000870000057ab9 */ /* 0x000fe20000000800 */
[----:B------:R-:W-:Y:S02]  /*0670*/  IADD3 R9, P2, R36, 0x20, RZ ;  /* 0x0000002024097810 */ /* 0x000fe40007f5e0ff */
[----:B------:R-:W-:Y:S02]  /*0680*/  ISETP.GE.AND P4, PT, R28, UR5, PT ;  /* 0x000000051c007c0c */ /* 0x000fe4000bf86270 */
[----:B------:R-:W-:Y:S01]  /*0690*/  IADD3.X R36, RZ, R37, RZ, P2, !PT ;  /* 0x00000025ff247210 */ /* 0x000fe200017fe4ff */
[----:B------:R-:W-:Y:S01]  /*06a0*/  IMAD.WIDE.U32 R30, R9, UR12, R30 ;  /* 0x0000000c091e7c25 */ /* 0x000fe2000f8e001e */
[----:B------:R-:W-:-:S02]  /*06b0*/  IADD3 R28, R52, 0x80, RZ ;  /* 0x00000080341c7810 */ /* 0x000fc40007ffe0ff */
[----:B------:R-:W-:Y:S01]  /*06c0*/  ISETP.GE.AND P3, PT, R52, UR5, PT ;  /* 0x0000000534007c0c */ /* 0x000fe2000bf66270 */
[----:B------:R-:W-:Y:S01]  /*06d0*/  IMAD R36, R36, UR12, RZ ;  /* 0x0000000c24247c24 */ /* 0x000fe2000f8e02ff */
[----:B------:R-:W-:-:S03]  /*06e0*/  ISETP.GE.AND P5, PT, R28, UR5, PT ;  /* 0x000000051c007c0c */ /* 0x000fc6000bfa6270 */
        /* <DEDUP_REMOVED lines=8> */
.L_x_3103:
[----:B------:R-:W-:Y:S05]  /*0770*/  BSYNC B0 ;  /* 0x0000000000007941 */ /* 0x000fea0003800000 */
.L_x_3102:
[----:B------:R-:W-:Y:S01]  /*0780*/  MOV R34, R32 ;  /* 0x0000002000227202 */ /* 0x000fe20000000f00 */
[----:B------:R-:W-:Y:S01]  /*0790*/  IMAD R57, R59, UR9, R38 ;  /* 0x000000093b397c24 */ /* 0x000fe2000f8e0226 */
[----:B------:R-:W-:Y:S01]  /*07a0*/  BSSY B0, `(.L_x_3104) ;  /* 0x0000033000007945 */ /* 0x000fe20003800000 */
[----:B0-----:R-:W-:Y:S02]  /*07b0*/  CS2R R28, SRZ ;  /* 0x00000000001c7805 */ /* 0x001fe4000001ff00 */
[----:B------:R-:W-:Y:S01]  /*07c0*/  CS2R R30, SRZ ;  /* 0x00000000001e7805 */ /* 0x000fe2000001ff00 */
[----:B------:R-:W-:Y:S01]  /*07d0*/  IMAD.WIDE.U32 R58, R58, UR9, R34 ;  /* 0x000000093a3a7c25 */ /* 0x000fe2000f8e0022 */
[----:B------:R-:W-:Y:S02]  /*07e0*/  CS2R R32, SRZ ;  /* 0x0000000000207805 */ /* 0x000fe4000001ff00 */
[----:B------:R-:W-:Y:S02]  /*07f0*/  CS2R R34, SRZ ;  /* 0x0000000000227805 */ /* 0x000fe4000001ff00 */
[----:B------:R-:W-:-:S02]  /*0800*/  CS2R R36, SRZ ;  /* 0x0000000000247805 */ /* 0x000fc4000001ff00 */
[----:B------:R-:W-:Y:S02]  /*0810*/  CS2R R38, SRZ ;  /* 0x0000000000267805 */ /* 0x000fe4000001ff00 */
[----:B------:R-:W-:Y:S01]  /*0820*/  IADD3 R57, R59, R57, RZ ;  /* 0x000000393b397210 */ /* 0x000fe20007ffe0ff */
[----:B------:R-:W-:Y:S06]  /*0830*/  @P0 BRA `(.L_x_3105) ;  /* 0x0000000000a40947 */ /* 0x000fec0003800000 */
[----:B------:R-:W-:Y:S01]  /*0840*/  ULDC UR5, c[0x0][0x21c] ;  /* 0x0000870000057ab9 */ /* 0x000fe20000000800 */
[C---:B------:R-:W-:Y:S02]  /*0850*/  IADD3 R9, R52.reuse, 0x40, RZ ;  /* 0x0000004034097810 */ /* 0x040fe40007ffe0ff */
[C---:B------:R-:W-:Y:S02]  /*0860*/  ISETP.GE.AND P2, PT, R52.reuse, UR5, PT ;  /* 0x0000000534007c0c */ /* 0x040fe4000bf46270 */
[----:B------:R-:W-:Y:S02]  /*0870*/  IADD3 R40, R52, 0x80, RZ ;  /* 0x0000008034287810 */ /* 0x000fe40007ffe0ff */
[----:B------:R-:W-:Y:S02]  /*0880*/  ISETP.GE.AND P3, PT, R9, UR5, PT ;  /* 0x0000000509007c0c */ /* 0x000fe4000bf66270 */
[----:B------:R-:W-:-:S07]  /*0890*/  ISETP.GE.AND P5, PT, R40, UR5, PT ;  /* 0x0000000528007c0c */ /* 0x000fce000bfa6270 */
[----:B------:R-:W0:Y:S01]  /*08a0*/  @!P2 LDC.64 R64, c[0x0][0x248] ;  /* 0x00009200ff40ab82 */ /* 0x000e220000000a00 */
[----:B------:R-:W-:Y:S01]  /*08b0*/  @!P2 IMAD.WIDE R66, R0, 0x40, R54 ;  /* 0x000000400042a825 */ /* 0x000fe200078e0236 */
[----:B------:R-:W-:-:S03]  /*08c0*/  @!P2 MOV R56, R58 ;  /* 0x0000003a0038a202 */ /* 0x000fc60000000f00 */
[----:B------:R-:W-:Y:S01]  /*08d0*/  @!P3 IMAD.WIDE R70, R0, 0x40, R54 ;  /* 0x000000400046b825 */ /* 0x000fe200078e0236 */
[----:B------:R-:W-:Y:S02]  /*08e0*/  @!P5 MOV R68, R58 ;  /* 0x0000003a0044d202 */ /* 0x000fe40000000f00 */
[----:B------:R-:W1:Y:S01]  /*08f0*/  @!P3 LDC.64 R50, c[0x0][0x248] ;  /* 0x00009200ff32bb82 */ /* 0x000e620000000a00 */
[----:B------:R-:W-:-:S07]  /*0900*/  @!P5 MOV R69, R57 ;  /* 0x000000390045d202 */ /* 0x000fce0000000f00 */
[----:B------:R-:W2:Y:S08]  /*0910*/  @!P5 LDC.64 R48, c[0x0][0x248] ;  /* 0x00009200ff30db82 */ /* 0x000eb00000000a00 */
[----:B------:R-:W3:Y:S01]  /*0920*/  @!P2 LDC.64 R62, c[0x0][0x240] ;  /* 0x00009000ff3eab82 */ /* 0x000ee20000000a00 */
[-C--:B0-----:R-:W-:Y:S01]  /*0930*/  @!P2 IMAD R9, R67, R64.reuse, RZ ;  /* 0x000000404309a224 */ /* 0x081fe200078e02ff */
[----:B------:R-:W-:Y:S01]  /*0940*/  @!P3 MOV R67, R57 ;  /* 0x000000390043b202 */ /* 0x000fe20000000f00 */
[----:B------:R-:W-:-:S04]  /*0950*/  @!P2 IMAD.WIDE.U32 R72, R66, R64, R56 ;  /* 0x000000404248a225 */ /* 0x000fc800078e0038 */
[----:B------:R-:W-:Y:S01]  /*0960*/  @!P2 IMAD R9, R66, R65, R9 ;  /* 0x000000414209a224 */ /* 0x000fe200078e0209 */
[----:B------:R-:W0:Y:S01]  /*0970*/  @!P3 LDC.64 R60, c[0x0][0x240] ;  /* 0x00009000ff3cbb82 */ /* 0x000e220000000a00 */
[----:B------:R-:W-:Y:S01]  /*0980*/  @!P3 MOV R66, R58 ;  /* 0x0000003a0042b202 */ /* 0x000fe20000000f00 */
[----:B------:R-:W-:Y:S02]  /*0990*/  @!P5 IMAD.WIDE R64, R0, 0x40, R54 ;  /* 0x000000400040d825 */ /* 0x000fe400078e0236 */
[----:B------:R-:W-:Y:S02]  /*09a0*/  @!P2 IADD3 R9, R73, R9, RZ ;  /* 0x000000094909a210 */ /* 0x000fe40007ffe0ff */
[-C--:B-1----:R-:W-:Y:S02]  /*09b0*/  @!P3 IMAD.WIDE.U32 R66, R70, R50.reuse, R66 ;  /* 0x000000324642b225 */ /* 0x082fe400078e0042 */
[----:B------:R-:W1:Y:S02]  /*09c0*/  @!P5 LDC.64 R40, c[0x0][0x240] ;  /* 0x00009000ff28db82 */ /* 0x000e640000000a00 */
[----:B------:R-:W-:-:S02]  /*09d0*/  @!P3 IMAD R50, R71, R50, RZ ;  /* 0x000000324732b224 */ /* 0x000fc400078e02ff */
[-C--:B--2---:R-:W-:Y:S02]  /*09e0*/  @!P5 IMAD R65, R65, R48.reuse, RZ ;  /* 0x000000304141d224 */ /* 0x084fe400078e02ff */
[----:B------:R-:W-:Y:S01]  /*09f0*/  @!P5 IMAD.WIDE.U32 R68, R64, R48, R68 ;  /* 0x000000304044d225 */ /* 0x000fe200078e0044 */
[----:B---3--:R-:W-:-:S03]  /*0a00*/  @!P2 LEA R62, P0, R72, R62, 0x1 ;  /* 0x0000003e483ea211 */ /* 0x008fc600078008ff */
[----:B------:R-:W-:Y:S02]  /*0a10*/  @!P3 IMAD R51, R70, R51, R50 ;  /* 0x000000334633b224 */ /* 0x000fe400078e0232 */
[----:B------:R-:W-:Y:S01]  /*0a20*/  @!P5 IMAD R65, R64, R49, R65 ;  /* 0x000000314041d224 */ /* 0x000fe200078e0241 */
[----:B------:R-:W-:Y:S02]  /*0a30*/  @!P2 LEA.HI.X R63, R72, R63, R9, 0x1, P0 ;  /* 0x0000003f483fa211 */ /* 0x000fe400000f0c09 */
[----:B------:R-:W-:Y:S02]  /*0a40*/  @!P3 IADD3 R51, R67, R51, RZ ;  /* 0x000000334333b210 */ /* 0x000fe40007ffe0ff */
[C---:B0-----:R-:W-:Y:S01]  /*0a50*/  @!P3 LEA R60, P4, R66.reuse, R60, 0x1 ;  /* 0x0000003c423cb211 */ /* 0x041fe200078808ff */
[----:B------:R0:W5:Y:S01]  /*0a60*/  @!P2 LDG.E.128 R28, desc[UR6][R62.64] ;  /* 0x000000063e1ca981 */ /* 0x000162000c1e1d00 */
[----:B------:R-:W-:Y:S02]  /*0a70*/  @!P5 IADD3 R65, R69, R65, RZ ;  /* 0x000000414541d210 */ /* 0x000fe40007ffe0ff */
[----:B------:R-:W-:-:S02]  /*0a80*/  @!P3 LEA.HI.X R61, R66, R61, R51, 0x1, P4 ;  /* 0x0000003d423db211 */ /* 0x000fc400020f0c33 */
[----:B-1----:R-:W-:-:S03]  /*0a90*/  @!P5 LEA R40, P6, R68, R40, 0x1 ;  /* 0x000000284428d211 */ /* 0x002fc600078c08ff */
[----:B------:R0:W5:Y:S01]  /*0aa0*/  @!P3 LDG.E.128 R32, desc[UR6][R60.64+0x80] ;  /* 0x000080063c20b981 */ /* 0x000162000c1e1d00 */
[----:B------:R-:W-:-:S05]  /*0ab0*/  @!P5 LEA.HI.X R41, R68, R41, R65, 0x1, P6 ;  /* 0x000000294429d211 */ /* 0x000fca00030f0c41 */
[----:B------:R0:W5:Y:S04]  /*0ac0*/  @!P5 LDG.E.128 R36, desc[UR6][R40.64+0x100] ;  /* 0x000100062824d981 */ /* 0x000168000c1e1d00 */
.L_x_3105:
[----:B------:R-:W-:Y:S05]  /*0ad0*/  BSYNC B0 ;  /* 0x0000000000007941 */ /* 0x000fea0003800000 */
.L_x_3104:
[----:B------:R-:W-:Y:S01]  /*0ae0*/  HADD2.F32 R66, -RZ, R6.H1_H1 ;  /* 0x30000006ff427230 */ /* 0x000fe20000004100 */
[----:B------:R-:W-:Y:S01]  /*0af0*/  BSSY B0, `(.L_x_3106) ;  /* 0x0000028000007945 */ /* 0x000fe20003800000 */
[----:B0----5:R-:W-:Y:S01]  /*0b00*/  HADD2.F32 R41, -RZ, R28.H1_H1 ;  /* 0x3000001cff297230 */ /* 0x021fe20000004100 */
[----:B------:R-:W-:Y:S01]  /*0b10*/  MOV R9, R42 ;  /* 0x0000002a00097202 */ /* 0x000fe20000000f00 */
[----:B------:R-:W-:Y:S01]  /*0b20*/  HADD2.F32 R67, -RZ, R6.H0_H0 ;  /* 0x20000006ff437230 */ /* 0x000fe20000004100 */
[----:B------:R-:W-:Y:S02]  /*0b30*/  MOV R61, R43 ;  /* 0x0000002b003d7202 */ /* 0x000fe40000000f00 */
[----:B------:R-:W-:Y:S02]  /*0b40*/  CS2R R42, SRZ ;  /* 0x00000000002a7805 */ /* 0x000fe4000001ff00 */
[----:B------:R-:W-:Y:S01]  /*0b50*/  MOV R60, R44 ;  /* 0x0000002c003c7202 */ /* 0x000fe20000000f00 */
[----:B------:R-:W-:Y:S01]  /*0b60*/  FMUL.FTZ R66, R66, R41 ;  /* 0x0000002942427220 */ /* 0x000fe20000410000 */
[----:B------:R-:W-:-:S02]  /*0b70*/  MOV R63, R45 ;  /* 0x0000002d003f7202 */ /* 0x000fc40000000f00 */
[----:B------:R-:W-:Y:S02]  /*0b80*/  CS2R R40, SRZ ;  /* 0x0000000000287805 */ /* 0x000fe4000001ff00 */
[----:B------:R-:W-:Y:S02]  /*0b90*/  MOV R62, R46 ;  /* 0x0000002e003e7202 */ /* 0x000fe40000000f00 */
[----:B------:R-:W-:Y:S02]  /*0ba0*/  CS2R R44, SRZ ;  /* 0x00000000002c7805 */ /* 0x000fe4000001ff00 */
[----:B------:R-:W-:Y:S02]  /*0bb0*/  MOV R64, R47 ;  /* 0x0000002f00407202 */ /* 0x000fe40000000f00 */
[----:B------:R-:W-:Y:S02]  /*0bc0*/  CS2R R46, SRZ ;  /* 0x00000000002e7805 */ /* 0x000fe4000001ff00 */
[----:B------:R-:W-:-:S02]  /*0bd0*/  MOV R65, R29 ;  /* 0x0000001d00417202 */ /* 0x000fc40000000f00 */
[----:B------:R-:W-:Y:S02]  /*0be0*/  CS2R R48, SRZ ;  /* 0x0000000000307805 */ /* 0x000fe4000001ff00 */
[----:B------:R-:W-:Y:S01]  /*0bf0*/  CS2R R50, SRZ ;  /* 0x0000000000327805 */ /* 0x000fe2000001ff00 */
[----:B------:R-:W-:Y:S01]  /*0c00*/  HADD2.F32 R6, -RZ, R28.H0_H0 ;  /* 0x2000001cff067230 */ /* 0x000fe20000004100 */
[----:B------:R-:W-:Y:S06]  /*0c10*/  @P1 BRA `(.L_x_3107) ;  /* 0x0000000000541947 */ /* 0x000fec0003800000 */
[----:B------:R-:W-:Y:S01]  /*0c20*/  IMAD.WIDE R28, R0, 0x40, R54 ;  /* 0x00000040001c7825 */ /* 0x000fe200078e0236 */
[----:B------:R-:W-:Y:S01]  /*0c30*/  ULDC UR5, c[0x0][0x21c] ;  /* 0x0000870000057ab9 */ /* 0x000fe20000000800 */
[----:B------:R-:W-:Y:S01]  /*0c40*/  ULDC.64 UR12, c[0x0][0x248] ;  /* 0x00009200000c7ab9 */ /* 0x000fe20000000a00 */
[----:B------:R-:W-:Y:S02]  /*0c50*/  MOV R56, R58 ;  /* 0x0000003a00387202 */ /* 0x000fe40000000f00 */
[----:B------:R-:W-:Y:S02]  /*0c60*/  IADD3 R53, P0, R28, 0x20, RZ ;  /* 0x000000201c357810 */ /* 0x000fe40007f1e0ff */
[C---:B------:R-:W-:Y:S02]  /*0c70*/  IADD3 R58, R52.reuse, 0x40, RZ ;  /* 0x00000040343a7810 */ /* 0x040fe40007ffe0ff */
[----:B------:R-:W-:Y:S01]  /*0c80*/  IADD3.X R28, RZ, R29, RZ, P0, !PT ;  /* 0x0000001dff1c7210 */ /* 0x000fe200007fe4ff */
[----:B------:R-:W-:Y:S01]  /*0c90*/  IMAD.WIDE.U32 R56, R53, UR12, R56 ;  /* 0x0000000c35387c25 */ /* 0x000fe2000f8e0038 */
[----:B------:R-:W-:-:S02]  /*0ca0*/  ISETP.GE.AND P1, PT, R52, UR5, PT ;  /* 0x0000000534007c0c */ /* 0x000fc4000bf26270 */
[----:B------:R-:W-:Y:S01]  /*0cb0*/  IADD3 R52, R52, 0x80, RZ ;  /* 0x0000008034347810 */ /* 0x000fe20007ffe0ff */
[----:B------:R-:W-:Y:S01]  /*0cc0*/  IMAD R28, R28, UR12, RZ ;  /* 0x0000000c1c1c7c24 */ /* 0x000fe2000f8e02ff */
[----:B------:R-:W-:Y:S02]  /*0cd0*/  ISETP.GE.AND P2, PT, R58, UR5, PT ;  /* 0x000000053a007c0c */ /* 0x000fe4000bf46270 */
        /* <DEDUP_REMOVED lines=9> */
.L_x_3107:
[----:B------:R-:W-:Y:S05]  /*0d70*/  BSYNC B0 ;  /* 0x0000000000007941 */ /* 0x000fea0003800000 */
.L_x_3106:
[----:B------:R-:W-:Y:S01]  /*0d80*/  MOV R52, R16 ;  /* 0x0000001000347202 */ /* 0x000fe20000000f00 */
[----:B------:R-:W-:Y:S02]  /*0d90*/  HADD2.F32 R16, -RZ, R7.H0_H0 ;  /* 0x20000007ff107230 */ /* 0x000fe40000004100 */
[----:B------:R-:W-:Y:S01]  /*0da0*/  FFMA.FTZ R67, R67, R6, R66 ;  /* 0x0000000643437223 */ /* 0x000fe20000010042 */
[----:B------:R-:W-:Y:S01]  /*0db0*/  HADD2.F32 R53, -RZ, R65.H0_H0 ;  /* 0x20000041ff357230 */ /* 0x000fe20000004100 */
[----:B------:R-:W-:Y:S01]  /*0dc0*/  ISETP.NE.AND P0, PT, R5, RZ, PT ;  /* 0x000000ff0500720c */ /* 0x000fe20003f05270 */
[----:B------:R-:W-:Y:S01]  /*0dd0*/  HADD2.F32 R7, -RZ, R7.H1_H1 ;  /* 0x30000007ff077230 */ /* 0x000fe20000004100 */
[----:B------:R-:W-:Y:S01]  /*0de0*/  BSSY B0, `(.L_x_3108) ;  /* 0x00000ac000007945 */ /* 0x000fe20003800000 */
[----:B0-----:R-:W-:Y:S02]  /*0df0*/  HADD2.F32 R28, -RZ, R65.H1_H1 ;  /* 0x30000041ff1c7230 */ /* 0x001fe40000004100 */
[----:B------:R-:W-:Y:S01]  /*0e00*/  FFMA.FTZ R16, R16, R53, R67 ;  /* 0x0000003510107223 */ /* 0x000fe20000010043 */
[----:B------:R-:W-:-:S02]  /*0e10*/  HADD2.F32 R6, -RZ, R52.H1_H1 ;  /* 0x30000034ff067230 */ /* 0x000fc40000004100 */
[----:B-----5:R-:W-:Y:S02]  /*0e20*/  HADD2.F32 R29, -RZ, R40.H1_H1 ;  /* 0x30000028ff1d7230 */ /* 0x020fe40000004100 */
[----:B------:R-:W-:Y:S01]  /*0e30*/  FFMA.FTZ R28, R7, R28, R16 ;  /* 0x0000001c071c7223 */ /* 0x000fe20000010010 */
[----:B------:R-:W-:Y:S02]  /*0e40*/  HADD2.F32 R7, -RZ, R9.H0_H0 ;  /* 0x20000009ff077230 */ /* 0x000fe40000004100 */
[----:B------:R-:W-:Y:S02]  /*0e50*/  HADD2.F32 R16, -RZ, R30.H0_H0 ;  /* 0x2000001eff107230 */ /* 0x000fe40000004100 */
[----:B------:R-:W-:Y:S01]  /*0e60*/  FMUL.FTZ R53, R6, R29 ;  /* 0x0000001d06357220 */ /* 0x000fe20000410000 */
[----:B------:R-:W-:Y:S02]  /*0e70*/  HADD2.F32 R6, -RZ, R52.H0_H0 ;  /* 0x20000034ff067230 */ /* 0x000fe40000004100 */
[----:B------:R-:W-:-:S02]  /*0e80*/  HADD2.F32 R29, -RZ, R40.H0_H0 ;  /* 0x20000028ff1d7230 */ /* 0x000fc40000004100 */
[----:B------:R-:W-:Y:S01]  /*0e90*/  FFMA.FTZ R28, R7, R16, R28 ;  /* 0x00000010071c7223 */ /* 0x000fe2000001001c */
[----:B------:R-:W-:Y:S02]  /*0ea0*/  HADD2.F32 R9, -RZ, R9.H1_H1 ;  /* 0x30000009ff097230 */ /* 0x000fe40000004100 */
[----:B------:R-:W-:Y:S02]  /*0eb0*/  HADD2.F32 R16, -RZ, R30.H1_H1 ;  /* 0x3000001eff107230 */ /* 0x000fe40000004100 */
[----:B------:R-:W-:Y:S01]  /*0ec0*/  FFMA.FTZ R29, R6, R29, R53 ;  /* 0x0000001d061d7223 */ /* 0x000fe20000010035 */
[----:B------:R-:W-:Y:S02]  /*0ed0*/  HADD2.F32 R6, -RZ, R17.H0_H0 ;  /* 0x20000011ff067230 */ /* 0x000fe40000004100 */
[----:B------:R-:W-:Y:S02]  /*0ee0*/  HADD2.F32 R7, -RZ, R41.H0_H0 ;  /* 0x20000029ff077230 */ /* 0x000fe40000004100 */
[----:B------:R-:W-:Y:S01]  /*0ef0*/  FFMA.FTZ R30, R9, R16, R28 ;  /* 0x00000010091e7223 */ /* 0x000fe2000001001c */
[----:B------:R-:W-:-:S02]  /*0f00*/  HADD2.F32 R17, -RZ, R17.H1_H1 ;  /* 0x30000011ff117230 */ /* 0x000fc40000004100 */
[----:B------:R-:W-:Y:S02]  /*0f10*/  HADD2.F32 R16, -RZ, R41.H1_H1 ;  /* 0x30000029ff107230 */ /* 0x000fe40000004100 */
[----:B------:R-:W-:Y:S01]  /*0f20*/  FFMA.FTZ R40, R6, R7, R29 ;  /* 0x0000000706287223 */ /* 0x000fe2000001001d */
[----:B------:R-:W-:Y:S02]  /*0f30*/  HADD2.F32 R7, -RZ, R61.H0_H0 ;  /* 0x2000003dff077230 */ /* 0x000fe40000004100 */
[----:B------:R-:W-:Y:S02]  /*0f40*/  HADD2.F32 R28, -RZ, R31.H0_H0 ;  /* 0x2000001fff1c7230 */ /* 0x000fe40000004100 */
[----:B------:R-:W-:Y:S01]  /*0f50*/  FFMA.FTZ R17, R17, R16, R40 ;  /* 0x0000001011117223 */ /* 0x000fe20000010028 */
[----:B------:R-:W-:Y:S02]  /*0f60*/  HADD2.F32 R6, -RZ, R18.H0_H0 ;  /* 0x20000012ff067230 */ /* 0x000fe40000004100 */
[----:B------:R-:W-:-:S02]  /*0f70*/  HADD2.F32 R9, -RZ, R42.H0_H0 ;  /* 0x2000002aff097230 */ /* 0x000fc40000004100 */
[----:B------:R-:W-:Y:S01]  /*0f80*/  FFMA.FTZ R28, R7, R28, R30 ;  /* 0x0000001c071c7223 */ /* 0x000fe2000001001e */
[----:B------:R-:W-:Y:S02]  /*0f90*/  HADD2.F32 R61, -RZ, R61.H1_H1 ;  /* 0x3000003dff3d7230 */ /* 0x000fe40000004100 */
[----:B------:R-:W-:Y:S02]  /*0fa0*/  HADD2.F32 R16, -RZ, R31.H1_H1 ;  /* 0x3000001fff107230 */ /* 0x000fe40000004100 */
[----:B------:R-:W-:Y:S01]  /*0fb0*/  FFMA.FTZ R17, R6, R9, R17 ;  /* 0x0000000906117223 */ /* 0x000fe20000010011 */
[----:B------:R-:W-:Y:S02]  /*0fc0*/  HADD2.F32 R6, -RZ, R60.H0_H0 ;  /* 0x2000003cff067230 */ /* 0x000fe40000004100 */
[----:B------:R-:W-:Y:S02]  /*0fd0*/  HADD2.F32 R18, -RZ, R18.H1_H1 ;  /* 0x30000012ff127230 */ /* 0x000fe40000004100 */
[----:B------:R-:W-:Y:S01]  /*0fe0*/  FFMA.FTZ R61, R61, R16, R28 ;  /* 0x000000103d3d7223 */ /* 0x000fe2000001001c */
[----:B------:R-:W-:-:S02]  /*0ff0*/  HADD2.F32 R7, -RZ, R42.H1_H1 ;  /* 0x3000002aff077230 */ /* 0x000fc40000004100 */
[----:B------:R-:W-:Y:S02]  /*1000*/  HADD2.F32 R9, -RZ, R32.H0_H0 ;  /* 0x20000020ff097230 */ /* 0x000fe40000004100 */
[----:B------:R-:W-:Y:S02]  /*1010*/  HADD2.F32 R60, -RZ, R60.H1_H1 ;  /* 0x3000003cff3c7230 */ /* 0x000fe40000004100 */
[----:B------:R-:W-:Y:S01]  /*1020*/  FFMA.FTZ R17, R18, R7, R17 ;  /* 0x0000000712117223 */ /* 0x000fe20000010011 */
[----:B------:R-:W-:Y:S02]  /*1030*/  HADD2.F32 R7, -RZ, R43.H0_H0 ;  /* 0x2000002bff077230 */ /* 0x000fe40000004100 */
[----:B------:R-:W-:Y:S01]  /*1040*/  FFMA.FTZ R61, R6, R9, R61 ;  /* 0x00000009063d7223 */ /* 0x000fe2000001003d */
[--C-:B------:R-:W-:Y:S02]  /*1050*/  HADD2.F32 R6, -RZ, R19.reuse.H0_H0 ;  /* 0x20000013ff067230 */ /* 0x100fe40000004100 */
[----:B------:R-:W-:-:S02]  /*1060*/  HADD2.F32 R19, -RZ, R19.H1_H1 ;  /* 0x30000013ff137230 */ /* 0x000fc40000004100 */
[----:B------:R-:W-:Y:S02]  /*1070*/  HADD2.F32 R9, -RZ, R32.H1_H1 ;  /* 0x30000020ff097230 */ /* 0x000fe40000004100 */
[----:B------:R-:W-:Y:S01]  /*1080*/  FFMA.FTZ R6, R6, R7, R17 ;  /* 0x0000000706067223 */ /* 0x000fe20000010011 */
[----:B------:R-:W-:Y:S02]  /*1090*/  HADD2.F32 R16, -RZ, R43.H1_H1 ;  /* 0x3000002bff107230 */ /* 0x000fe40000004100 */
[----:B------:R-:W-:Y:S02]  /*10a0*/  HADD2.F32 R7, -RZ, R63.H0_H0 ;  /* 0x2000003fff077230 */ /* 0x000fe40000004100 */
[----:B------:R-:W-:Y:S01]  /*10b0*/  FFMA.FTZ R60, R60, R9, R61 ;  /* 0x000000093c3c7223 */ /* 0x000fe2000001003d */
[----:B------:R-:W-:Y:S02]  /*10c0*/  HADD2.F32 R9, -RZ, R44.H0_H0 ;  /* 0x2000002cff097230 */ /* 0x000fe40000004100 */
[----:B------:R-:W-:Y:S01]  /*10d0*/  FFMA.FTZ R19, R19, R16, R6 ;  /* 0x0000001013137223 */ /* 0x000fe20000010006 */
[----:B------:R-:W-:-:S02]  /*10e0*/  HADD2.F32 R6, -RZ, R20.H0_H0 ;  /* 0x20000014ff067230 */ /* 0x000fc40000004100 */
[----:B------:R-:W-:Y:S02]  /*10f0*/  HADD2.F32 R16, -RZ, R33.H0_H0 ;  /* 0x20000021ff107230 */ /* 0x000fe40000004100 */
[----:B------:R-:W-:Y:S02]  /*1100*/  HADD2.F32 R20, -RZ, R20.H1_H1 ;  /* 0x30000014ff147230 */ /* 0x000fe40000004100 */
[----:B------:R-:W-:Y:S01]  /*1110*/  FFMA.FTZ R9, R6, R9, R19 ;  /* 0x0000000906097223 */ /* 0x000fe20000010013 */
[----:B------:R-:W-:Y:S02]  /*1120*/  HADD2.F32 R17, -RZ, R44.H1_H1 ;  /* 0x3000002cff117230 */ /* 0x000fe40000004100 */
[----:B------:R-:W-:Y:S01]  /*1130*/  FFMA.FTZ R60, R7, R16, R60 ;  /* 0x00000010073c7223 */ /* 0x000fe2000001003c */
[----:B------:R-:W-:Y:S02]  /*1140*/  HADD2.F32 R6, -RZ, R21.H0_H0 ;  /* 0x20000015ff067230 */ /* 0x000fe40000004100 */
[----:B------:R-:W-:-:S02]  /*1150*/  HADD2.F32 R7, -RZ, R45.H0_H0 ;  /* 0x2000002dff077230 */ /* 0x000fc40000004100 */
[----:B------:R-:W-:Y:S01]  /*1160*/  FFMA.FTZ R9, R20, R17, R9 ;  /* 0x0000001114097223 */ /* 0x000fe20000010009 */
[----:B------:R-:W-:Y:S02]  /*1170*/  HADD2.F32 R21, -RZ, R21.H1_H1 ;  /* 0x30000015ff157230 */ /* 0x000fe40000004100 */
[----:B------:R-:W-:Y:S02]  /*1180*/  HADD2.F32 R18, -RZ, R45.H1_H1 ;  /* 0x3000002dff127230 */ /* 0x000fe40000004100 */
[----:B------:R-:W-:Y:S01]  /*1190*/  FFMA.FTZ R6, R6, R7, R9 ;  /* 0x0000000706067223 */ /* 0x000fe20000010009 */
[----:B------:R-:W-:Y:S02]  /*11a0*/  HADD2.F32 R63, -RZ, R63.H1_H1 ;  /* 0x3000003fff3f7230 */ /* 0x000fe40000004100 */
[----:B------:R-:W-:Y:S02]  /*11b0*/  HADD2.F32 R16, -RZ, R33.H1_H1 ;  /* 0x30000021ff107230 */ /* 0x000fe40000004100 */
[----:B------:R-:W-:Y:S01]  /*11c0*/  FFMA.FTZ R21, R21, R18, R6 ;  /* 0x0000001215157223 */ /* 0x000fe20000010006 */
[----:B------:R-:W-:-:S02]  /*11d0*/  HADD2.F32 R18, -RZ, R22.H0_H0 ;  /* 0x20000016ff127230 */ /* 0x000fc40000004100 */
[----:B------:R-:W-:Y:S02]  /*11e0*/  HADD2.F32 R19, -RZ, R46.H0_H0 ;  /* 0x2000002eff137230 */ /* 0x000fe40000004100 */
[----:B------:R-:W-:Y:S01]  /*11f0*/  FFMA.FTZ R60, R63, R16, R60 ;  /* 0x000000103f3c7223 */ /* 0x000fe2000001003c */
[----:B------:R-:W-:Y:S02]  /*1200*/  HADD2.F32 R17, -RZ, R62.H0_H0 ;  /* 0x2000003eff117230 */ /* 0x000fe40000004100 */
[----:B------:R-:W-:Y:S02]  /*1210*/  HADD2.F32 R28, -RZ, R34.H0_H0 ;  /* 0x20000022ff1c7230 */ /* 0x000fe40000004100 */
[----:B------:R-:W-:Y:S01]  /*1220*/  FFMA.FTZ R43, R18, R19, R21 ;  /* 0x00000013122b7223 */ /* 0x000fe20000010015 */
[----:B------:R-:W-:Y:S02]  /*1230*/  HADD2.F32 R62, -RZ, R62.H1_H1 ;  /* 0x3000003eff3e7230 */ /* 0x000fe40000004100 */
[----:B------:R-:W-:-:S02]  /*1240*/  HADD2.F32 R21, -RZ, R34.H1_H1 ;  /* 0x30000022ff157230 */ /* 0x000fc40000004100 */
[----:B------:R-:W-:Y:S01]  /*1250*/  FFMA.FTZ R41, R17, R28, R60 ;  /* 0x0000001c11297223 */ /* 0x000fe2000001003c */
[----:B------:R-:W-:Y:S02]  /*1260*/  HADD2.F32 R22, -RZ, R22.H1_H1 ;  /* 0x30000016ff167230 */ /* 0x000fe40000004100 */
[----:B------:R-:W-:Y:S02]  /*1270*/  HADD2.F32 R29, -RZ, R46.H1_H1 ;  /* 0x3000002eff1d7230 */ /* 0x000fe40000004100 */
[----:B------:R-:W-:Y:S01]  /*1280*/  FFMA.FTZ R62, R62, R21, R41 ;  /* 0x000000153e3e7223 */ /* 0x000fe20000010029 */
[----:B------:R-:W-:Y:S02]  /*1290*/  HADD2.F32 R21, -RZ, R64.H0_H0 ;  /* 0x20000040ff157230 */ /* 0x000fe40000004100 */
[----:B------:R-:W-:Y:S02]  /*12a0*/  HADD2.F32 R28, -RZ, R35.H0_H0 ;  /* 0x20000023ff1c7230 */ /* 0x000fe40000004100 */
[----:B------:R-:W-:Y:S01]  /*12b0*/  FFMA.FTZ R43, R22, R29, R43 ;  /* 0x0000001d162b7223 */ /* 0x000fe2000001002b */
[----:B------:R-:W-:-:S02]  /*12c0*/  HADD2.F32 R22, -RZ, R23.H0_H0 ;  /* 0x20000017ff167230 */ /* 0x000fc40000004100 */
[----:B------:R-:W-:Y:S02]  /*12d0*/  HADD2.F32 R29, -RZ, R47.H0_H0 ;  /* 0x2000002fff1d7230 */ /* 0x000fe40000004100 */
[----:B------:R-:W-:Y:S01]  /*12e0*/  FFMA.FTZ R21, R21, R28, R62 ;  /* 0x0000001c15157223 */ /* 0x000fe2000001003e */
[----:B------:R-:W-:Y:S02]  /*12f0*/  HADD2.F32 R64, -RZ, R64.H1_H1 ;  /* 0x30000040ff407230 */ /* 0x000fe40000004100 */
[----:B------:R-:W-:Y:S02]  /*1300*/  HADD2.F32 R35, -RZ, R35.H1_H1 ;  /* 0x30000023ff237230 */ /* 0x000fe40000004100 */
[----:B------:R-:W-:Y:S01]  /*1310*/  FFMA.FTZ R34, R22, R29, R43 ;  /* 0x0000001d16227223 */ /* 0x000fe2000001002b */
[----:B------:R-:W-:Y:S02]  /*1320*/  HADD2.F32 R23, -RZ, R23.H1_H1 ;  /* 0x30000017ff177230 */ /* 0x000fe40000004100 */
[----:B------:R-:W-:-:S02]  /*1330*/  HADD2.F32 R28, -RZ, R47.H1_H1 ;  /* 0x3000002fff1c7230 */ /* 0x000fc40000004100 */
[----:B------:R-:W-:Y:S01]  /*1340*/  FFMA.FTZ R35, R64, R35, R21 ;  /* 0x0000002340237223 */ /* 0x000fe20000010015 */
[----:B------:R-:W-:Y:S02]  /*1350*/  HADD2.F32 R20, -RZ, R12.H0_H0 ;  /* 0x2000000cff147230 */ /* 0x000fe40000004100 */
[----:B------:R-:W-:Y:S02]  /*1360*/  HADD2.F32 R31, -RZ, R36.H0_H0 ;  /* 0x20000024ff1f7230 */ /* 0x000fe40000004100 */
[----:B------:R-:W-:Y:S01]  /*1370*/  FFMA.FTZ R28, R23, R28, R34 ;  /* 0x0000001c171c7223 */ /* 0x000fe20000010022 */
[----:B------:R-:W-:Y:S02]  /*1380*/  HADD2.F32 R21, -RZ, R24.H0_H0 ;  /* 0x20000018ff157230 */ /* 0x000fe40000004100 */
[----:B------:R-:W-:Y:S02]  /*1390*/  HADD2.F32 R22, -RZ, R48.H0_H0 ;  /* 0x20000030ff167230 */ /* 0x000fe40000004100 */
[----:B------:R-:W-:Y:S01]  /*13a0*/  FFMA.FTZ R31, R20, R31, R35 ;  /* 0x0000001f141f7223 */ /* 0x000fe20000010023 */
[----:B------:R-:W-:-:S02]  /*13b0*/  HADD2.F32 R16, -RZ, R12.H1_H1 ;  /* 0x3000000cff107230 */ /* 0x000fc40000004100 */
[----:B------:R-:W-:Y:S02]  /*13c0*/  HADD2.F32 R33, -RZ, R36.H1_H1 ;  /* 0x30000024ff217230 */ /* 0x000fe40000004100 */
[----:B------:R-:W-:Y:S01]  /*13d0*/  FFMA.FTZ R29, R21, R22, R28 ;  /* 0x00000016151d7223 */ /* 0x000fe2000001001c */
[----:B------:R-:W-:Y:S02]  /*13e0*/  HADD2.F32 R24, -RZ, R24.H1_H1 ;  /* 0x30000018ff187230 */ /* 0x000fe40000004100 */
[----:B------:R-:W-:Y:S02]  /*13f0*/  HADD2.F32 R23, -RZ, R48.H1_H1 ;  /* 0x30000030ff177230 */ /* 0x000fe40000004100 */
[----:B------:R-:W-:Y:S01]  /*1400*/  FFMA.FTZ R20, R16, R33, R31 ;  /* 0x0000002110147223 */ /* 0x000fe2000001001f */
[----:B------:R-:W-:Y:S02]  /*1410*/  HADD2.F32 R9, -RZ, R13.H0_H0 ;  /* 0x2000000dff097230 */ /* 0x000fe40000004100 */
[----:B------:R-:W-:-:S02]  /*1420*/  HADD2.F32 R30, -RZ, R37.H0_H0 ;  /* 0x20000025ff1e7230 */ /* 0x000fc40000004100 */
[----:B------:R-:W-:Y:S01]  /*1430*/  FFMA.FTZ R23, R24, R23, R29 ;  /* 0x0000001718177223 */ /* 0x000fe2000001001d */
[----:B------:R-:W-:Y:S02]  /*1440*/  HADD2.F32 R16, -RZ, R25.H0_H0 ;  /* 0x20000019ff107230 */ /* 0x000fe40000004100 */
[----:B------:R-:W-:Y:S02]  /*1450*/  HADD2.F32 R21, -RZ, R49.H0_H0 ;  /* 0x20000031ff157230 */ /* 0x000fe40000004100 */
[----:B------:R-:W-:Y:S01]  /*1460*/  FFMA.FTZ R30, R9, R30, R20 ;  /* 0x0000001e091e7223 */ /* 0x000fe20000010014 */
[----:B------:R-:W-:Y:S02]  /*1470*/  HADD2.F32 R13, -RZ, R13.H1_H1 ;  /* 0x3000000dff0d7230 */ /* 0x000fe40000004100 */
[----:B------:R-:W-:Y:S02]  /*1480*/  HADD2.F32 R32, -RZ, R37.H1_H1 ;  /* 0x30000025ff207230 */ /* 0x000fe40000004100 */
        /* <DEDUP_REMOVED lines=13> */
[----:B------:R-:W-:Y:S01]  /*1560*/  HADD2.F32 R26, -RZ, R26.H1_H1 ;  /* 0x3000001aff1a7230 */ /* 0x000fe20000004100 */
[----:B------:R-:W0:Y:S01]  /*1570*/  LDC.64 R20, c[0x0][0x2d0] ;  /* 0x0000b400ff147b82 */ /* 0x000e220000000a00 */
        /* <DEDUP_REMOVED lines=13> */
[----:B------:R-:W-:-:S03]  /*1650*/  FFMA.FTZ R6, R15, R12, R6 ;  /* 0x0000000c0f067223 */ /* 0x000fc60000010006 */
[----:B------:R-:W-:Y:S02]  /*1660*/  FFMA.FTZ R14, R27, R16, R14 ;  /* 0x000000101b0e7223 */ /* 0x000fe4000001000e */
[----:B------:R-:W1:Y:S04]  /*1670*/  SHFL.BFLY PT, R7, R6, 0x4, 0x1f ;  /* 0x0c801f0006077f89 */ /* 0x000e6800000e0000 */
[----:B------:R-:W2:Y:S01]  /*1680*/  SHFL.BFLY PT, R13, R14, 0x4, 0x1f ;  /* 0x0c801f000e0d7f89 */ /* 0x000ea200000e0000 */
[----:B-1----:R-:W-:Y:S02]  /*1690*/  FADD.FTZ R9, R6, R7 ;  /* 0x0000000706097221 */ /* 0x002fe40000010000 */
[----:B------:R-:W1:Y:S01]  /*16a0*/  LDC.64 R6, c[0x0][0x2d8] ;  /* 0x0000b600ff067b82 */ /* 0x000e620000000a00 */
[----:B--2---:R-:W-:-:S02]  /*16b0*/  FADD.FTZ R15, R14, R13 ;  /* 0x0000000d0e0f7221 */ /* 0x004fc40000010000 */
[----:B------:R-:W2:Y:S04]  /*16c0*/  SHFL.BFLY PT, R12, R9, 0x2, 0x1f ;  /* 0x0c401f00090c7f89 */ /* 0x000ea800000e0000 */
[----:B------:R-:W3:Y:S01]  /*16d0*/  SHFL.BFLY PT, R16, R15, 0x2, 0x1f ;  /* 0x0c401f000f107f89 */ /* 0x000ee200000e0000 */
[----:B--2---:R-:W-:Y:S01]  /*16e0*/  FADD.FTZ R12, R9, R12 ;  /* 0x0000000c090c7221 */ /* 0x004fe20000010000 */
[----:B---3--:R-:W-:-:S04]  /*16f0*/  FADD.FTZ R16, R15, R16 ;  /* 0x000000100f107221 */ /* 0x008fc80000010000 */
[----:B------:R-:W2:Y:S04]  /*1700*/  SHFL.BFLY PT, R13, R12, 0x1, 0x1f ;  /* 0x0c201f000c0d7f89 */ /* 0x000ea800000e0000 */
[----:B------:R-:W3:Y:S01]  /*1710*/  SHFL.BFLY PT, R17, R16, 0x1, 0x1f ;  /* 0x0c201f0010117f89 */ /* 0x000ee200000e0000 */
[----:B--2---:R-:W-:Y:S01]  /*1720*/  FADD.FTZ R22, R12, R13 ;  /* 0x0000000d0c167221 */ /* 0x004fe20000010000 */
[----:B---3--:R-:W-:Y:S01]  /*1730*/  FADD.FTZ R23, R16, R17 ;  /* 0x0000001110177221 */ /* 0x008fe20000010000 */
[----:B01----:R-:W-:Y:S06]  /*1740*/  @P0 BRA `(.L_x_3109) ;  /* 0x0000000000540947 */ /* 0x003fec0003800000 */
[----:B------:R-:W0:Y:S01]  /*1750*/  LDC.64 R16, c[0x0][0x278] ;  /* 0x00009e00ff107b82 */ /* 0x000e220000000a00 */
[----:B------:R-:W-:Y:S01]  /*1760*/  SHF.R.S32.HI R11, RZ, 0x1f, R10 ;  /* 0x0000001fff0b7819 */ /* 0x000fe2000001140a */
[----:B------:R-:W-:Y:S01]  /*1770*/  ULDC.64 UR12, c[0x0][0x260] ;  /* 0x00009800000c7ab9 */ /* 0x000fe20000000a00 */
[----:B------:R-:W-:-:S05]  /*1780*/  ISETP.GE.AND P1, PT, R54, R3, PT ;  /* 0x000000033600720c */ /* 0x000fca0003f26270 */
[----:B------:R-:W1:Y:S01]  /*1790*/  LDC.64 R18, c[0x0][0x280] ;  /* 0x0000a000ff127b82 */ /* 0x000e620000000a00 */
[C---:B0-----:R-:W-:Y:S02]  /*17a0*/  IMAD R14, R16.reuse, UR10, RZ ;  /* 0x0000000a100e7c24 */ /* 0x041fe4000f8e02ff */
[----:B------:R-:W-:-:S04]  /*17b0*/  IMAD.WIDE.U32 R12, R16, UR8, R10 ;  /* 0x00000008100c7c25 */ /* 0x000fc8000f8e000a */
[----:B------:R-:W-:Y:S02]  /*17c0*/  IMAD R5, R17, UR8, R14 ;  /* 0x0000000811057c24 */ /* 0x000fe4000f8e020e */
[----:B-1----:R-:W-:-:S03]  /*17d0*/  IMAD R14, R18, UR11, RZ ;  /* 0x0000000b120e7c24 */ /* 0x002fc6000f8e02ff */
[----:B------:R-:W-:Y:S01]  /*17e0*/  IADD3 R13, R13, R5, RZ ;  /* 0x000000050d0d7210 */ /* 0x000fe20007ffe0ff */
[----:B------:R-:W-:Y:S02]  /*17f0*/  IMAD R9, R19, UR9, R14 ;  /* 0x0000000913097c24 */ /* 0x000fe4000f8e020e */
[----:B------:R-:W-:-:S03]  /*1800*/  IMAD.WIDE.U32 R12, R18, UR9, R12 ;  /* 0x00000009120c7c25 */ /* 0x000fc6000f8e000c */
[----:B------:R-:W-:-:S04]  /*1810*/  IADD3 R5, P0, R54, R12, RZ ;  /* 0x0000000c36057210 */ /* 0x000fc80007f1e0ff */
[----:B------:R-:W-:Y:S02]  /*1820*/  IADD3.X R14, R55, R13, R9, P0, !PT ;  /* 0x0000000d370e7210 */ /* 0x000fe400007fe409 */
[C---:B------:R-:W-:Y:S02]  /*1830*/  LEA R12, P2, R5.reuse, UR12, 0x2 ;  /* 0x0000000c050c7c11 */ /* 0x040fe4000f8410ff */
[----:B------:R-:W-:Y:S02]  /*1840*/  ISETP.GE.AND P0, PT, R8, R3, PT ;  /* 0x000000030800720c */ /* 0x000fe40003f06270 */
[----:B------:R-:W-:Y:S02]  /*1850*/  LEA.HI.X R13, R5, UR13, R14, 0x2, P2 ;  /* 0x0000000d050d7c11 */ /* 0x000fe400090f140e */
[----:B------:R-:W-:Y:S02]  /*1860*/  FSEL R3, R22, RZ, !P1 ;  /* 0x000000ff16037208 */ /* 0x000fe40004800000 */
[----:B------:R-:W-:-:S03]  /*1870*/  FSEL R5, R23, RZ, !P0 ;  /* 0x000000ff17057208 */ /* 0x000fc60004000000 */
[----:B------:R0:W-:Y:S04]  /*1880*/  STG.E desc[UR6][R12.64], R3 ;  /* 0x000000030c007986 */ /* 0x0001e8000c101906 */
[----:B------:R0:W-:Y:S02]  /*1890*/  STG.E desc[UR6][R12.64+0x80], R5 ;  /* 0x000080050c007986 */ /* 0x0001e4000c101906 */
.L_x_3109:
[----:B------:R-:W-:Y:S05]  /*18a0*/  BSYNC B0 ;  /* 0x0000000000007941 */ /* 0x000fea0003800000 */
.L_x_3108:
[----:B------:R-:W-:Y:S01]  /*18b0*/  UIADD3 UR4, UR4, 0x3f, URZ ;  /* 0x0000003f04047890 */ /* 0x000fe2000fffe03f */
[----:B------:R-:W-:Y:S01]  /*18c0*/  SHF.L.U32 R8, R2, 0x2, RZ ;  /* 0x0000000202087819 */ /* 0x000fe200000006ff */
[----:B0-----:R-:W-:Y:S01]  /*18d0*/  IMAD R3, R0, 0x3000, RZ ;  /* 0x0000300000037824 */ /* 0x001fe200078e02ff */
[----:B------:R-:W-:Y:S01]  /*18e0*/  BSSY B0, `(.L_x_3110) ;  /* 0x0000027000007945 */ /* 0x000fe20003800000 */
[----:B------:R-:W-:Y:S01]  /*18f0*/  USHF.R.S32.HI UR5, URZ, 0x1f, UR4 ;  /* 0x0000001f3f057899 */ /* 0x000fe20008011404 */
[----:B------:R-:W-:Y:S02]  /*1900*/  SHF.R.S32.HI R12, RZ, 0x1f, R8 ;  /* 0x0000001fff0c7819 */ /* 0x000fe40000011408 */
[----:B------:R-:W-:Y:S01]  /*1910*/  IADD3 R8, P0, R3, R8, RZ ;  /* 0x0000000803087210 */ /* 0x000fe20007f1e0ff */
[----:B------:R-:W-:-:S03]  /*1920*/  ULEA.HI UR5, UR5, UR4, URZ, 0x6 ;  /* 0x0000000405057291 */ /* 0x000fc6000f8f303f */
[----:B------:R-:W-:Y:S01]  /*1930*/  LEA.HI.X.SX32 R9, R3, R12, 0x1, P0 ;  /* 0x0000000c03097211 */ /* 0x000fe200000f0eff */
[----:B------:R-:W-:Y:S01]  /*1940*/  ULOP3.LUT UR5, UR5, 0xffffffc0, URZ, 0xc0, !UPT ;  /* 0xffffffc005057892 */ /* 0x000fe2000f8ec03f */
[C---:B------:R-:W-:Y:S02]  /*1950*/  IMAD R12, R20.reuse, UR10, RZ ;  /* 0x0000000a140c7c24 */ /* 0x040fe4000f8e02ff */
[----:B------:R-:W-:-:S03]  /*1960*/  IMAD.WIDE.U32 R8, R20, UR8, R8 ;  /* 0x0000000814087c25 */ /* 0x000fc6000f8e0008 */
[----:B------:R-:W-:Y:S01]  /*1970*/  IADD3 R3, -R10, UR5, RZ ;  /* 0x000000050a037c10 */ /* 0x000fe2000fffe1ff */
[----:B------:R-:W-:-:S03]  /*1980*/  IMAD R5, R21, UR8, R12 ;  /* 0x0000000815057c24 */ /* 0x000fc6000f8e020c */
[----:B------:R-:W-:Y:S01]  /*1990*/  ISETP.GE.AND P0, PT, R2, R3, PT ;  /* 0x000000030200720c */ /* 0x000fe20003f06270 */
[----:B------:R-:W-:Y:S01]  /*19a0*/  IMAD R12, R6, UR11, RZ ;  /* 0x0000000b060c7c24 */ /* 0x000fe2000f8e02ff */
[----:B------:R-:W-:Y:S02]  /*19b0*/  IADD3 R9, R9, R5, RZ ;  /* 0x0000000509097210 */ /* 0x000fe40007ffe0ff */
[----:B------:R-:W-:Y:S01]  /*19c0*/  ISETP.GT.OR P0, PT, R2, 0x3f, P0 ;  /* 0x0000003f0200780c */ /* 0x000fe20000704670 */
[----:B------:R-:W-:Y:S02]  /*19d0*/  IMAD R5, R7, UR9, R12 ;  /* 0x0000000907057c24 */ /* 0x000fe4000f8e020c */
[----:B------:R-:W-:-:S05]  /*19e0*/  IMAD.WIDE.U32 R12, R6, UR9, R8 ;  /* 0x00000009060c7c25 */ /* 0x000fca000f8e0008 */
[----:B------:R-:W-:-:S05]  /*19f0*/  IADD3 R5, R13, R5, RZ ;  /* 0x000000050d057210 */ /* 0x000fca0007ffe0ff */
[----:B------:R-:W-:Y:S05]  /*1a00*/  @P0 BRA `(.L_x_3111) ;  /* 0x0000000000500947 */ /* 0x000fea0003800000 */
[----:B------:R-:W0:Y:S01]  /*1a10*/  LDC.64 R14, c[0x0][0x2a8] ;  /* 0x0000aa00ff0e7b82 */ /* 0x000e220000000a00 */
[----:B------:R-:W-:Y:S01]  /*1a20*/  SHF.R.S32.HI R3, RZ, 0x1f, R2 ;  /* 0x0000001fff037819 */ /* 0x000fe20000011402 */
[----:B------:R-:W-:Y:S01]  /*1a30*/  ULDC.64 UR4, c[0x0][0x2a0] ;  /* 0x0000a80000047ab9 */ /* 0x000fe20000000a00 */
[----:B------:R-:W-:-:S04]  /*1a40*/  IADD3 R6, P0, R10, R2, RZ ;  /* 0x000000020a067210 */ /* 0x000fc80007f1e0ff */
[----:B------:R-:W-:Y:S01]  /*1a50*/  LEA.HI.X.SX32 R7, R10, R3, 0x1, P0 ;  /* 0x000000030a077211 */ /* 0x000fe200000f0eff */
[----:B------:R-:W1:Y:S01]  /*1a60*/  LDC.64 R16, c[0x0][0x2b0] ;  /* 0x0000ac00ff107b82 */ /* 0x000e620000000a00 */
[----:B------:R-:W-:Y:S01]  /*1a70*/  FSETP.NEU.FTZ.AND P0, PT, R4, -INF , PT ;  /* 0xff8000000400780b */ /* 0x000fe20003f1d000 */
[C---:B0-----:R-:W-:Y:S02]  /*1a80*/  IMAD R8, R14.reuse, UR10, RZ ;  /* 0x0000000a0e087c24 */ /* 0x041fe4000f8e02ff */
[----:B------:R-:W-:-:S04]  /*1a90*/  IMAD.WIDE.U32 R6, R14, UR8, R6 ;  /* 0x000000080e067c25 */ /* 0x000fc8000f8e0006 */
[----:B------:R-:W-:Y:S02]  /*1aa0*/  IMAD R3, R15, UR8, R8 ;  /* 0x000000080f037c24 */ /* 0x000fe4000f8e0208 */
[----:B-1----:R-:W-:-:S03]  /*1ab0*/  IMAD R8, R16, UR11, RZ ;  /* 0x0000000b10087c24 */ /* 0x002fc6000f8e02ff */
[----:B------:R-:W-:Y:S01]  /*1ac0*/  IADD3 R7, R7, R3, RZ ;  /* 0x0000000307077210 */ /* 0x000fe20007ffe0ff */
[----:B------:R-:W-:Y:S02]  /*1ad0*/  IMAD R9, R17, UR9, R8 ;  /* 0x0000000911097c24 */ /* 0x000fe4000f8e0208 */
[----:B------:R-:W-:Y:S01]  /*1ae0*/  FMUL.FTZ R3, R4, 1.4426950216293334961 ;  /* 0x3fb8aa3b04037820 */ /* 0x000fe20000410000 */
[----:B------:R-:W-:-:S04]  /*1af0*/  IMAD.WIDE.U32 R6, R16, UR9, R6 ;  /* 0x0000000910067c25 */ /* 0x000fc8000f8e0006 */
[----:B------:R-:W-:Y:S02]  /*1b00*/  FSEL R3, R3, RZ, P0 ;  /* 0x000000ff03037208 */ /* 0x000fe40000000000 */
[----:B------:R-:W-:Y:S02]  /*1b10*/  IADD3 R7, R7, R9, RZ ;  /* 0x0000000907077210 */ /* 0x000fe40007ffe0ff */
[----:B------:R-:W-:-:S04]  /*1b20*/  LEA R8, P1, R6, UR4, 0x2 ;  /* 0x0000000406087c11 */ /* 0x000fc8000f8210ff */
[----:B------:R-:W-:-:S05]  /*1b30*/  LEA.HI.X R9, R6, UR5, R7, 0x2, P1 ;  /* 0x0000000506097c11 */ /* 0x000fca00088f1407 */
[----:B------:R0:W-:Y:S04]  /*1b40*/  STG.E desc[UR6][R8.64], R3 ;  /* 0x0000000308007986 */ /* 0x0001e8000c101906 */
.L_x_3111:
[----:B------:R-:W-:Y:S05]  /*1b50*/  BSYNC B0 ;  /* 0x0000000000007941 */ /* 0x000fea0003800000 */
.L_x_3110:
[----:B------:R-:W-:Y:S01]  /*1b60*/  ULDC.64 UR12, c[0x0][0x2e8] ;  /* 0x0000ba00000c7ab9 */ /* 0x000fe20000000a00 */
[----:B------:R-:W-:Y:S01]  /*1b70*/  ULDC.64 UR4, c[0x0][0x2b8] ;  /* 0x0000ae0000047ab9 */ /* 0x000fe20000000a00 */
[----:B------:R-:W-:Y:S02]  /*1b80*/  ISETP.NE.U32.AND P0, PT, RZ, UR12, PT ;  /* 0x0000000cff007c0c */ /* 0x000fe4000bf05070 */
[C---:B------:R-:W-:Y:S02]  /*1b90*/  LEA R4, P1, R12.reuse, UR4, 0x2 ;  /* 0x000000040c047c11 */ /* 0x040fe4000f8210ff */
[----:B------:R-:W-:Y:S02]  /*1ba0*/  ISETP.NE.AND.EX P0, PT, RZ, UR13, PT, P0 ;  /* 0x0000000dff007c0c */ /* 0x000fe4000bf05300 */
[----:B------:R-:W-:Y:S02]  /*1bb0*/  LEA.HI.X R5, R12, UR5, R5, 0x2, P1 ;  /* 0x000000050c057c11 */ /* 0x000fe400088f1405 */
[----:B------:R-:W-:-:S03]  /*1bc0*/  ISETP.NE.OR P0, PT, R2, RZ, !P0 ;  /* 0x000000ff0200720c */ /* 0x000fc60004705670 */
[----:B------:R1:W-:Y:S04]  /*1bd0*/  STG.E.128 desc[UR6][R4.64], RZ ;  /* 0x000000ff04007986 */ /* 0x0003e8000c101d06 */
        /* <DEDUP_REMOVED lines=10> */
[----:B------:R1:W-:Y:S01]  /*1c80*/  STG.E.128 desc[UR6][R4.64+0xb000], RZ ;  /* 0x00b000ff04007986 */ /* 0x0003e2000c101d06 */
[----:B------:R-:W-:Y:S05]  /*1c90*/  @P0 EXIT ;  /* 0x000000000000094d */ /* 0x000fea0003800000 */
[----:B-1----:R-:W1:Y:S08]  /*1ca0*/  LDC R5, c[0x0][0x2e0] ;  /* 0x0000b800ff057b82 */ /* 0x002e700000000800 */
[----:B------:R-:W2:Y:S08]  /*1cb0*/  LDC R7, c[0x0][0x220] ;  /* 0x00008800ff077b82 */ /* 0x000eb00000000800 */
[----:B0-----:R-:W0:Y:S01]  /*1cc0*/  LDC.64 R2, c[0x0][0x2e8] ;  /* 0x0000ba00ff027b82 */ /* 0x001e220000000a00 */
[----:B-1----:R-:W-:-:S04]  /*1cd0*/  IMAD R0, R0, R5, UR9 ;  /* 0x0000000900007e24 */ /* 0x002fc8000f8e0205 */
[----:B--2---:R-:W-:-:S04]  /*1ce0*/  IMAD R5, R0, R7, UR8 ;  /* 0x0000000800057e24 */ /* 0x004fc8000f8e0207 */
[----:B0-----:R-:W-:-:S05]  /*1cf0*/  IMAD.WIDE R2, R5, 0x4, R2 ;  /* 0x0000000405027825 */ /* 0x001fca00078e0202 */
[----:B------:R-:W-:Y:S01]  /*1d00*/  STG.E desc[UR6][R2.64], RZ ;  /* 0x000000ff02007986 */ /* 0x000fe2000c101906 */
[----:B------:R-:W-:Y:S05]  /*1d10*/  EXIT ;  /* 0x000000000000794d */ /* 0x000fea0003800000 */
.L_x_3112:
        /* <DEDUP_REMOVED lines=14> */
.L_x_3875:


//--------------------- .text._ZN7cutlass13device_kernelIN5flash11enable_sm90INS1_16FlashAttnBwdSm90INS1_25CollectiveMainloopBwdSm90ILi2ELi1ELi1EN4cute5tupleIJNS5_1CILi1EEES8_S8_EEENS6_IJNS7_ILi64EEENS7_ILi96EEENS7_ILi192EEEEEENS_6half_tEfNS_4arch4Sm90ELb1ELb0ELb0ELb1ELb0ELb0ELb1ELb0ELi3ELi1ELi1ELi1ELb0EEENS1_21CollectiveEpilogueBwdISD_SE_SG_Li384ELb1ELb1ELi3EEENS1_25SingleTileBwdLPTSchedulerILb1ELi96ELb0EEEEEEEEEvNT_6ParamsE --------------------------
	.section	.text._ZN7cutlass13device_kernelIN5flash11enable_sm90INS1_16FlashAttnBwdSm90INS1_25CollectiveMainloopBwdSm90ILi2ELi1ELi1EN4cute5tupleIJNS5_1CILi1EEES8_S8_EEENS6_IJNS7_ILi64EEENS7_ILi96EEENS7_ILi192EEEEEENS_6half_tEfNS_4arch4Sm90ELb1ELb0ELb0ELb1ELb0ELb0ELb1ELb0ELi3ELi1ELi1ELi1ELb0EEENS1_21CollectiveEpilogueBwdISD_SE_SG_Li384ELb1ELb1ELi3EEENS1_25SingleTileBwdLPTSchedulerILb1ELi96ELb0EEEEEEEEEvNT_6ParamsE,"ax",@progbits
	.align	128
.text._ZN7cutlass13device_kernelIN5flash11enable_sm90INS1_16FlashAttnBwdSm90INS1_25CollectiveMainloopBwdSm90ILi2ELi1ELi1EN4cute5tupleIJNS5_1CILi1EEES8_S8_EEENS6_IJNS7_ILi64EEENS7_ILi96EEENS7_ILi192EEEEEENS_6half_tEfNS_4arch4Sm90ELb1ELb0ELb0ELb1ELb0ELb0ELb1ELb0ELi3ELi1ELi1ELi1ELb0EEENS1_21CollectiveEpilogueBwdISD_SE_SG_Li384ELb1ELb1ELi3EEENS1_25SingleTileBwdLPTSchedulerILb1ELi96ELb0EEEEEEEEEvNT_6ParamsE:
        .type           _ZN7cutlass13device_kernelIN5flash11enable_sm90INS1_16FlashAttnBwdSm90INS1_25CollectiveMainloopBwdSm90ILi2ELi1ELi1EN4cute5tupleIJNS5_1CILi1EEES8_S8_EEENS6_IJNS7_ILi64EEENS7_ILi96EEENS7_ILi192EEEEEENS_6half_tEfNS_4arch4Sm90ELb1ELb0ELb0ELb1ELb0ELb0ELb1ELb0ELi3ELi1ELi1ELi1ELb0EEENS1_21CollectiveEpilogueBwdISD_SE_SG_Li384ELb1ELb1ELi3EEENS1_25SingleTileBwdLPTSchedulerILb1ELi96ELb0EEEEEEEEEvNT_6ParamsE,@function
        .size           _ZN7cutlass13device_kernelIN5flash11enable_sm90INS1_16FlashAttnBwdSm90INS1_25CollectiveMainloopBwdSm90ILi2ELi1ELi1EN4cute5tupleIJNS5_1CILi1EEES8_S8_EEENS6_IJNS7_ILi64EEENS7_ILi96EEENS7_ILi192EEEEEENS_6half_tEfNS_4arch4Sm90ELb1ELb0ELb0ELb1ELb0ELb0ELb1ELb0ELi3ELi1ELi1ELi1ELb0EEENS1_21CollectiveEpilogueBwdISD_SE_SG_Li384ELb1ELb1ELi3EEENS1_25SingleTileBwdLPTSchedulerILb1ELi96ELb0EEEEEEEEEvNT_6ParamsE,(.L_x_3876 - _ZN7cutlass13device_kernelIN5flash11enable_sm90INS1_16FlashAttnBwdSm90INS1_25CollectiveMainloopBwdSm90ILi2ELi1ELi1EN4cute5tupleIJNS5_1CILi1EEES8_S8_EEENS6_IJNS7_ILi64EEENS7_ILi96EEENS7_ILi192EEEEEENS_6half_tEfNS_4arch4Sm90ELb1ELb0ELb0ELb1ELb0ELb0ELb1ELb0ELi3ELi1ELi1ELi1ELb0EEENS1_21CollectiveEpilogueBwdISD_SE_SG_Li384ELb1ELb1ELi3EEENS1_25SingleTileBwdLPTSchedulerILb1ELi96ELb0EEEEEEEEEvNT_6ParamsE)
        .other          _ZN7cutlass13device_kernelIN5flash11enable_sm90INS1_16FlashAttnBwdSm90INS1_25CollectiveMainloopBwdSm90ILi2ELi1ELi1EN4cute5tupleIJNS5_1CILi1EEES8_S8_EEENS6_IJNS7_ILi64EEENS7_ILi96EEENS7_ILi192EEEEEENS_6half_tEfNS_4arch4Sm90ELb1ELb0ELb0ELb1ELb0ELb0ELb1ELb0ELi3ELi1ELi1ELi1ELb0EEENS1_21CollectiveEpilogueBwdISD_SE_SG_Li384ELb1ELb1ELi3EEENS1_25SingleTileBwdLPTSchedulerILb1ELi96ELb0EEEEEEEEEvNT_6ParamsE,@"STO_CUDA_ENTRY STV_DEFAULT"
_ZN7cutlass13device_kernelIN5flash11enable_sm90INS1_16FlashAttnBwdSm90INS1_25CollectiveMainloopBwdSm90ILi2ELi1ELi1EN4cute5tupleIJNS5_1CILi1EEES8_S8_EEENS6_IJNS7_ILi64EEENS7_ILi96EEENS7_ILi192EEEEEENS_6half_tEfNS_4arch4Sm90ELb1ELb0ELb0ELb1ELb0ELb0ELb1ELb0ELi3ELi1ELi1ELi1ELb0EEENS1_21CollectiveEpilogueBwdISD_SE_SG_Li384ELb1ELb1ELi3EEENS1_25SingleTileBwdLPTSchedulerILb1ELi96ELb0EEEEEEEEEvNT_6ParamsE:
        /* <DEDUP_REMOVED lines=23> */
.L_x_3114:
[----:B------:R-:W-:Y:S05]  /*0170*/  BSYNC B0 ;  /* 0x0000000000007941 */ /* 0x000fea0003800000 */
.L_x_3113:
        /* <DEDUP_REMOVED lines=34> */
.L_x_3115:
        /* <DEDUP_REMOVED lines=20> */
.L_x_3116:
[----:B---3--:R-:W-:Y:S01]  /*04e0*/  ISETP.NE.AND P0, PT, R2, RZ, PT ;  /* 0x000000ff0200720c */ /* 0x008fe20003f05270 */
[----:B------:R-:W-:Y:S01]  /*04f0*/  IMAD.MOV.U32 R2, RZ, RZ, 0x1 ;  /* 0x00000001ff027424 */ /* 0x000fe200078e00ff */
[----:B------:R-:W-:Y:S01]  /*0500*/  NOP ;  /* 0x0000000000007918 */ /* 0x000fe20000000000 */
[----:B------:R-:W-:Y:S01]  /*0510*/  ULDC.64 UR38, c[0x0][0x208] ;  /* 0x0000820000267ab9 */ /* 0x000fe20000000a00 */
[----:B------:R-:W-:Y:S02]  /*0520*/  BSSY B6, `(.L_x_3117) ;  /* 0x0000a9c000067945 */ /* 0x000fe40003800000 */
[----:B------:R-:W-:-:S05]  /*0530*/  SEL R2, R2, 0x2, !P0 ;  /* 0x0000000202027807 */ /* 0x000fca0004000000 */
[----:B------:R3:W-:Y:S01]  /*0540*/  STL [R1], R2 ;  /* 0x0000000201007387 */ /* 0x0007e20000100800 */
[----:B-12-4-:R-:W-:Y:S06]  /*0550*/  BAR.SYNC.DEFER_BLOCKING 0x0 ;  /* 0x0000000000007b1d */ /* 0x016fec0000010000 */
[----:B------:R-:W-:Y:S05]  /*0560*/  @!P0 BRA `(.L_x_3118) ;  /* 0x0000006000c88947 */ /* 0x000fea0003800000 */
.L_x_3119:
        /* <DEDUP_REMOVED lines=24> */
[----:B------:R-:W1:Y:S01]  /*06f0*/  LDC R3, c[0x0][0x8dc] ;  /* 0x00023700ff037b82 */ /* 0x000e620000000800 */
[----:B------:R-:W-:Y:S01]  /*0700*/  IMAD.U32 R152, RZ, RZ, UR4 ;  /* 0x00000004ff987e24 */ /* 0x000fe2000f8e00ff */
[----:B-1----:R-:W-:-:S13]  /*0710*/  ISETP.NE.AND P0, PT, R3, 0x1, PT ;  /* 0x000000010300780c */ /* 0x002fda0003f05270 */
[----:B------:R-:W1:Y:S02]  /*0720*/  @P0 LDC.64 R4, c[0x0][0x8e0] ;  /* 0x00023800ff040b82 */ /* 0x000e640000000a00 */
[----:B-1----:R-:W-:-:S05]  /*0730*/  @P0 IMAD.HI.U32 R0, R4, UR4, RZ ;  /* 0x0000000404000c27 */ /* 0x002fca000f8e00ff */
[----:B------:R-:W-:-:S05]  /*0740*/  @P0 SHF.R.U32.HI R152, RZ, R5, R0 ;  /* 0x00000005ff980219 */ /* 0x000fca0000011600 */
[----:B------:R-:W-:Y:S01]  /*0750*/  IMAD R0, R152, R3, RZ ;  /* 0x0000000398007224 */ /* 0x000fe200078e02ff */
[----:B------:R-:W-:Y:S06]  /*0760*/  BRA `(.L_x_3121) ;  /* 0x00000000001c7947 */ /* 0x000fec0003800000 */
.L_x_3120:
[----:B------:R-:W1:Y:S01]  /*0770*/  LDC R3, c[0x0][0x8c4] ;  /* 0x00023100ff037b82 */ /* 0x000e620000000800 */
[----:B------:R-:W-:Y:S01]  /*0780*/  IMAD.U32 R152, RZ, RZ, UR4 ;  /* 0x00000004ff987e24 */ /* 0x000fe2000f8e00ff */
[----:B-1----:R-:W-:-:S13]  /*0790*/  ISETP.NE.AND P0, PT, R3, 0x1, PT ;  /* 0x000000010300780c */ /* 0x002fda0003f05270 */
[----:B------:R-:W1:Y:S02]  /*07a0*/  @P0 LDC.64 R4, c[0x0][0x8c8] ;  /* 0x00023200ff040b82 */ /* 0x000e640000000a00 */
[----:B-1----:R-:W-:-:S05]  /*07b0*/  @P0 IMAD.HI.U32 R0, R4, UR4, RZ ;  /* 0x0000000404000c27 */ /* 0x002fca000f8e00ff */
[----:B------:R-:W-:-:S05]  /*07c0*/  @P0 SHF.R.U32.HI R152, RZ, R5, R0 ;  /* 0x00000005ff980219 */ /* 0x000fca0000011600 */
[----:B------:R-:W-:-:S07]  /*07d0*/  IMAD R0, R152, R3, RZ ;  /* 0x0000000398007224 */ /* 0x000fce00078e02ff */
.L_x_3121:
[----:B------:R-:W1:Y:S01]  /*07e0*/  LDC R153, c[0x0][0x8b8] ;  /* 0x00022e00ff997b82 */ /* 0x000e620000000800 */
[----:B------:R-:W-:Y:S01]  /*07f0*/  IADD3 R0, -R0, UR4, RZ ;  /* 0x0000000400007c10 */ /* 0x000fe2000fffe1ff */
[----:B------:R-:W-:Y:S02]  /*0800*/  ULDC.64 UR4, c[0x0][0x8f8] ;  /* 0x00023e0000047ab9 */ /* 0x000fe40000000a00 */
[----:B------:R-:W-:-:S04]  /*0810*/  ISETP.NE.U32.AND P0, PT, RZ, UR4, PT ;  /* 0x00000004ff007c0c */ /* 0x000fc8000bf05070 */
[----:B------:R-:W2:Y:S01]  /*0820*/  LDC R5, c[0x0][0x8c4] ;  /* 0x00023100ff057b82 */ /* 0x000ea20000000800 */
[----:B------:R-:W-:Y:S02]  /*0830*/  ISETP.NE.AND.EX P0, PT, RZ, UR5, PT, P0 ;  /* 0x00000005ff007c0c */ /* 0x000fe4000bf05300 */
[----:B-1----:R-:W-:Y:S01]  /*0840*/  ISETP.NE.AND P1, PT, R153, 0x1, PT ;  /* 0x000000019900780c */ /* 0x002fe20003f25270 */
[----:B--2---:R-:W-:-:S04]  /*0850*/  IMAD R5, R5, UR6, R0 ;  /* 0x0000000605057c24 */ /* 0x004fc8000f8e0200 */
[----:B------:R-:W-:-:S08]  /*0860*/  IMAD.MOV.U32 R19, RZ, RZ, R5 ;  /* 0x000000ffff137224 */ /* 0x000fd000078e0005 */
[----:B------:R-:W1:Y:S08]  /*0870*/  @P1 LDC R2, c[0x0][0x8bc] ;  /* 0x00022f00ff021b82 */ /* 0x000e700000000800 */
[----:B------:R-:W2:Y:S01]  /*0880*/  @P1 LDC R3, c[0x0][0x8c0] ;  /* 0x00023000ff031b82 */ /* 0x000ea20000000800 */
[----:B-1----:R-:W-:-:S05]  /*0890*/  @P1 IMAD.HI.U32 R0, R5, R2, RZ ;  /* 0x0000000205001227 */ /* 0x002fca00078e00ff */
[----:B--2---:R-:W-:-:S05]  /*08a0*/  @P1 SHF.R.U32.HI R19, RZ, R3, R0 ;  /* 0x00000003ff131219 */ /* 0x004fca0000011600 */
[----:B------:R-:W-:-:S04]  /*08b0*/  IMAD.MOV R0, RZ, RZ, -R19 ;  /* 0x000000ffff007224 */ /* 0x000fc800078e0a13 */
[----:B------:R-:W-:Y:S01]  /*08c0*/  IMAD R153, R153, R0, R5 ;  /* 0x0000000099997224 */ /* 0x000fe200078e0205 */
[----:B------:R-:W-:Y:S06]  /*08d0*/  @!P0 BRA `(.L_x_3122) ;  /* 0x0000000000108947 */ /* 0x000fec0003800000 */
[----:B------:R-:W1:Y:S02]  /*08e0*/  LDC.64 R2, c[0x0][0x8f8] ;  /* 0x00023e00ff027b82 */ /* 0x000e640000000a00 */
[----:B-1----:R-:W-:-:S05]  /*08f0*/  IMAD.WIDE R2, R19, 0x4, R2 ;  /* 0x0000000413027825 */ /* 0x002fca00078e0202 */
[----:B------:R2:W5:Y:S01]  /*0900*/  LDG.E R0, desc[UR38][R2.64] ;  /* 0x0000002602007981 */ /* 0x000562000c1e1900 */
[----:B------:R-:W-:Y:S05]  /*0910*/  BRA `(.L_x_3123) ;  /* 0x00000000002c7947 */ /* 0x000fea0003800000 */
.L_x_3122:
        /* <DEDUP_REMOVED lines=10> */
.L_x_3124:
[----:B------:R-:W1:Y:S02]  /*09c0*/  LDC R0, c[0x0][0x8ec] ;  /* 0x00023b00ff007b82 */ /* 0x000e640000000800 */
.L_x_3123:
[----:B-1---5:R-:W-:-:S04]  /*09d0*/  VIADD R0, R0, 0x5f ;  /* 0x0000005f00007836 */ /* 0x022fc80000000000 */
[----:B------:R-:W-:-:S05]  /*09e0*/  IMAD.HI R0, R0, 0x2aaaaaab, RZ ;  /* 0x2aaaaaab00007827 */ /* 0x000fca00078e02ff */
[----:B--2---:R-:W-:-:S04]  /*09f0*/  SHF.R.U32.HI R3, RZ, 0x1f, R0 ;  /* 0x0000001fff037819 */ /* 0x004fc80000011600 */
[----:B------:R-:W-:-:S04]  /*0a00*/  LEA.HI.SX32 R3, R0, R3, 0x1c ;  /* 0x0000000300037211 */ /* 0x000fc800078fe2ff */
[----:B------:R-:W-:-:S04]  /*0a10*/  ISETP.GE.AND P0, PT, R152, R3, PT ;  /* 0x000000039800720c */ /* 0x000fc80003f06270 */
[----:B------:R-:W-:-:S04]  /*0a20*/  SEL R19, R19, 0xffffffff, !P0 ;  /* 0xffffffff13137807 */ /* 0x000fc80004000000 */
[----:B------:R-:W-:-:S13]  /*0a30*/  ISETP.GE.AND P0, PT, R19, RZ, PT ;  /* 0x000000ff1300720c */ /* 0x000fda0003f06270 */
[----:B------:R-:W-:Y:S05]  /*0a40*/  @!P0 BRA `(.L_x_3125) ;  /* 0x000000a400248947 */ /* 0x000fea0003800000 */
[----:B------:R-:W-:Y:S01]  /*0a50*/  ULDC.64 UR4, c[0x0][0x780] ;  /* 0x0001e00000047ab9 */ /* 0x000fe20000000a00 */
[----:B------:R-:W1:Y:S01]  /*0a60*/  LDC R17, c[0x0][0x290] ;  /* 0x0000a400ff117b82 */ /* 0x000e620000000800 */
[----:B------:R-:W-:Y:S02]  /*0a70*/  ISETP.NE.U32.AND P0, PT, RZ, UR4, PT ;  /* 0x00000004ff007c0c */ /* 0x000fe4000bf05070 */
[----:B------:R-:W-:Y:S02]  /*0a80*/  SHF.R.S32.HI R155, RZ, 0x1f, R153 ;  /* 0x0000001fff9b7819 */ /* 0x000fe40000011499 */
[----:B------:R-:W-:-:S13]  /*0a90*/  ISETP.NE.AND.EX P0, PT, RZ, UR5, PT, P0 ;  /* 0x00000005ff007c0c */ /* 0x000fda000bf05300 */
[----:B------:R-:W-:Y:S05]  /*0aa0*/  @!P0 BRA `(.L_x_3126) ;  /* 0x0000000000108947 */ /* 0x000fea0003800000 */
[----:B------:R-:W2:Y:S02]  /*0ab0*/  LDC.64 R22, c[0x0][0x780] ;  /* 0x0001e000ff167b82 */ /* 0x000ea40000000a00 */
[----:B--2---:R-:W-:-:S06]  /*0ac0*/  IMAD.WIDE R22, R19, 0x4, R22 ;  /* 0x0000000413167825 */ /* 0x004fcc00078e0216 */
[----:B------:R2:W5:Y:S01]  /*0ad0*/  LDG.E R22, desc[UR38][R22.64] ;  /* 0x0000002616167981 */ /* 0x000562000c1e1900 */
[----:B------:R-:W-:Y:S05]  /*0ae0*/  BRA `(.L_x_3127) ;  /* 0x0000000000287947 */ /* 0x000fea0003800000 */
.L_x_3126:
        /* <DEDUP_REMOVED lines=10> */
.L_x_3127:
[----:B------:R-:W-:Y:S02]  /*0b90*/  ULDC.64 UR4, c[0x0][0x788] ;  /* 0x0001e20000047ab9 */ /* 0x000fe40000000a00 */
[----:B------:R-:W-:-:S04]  /*0ba0*/  ISETP.NE.U32.AND P0, PT, RZ, UR4, PT ;  /* 0x00000004ff007c0c */ /* 0x000fc8000bf05070 */
[----:B------:R-:W-:-:S13]  /*0bb0*/  ISETP.NE.AND.EX P0, PT, RZ, UR5, PT, P0 ;  /* 0x00000005ff007c0c */ /* 0x000fda000bf05300 */
[----:B------:R-:W-:Y:S05]  /*0bc0*/  @!P0 BRA `(.L_x_3128) ;  /* 0x0000000000108947 */ /* 0x000fea0003800000 */
[----:B------:R-:W4:Y:S02]  /*0bd0*/  LDC.64 R2, c[0x0][0x788] ;  /* 0x0001e200ff027b82 */ /* 0x000f240000000a00 */
[----:B----4-:R-:W-:-:S05]  /*0be0*/  IMAD.WIDE R2, R19, 0x4, R2 ;  /* 0x0000000413027825 */ /* 0x010fca00078e0202 */
[----:B-1----:R4:W5:Y:S01]  /*0bf0*/  LDG.E R17, desc[UR38][R2.64] ;  /* 0x0000002602117981 */ /* 0x002962000c1e1900 */
[----:B------:R-:W-:Y:S05]  /*0c00*/  BRA `(.L_x_3129) ;  /* 0x0000000000247947 */ /* 0x000fea0003800000 */
.L_x_3128:
[----:B------:R-:W-:Y:S02]  /*0c10*/  ULDC.64 UR4, c[0x0][0x778] ;  /* 0x0001de0000047ab9 */ /* 0x000fe40000000a00 */
[----:B------:R-:W-:-:S04]  /*0c20*/  ISETP.NE.U32.AND P0, PT, RZ, UR4, PT ;  /* 0x00000004ff007c0c */ /* 0x000fc8000bf05070 */
[----:B------:R-:W-:-:S13]  /*0c30*/  ISETP.NE.AND.EX P0, PT, RZ, UR5, PT, P0 ;  /* 0x00000005ff007c0c */ /* 0x000fda000bf05300 */
[----:B------:R-:W-:Y:S05]  /*0c40*/  @!P0 BRA `(.L_x_3129) ;  /* 0x0000000000148947 */ /* 0x000fea0003800000 */
[----:B------:R-:W4:Y:S02]  /*0c50*/  LDC.64 R2, c[0x0][0x778] ;  /* 0x0001de00ff027b82 */ /* 0x000f240000000a00 */
[----:B----4-:R-:W-:-:S05]  /*0c60*/  IMAD.WIDE R2, R19, 0x4, R2 ;  /* 0x0000000413027825 */ /* 0x010fca00078e0202 */
[----:B-1----:R-:W4:Y:S04]  /*0c70*/  LDG.E R17, desc[UR38][R2.64] ;  /* 0x0000002602117981 */ /* 0x002f28000c1e1900 */
[----:B------:R-:W4:Y:S02]  /*0c80*/  LDG.E R0, desc[UR38][R2.64+0x4] ;  /* 0x0000042602007981 */ /* 0x000f24000c1e1900 */
[----:B----4-:R-:W-:-:S07]  /*0c90*/  IMAD.IADD R17, R0, 0x1, -R17 ;  /* 0x0000000100117824 */ /* 0x010fce00078e0a11 */
.L_x_3129:
[C---:B-1-345:R-:W-:Y:S01]  /*0ca0*/  IMAD.IADD R3, R22.reuse, 0x1, -R17 ;  /* 0x0000000116037824 */ /* 0x07afe200078e0a11 */
[----:B------:R-:W-:Y:S01]  /*0cb0*/  ULDC UR4, c[0x0][0x74c] ;  /* 0x0001d30000047ab9 */ /* 0x000fe20000000800 */
[----:B------:R-:W-:Y:S01]  /*0cc0*/  VIADD R0, R22, 0x3f ;  /* 0x0000003f16007836 */ /* 0x000fe20000000000 */
[----:B------:R-:W-:Y:S01]  /*0cd0*/  PLOP3.LUT P0, PT, PT, PT, PT, 0x80, 0x0 ;  /* 0x000000000000781c */ /* 0x000fe20003f0f070 */
[----:B------:R-:W-:Y:S01]  /*0ce0*/  IMAD R3, R152, 0x60, R3 ;  /* 0x0000006098037824 */ /* 0x000fe200078e0203 */
[----:B------:R-:W-:Y:S02]  /*0cf0*/  CS2R R70, SRZ ;  /* 0x0000000000467805 */ /* 0x000fe4000001ff00 */
[----:B------:R-:W-:Y:S02]  /*0d00*/  CS2R R68, SRZ ;  /* 0x0000000000447805 */ /* 0x000fe4000001ff00 */
[----:B------:R-:W-:Y:S01]  /*0d10*/  CS2R R66, SRZ ;  /* 0x0000000000427805 */ /* 0x000fe2000001ff00 */
[----:B------:R-:W-:Y:S01]  /*0d20*/  VIADD R2, R3, -UR4 ;  /* 0x8000000403027c36 */ /* 0x000fe20008000000 */
[----:B------:R-:W-:-:S02]  /*0d30*/  SHF.R.S32.HI R3, RZ, 0x1f, R0 ;  /* 0x0000001fff037819 */ /* 0x000fc40000011400 */
[----:B------:R-:W-:Y:S02]  /*0d40*/  CS2R R64, SRZ ;  /* 0x0000000000407805 */ /* 0x000fe4000001ff00 */
[----:B------:R-:W-:Y:S02]  /*0d50*/  CS2R R62, SRZ ;  /* 0x00000000003e7805 */ /* 0x000fe4000001ff00 */
[----:B------:R-:W-:Y:S02]  /*0d60*/  CS2R R60, SRZ ;  /* 0x00000000003c7805 */ /* 0x000fe4000001ff00 */
[----:B------:R-:W-:Y:S02]  /*0d70*/  SHF.R.S32.HI R5, RZ, 0x1f, R2 ;  /* 0x0000001fff057819 */ /* 0x000fe40000011402 */
[----:B------:R-:W-:Y:S02]  /*0d80*/  CS2R R58, SRZ ;  /* 0x00000000003a7805 */ /* 0x000fe4000001ff00 */
[----:B------:R-:W-:-:S02]  /*0d90*/  LEA.HI R3, R3, R0, RZ, 0x6 ;  /* 0x0000000003037211 */ /* 0x000fc400078f30ff */
[----:B------:R-:W-:Y:S02]  /*0da0*/  CS2R R56, SRZ ;  /* 0x0000000000387805 */ /* 0x000fe4000001ff00 */
[----:B------:R-:W-:Y:S02]  /*0db0*/  LEA.HI R5, R5, R2, RZ, 0x6 ;  /* 0x0000000205057211 */ /* 0x000fe400078f30ff */
[----:B------:R-:W-:Y:S02]  /*0dc0*/  CS2R R54, SRZ ;  /* 0x0000000000367805 */ /* 0x000fe4000001ff00 */
[----:B------:R-:W-:Y:S02]  /*0dd0*/  SHF.R.S32.HI R18, RZ, 0x6, R3 ;  /* 0x00000006ff127819 */ /* 0x000fe40000011403 */
[----:B------:R-:W-:Y:S02]  /*0de0*/  CS2R R52, SRZ ;  /* 0x0000000000347805 */ /* 0x000fe4000001ff00 */
[----:B------:R-:W-:-:S02]  /*0df0*/  SHF.R.S32.HI R5, RZ, 0x6, R5 ;  /* 0x00000006ff057819 */ /* 0x000fc40000011405 */
[----:B------:R-:W-:Y:S02]  /*0e00*/  CS2R R50, SRZ ;  /* 0x0000000000327805 */ /* 0x000fe4000001ff00 */
[----:B------:R-:W-:Y:S02]  /*0e10*/  CS2R R48, SRZ ;  /* 0x0000000000307805 */ /* 0x000fe4000001ff00 */
[----:B------:R-:W-:Y:S02]  /*0e20*/  CS2R R46, SRZ ;  /* 0x00000000002e7805 */ /* 0x000fe4000001ff00 */
[----:B------:R-:W-:Y:S02]  /*0e30*/  VIMNMX R16, RZ, R5, !PT ;  /* 0x00000005ff107248 */ /* 0x000fe40007fe0100 */
[----:B------:R-:W-:Y:S02]  /*0e40*/  CS2R R44, SRZ ;  /* 0x00000000002c7805 */ /* 0x000fe4000001ff00 */
[----:B------:R-:W-:-:S02]  /*0e50*/  CS2R R42, SRZ ;  /* 0x00000000002a7805 */ /* 0x000fc4000001ff00 */
[----:B------:R-:W-:Y:S02]  /*0e60*/  CS2R R40, SRZ ;  /* 0x0000000000287805 */ /* 0x000fe4000001ff00 */
[----:B------:R-:W-:Y:S02]  /*0e70*/  ISETP.GT.AND P1, PT, R18, R16, PT ;  /* 0x000000101200720c */ /* 0x000fe40003f24270 */
        /* <DEDUP_REMOVED lines=45> */
[----:B------:R1:W3:Y:S01]  /*1150*/  LDC.64 R14, c[0x4][R2] ;  /* 0x01000000020e7b82 */ /* 0x0002e20000000a00 */
        /* <DEDUP_REMOVED lines=10> */
[----:B--23--:R-:W-:Y:S05]  /*1200*/  CALL.ABS.NOINC R14 ;  /* 0x000000000e007343 */ /* 0x00cfea0003c00000 */
.L_x_3132:
        /* <DEDUP_REMOVED lines=15> */
.L_x_3131:
        /* <DEDUP_REMOVED lines=20> */
.L_x_3134:
        /* <DEDUP_REMOVED lines=15> */
.L_x_3133:
[----:B------:R-:W1:Y:S01]  /*1530*/  S2R R2, SR_TID.X ;  /* 0x0000000000027919 */ /* 0x000e620000002100 */
[----:B------:R-:W-:Y:S01]  /*1540*/  UMOV UR4, 0xffffffff ;  /* 0xffffffff00047882 */ /* 0x000fe20000000000 */
[----:B-1----:R-:W-:-:S05]  /*1550*/  VIADD R0, R2, 0xffffff80 ;  /* 0xffffff8002007836 */ /* 0x002fca0000000000 */
[----:B------:R-:W-:-:S04]  /*1560*/  SHF.R.S32.HI R3, RZ, 0x1f, R0 ;  /* 0x0000001fff037819 */ /* 0x000fc80000011400 */
[----:B------:R-:W-:-:S04]  /*1570*/  LEA.HI R2, R3, R0, RZ, 0x7 ;  /* 0x0000000003027211 */ /* 0x000fc800078f38ff */
[----:B------:R-:W-:Y:S01]  /*1580*/  SHF.R.S32.HI R13, RZ, 0x7, R2 ;  /* 0x00000007ff0d7819 */ /* 0x000fe20000011402 */
[----:B------:R-:W-:Y:S06]  /*1590*/  BRA.DIV UR4, `(.L_x_3135) ;  /* 0x0000009a04587947 */ /* 0x000fec000b800000 */
[----:B------:R1:W3:Y:S02]  /*15a0*/  SHFL.IDX PT, R14, R13, RZ, 0x1f ;  /* 0x00001fff0d0e7589 */ /* 0x0002e400000e0000 */
.L_x_3274:
[----:B------:R-:W-:Y:S01]  /*15b0*/  SHF.L.U32 R15, RZ, 0x1f, RZ ;  /* 0x0000001fff0f7819 */ /* 0x000fe200000006ff */
[----:B---3--:R-:W-:Y:S01]  /*15c0*/  IMAD.HI R4, R14, 0x55555556, RZ ;  /* 0x555555560e047827 */ /* 0x008fe200078e02ff */
[----:B------:R-:W-:Y:S02]  /*15d0*/  LOP3.LUT R5, R2, 0xffffff80, RZ, 0xc0, !PT ;  /* 0xffffff8002057812 */ /* 0x000fe400078ec0ff */
[----:B------:R-:W3:Y:S01]  /*15e0*/  SYNCS.PHASECHK.TRANS64.TRYWAIT P0, [UR36+0x36400], R15 ;  /* 0x0364000fff0075a7 */ /* 0x000ee20008000164 */
[-C--:B------:R-:W-:Y:S01]  /*15f0*/  LEA.HI R2, R3, R0.reuse, RZ, 0x5 ;  /* 0x0000000003027211 */ /* 0x080fe200078f28ff */
[----:B------:R-:W-:Y:S01]  /*1600*/  IMAD.HI R8, R13, 0x55555556, RZ ;  /* 0x555555560d087827 */ /* 0x000fe200078e02ff */
[----:B------:R-:W-:Y:S02]  /*1610*/  LEA.HI R7, R3, R0, RZ, 0x4 ;  /* 0x0000000003077211 */ /* 0x000fe400078f20ff */
[--C-:B------:R-:W-:Y:S02]  /*1620*/  SHF.R.S32.HI R6, RZ, 0x5, R2.reuse ;  /* 0x00000005ff067819 */ /* 0x100fe40000011402 */
[----:B------:R-:W-:Y:S01]  /*1630*/  SHF.R.S32.HI R11, RZ, 0x1f, R2 ;  /* 0x0000001fff0b7819 */ /* 0x000fe20000011402 */
[----:B------:R-:W-:Y:S01]  /*1640*/  IMAD.IADD R2, R0, 0x1, -R5 ;  /* 0x0000000100027824 */ /* 0x000fe200078e0a05 */
[----:B------:R-:W-:-:S02]  /*1650*/  LEA.HI R3, R4, R4, RZ, 0x1 ;  /* 0x0000000404037211 */ /* 0x000fc400078f08ff */
[----:B------:R-:W-:Y:S02]  /*1660*/  LOP3.LUT R9, R7, 0xfffffff0, RZ, 0xc0, !PT ;  /* 0xfffffff007097812 */ /* 0x000fe400078ec0ff */
[----:B------:R-:W-:Y:S01]  /*1670*/  LEA.HI R11, R11, R6, RZ, 0x2 ;  /* 0x000000060b0b7211 */ /* 0x000fe200078f10ff */
[----:B------:R-:W-:Y:S01]  /*1680*/  IMAD R4, R3, -0x3, R14 ;  /* 0xfffffffd03047824 */ /* 0x000fe200078e020e */
[----:B------:R-:W-:Y:S01]  /*1690*/  LEA.HI R8, R8, R8, RZ, 0x1 ;  /* 0x0000000808087211 */ /* 0x000fe200078f08ff */
[----:B------:R-:W-:Y:S01]  /*16a0*/  IMAD.IADD R9, R0, 0x1, -R9 ;  /* 0x0000000100097824 */ /* 0x000fe200078e0a09 */
[----:B------:R-:W-:Y:S02]  /*16b0*/  SHF.R.S32.HI R3, RZ, 0x1f, R2 ;  /* 0x0000001fff037819 */ /* 0x000fe40000011402 */
[----:B------:R-:W-:Y:S01]  /*16c0*/  LOP3.LUT R11, R11, 0x3ffffc, RZ, 0xc0, !PT ;  /* 0x003ffffc0b0b7812 */ /* 0x000fe200078ec0ff */
[----:B---3--:R-:W-:Y:S06]  /*16d0*/  @P0 BRA `(.L_x_3136) ;  /* 0x0000000000080947 */ /* 0x008fec0003800000 */
[----:B------:R-:W3:Y:S02]  /*16e0*/  SYNCS.PHASECHK.TRANS64.TRYWAIT P0, [UR36+0x36400], R15 ;  /* 0x0364000fff0075a7 */ /* 0x000ee40008000164 */
[----:B---3--:R-:W-:Y:S05]  /*16f0*/  @!P0 BRA `(.L_x_3137) ;  /* 0x00000098001c8947 */ /* 0x008fea0003800000 */
.L_x_3136:
[----:B------:R-:W4:Y:S01]  /*1700*/  LDL.LU R20, [R1] ;  /* 0x0000000001147983 */ /* 0x000f220000300800 */
[----:B------:R-:W-:Y:S01]  /*1710*/  LEA.HI R0, R3, R2, RZ, 0x2 ;  /* 0x0000000203007211 */ /* 0x000fe200078f10ff */
[----:B------:R-:W-:Y:S01]  /*1720*/  IMAD R14, R8, -0x3, R13 ;  /* 0xfffffffd080e7824 */ /* 0x000fe200078e020d */
[----:B------:R-:W-:Y:S01]  /*1730*/  LEA.HI R8, R9, R9, RZ, 0x1 ;  /* 0x0000000909087211 */ /* 0x000fe200078f08ff */
[----:B------:R-:W-:Y:S01]  /*1740*/  IMAD.IADD R12, R6, 0x1, -R11 ;  /* 0x00000001060c7824 */ /* 0x000fe200078e0a0b */
[--C-:B------:R-:W-:Y:S01]  /*1750*/  SHF.R.S32.HI R5, RZ, 0x2, R0.reuse ;  /* 0x00000002ff057819 */ /* 0x100fe20000011400 */
[----:B------:R-:W-:Y:S01]  /*1760*/  IMAD R17, R152, -0x60, R17 ;  /* 0xffffffa098117824 */ /* 0x000fe200078e0211 */
[----:B------:R-:W-:Y:S02]  /*1770*/  SHF.R.S32.HI R6, RZ, 0x1f, R0 ;  /* 0x0000001fff067819 */ /* 0x000fe40000011400 */
[----:B------:R-:W-:Y:S02]  /*1780*/  CS2R R70, SRZ ;  /* 0x0000000000467805 */ /* 0x000fe4000001ff00 */
[----:B---3--:R-:W-:-:S02]  /*1790*/  LOP3.LUT R15, R0, 0x7ffffffc, RZ, 0xc0, !PT ;  /* 0x7ffffffc000f7812 */ /* 0x008fc400078ec0ff */
[----:B------:R-:W-:Y:S02]  /*17a0*/  CS2R R68, SRZ ;  /* 0x0000000000447805 */ /* 0x000fe4000001ff00 */
[--C-:B------:R-:W-:Y:S02]  /*17b0*/  SHF.R.S32.HI R0, RZ, 0x1, R8.reuse ;  /* 0x00000001ff007819 */ /* 0x100fe40000011408 */
[----:B------:R-:W-:Y:S02]  /*17c0*/  CS2R R66, SRZ ;  /* 0x0000000000427805 */ /* 0x000fe4000001ff00 */
[----:B------:R-:W-:Y:S01]  /*17d0*/  SHF.R.S32.HI R11, RZ, 0x1f, R8 ;  /* 0x0000001fff0b7819 */ /* 0x000fe20000011408 */
[----:B------:R-:W-:Y:S01]  /*17e0*/  IMAD.IADD R15, R2, 0x1, -R15 ;  /* 0x00000001020f7824 */ /* 0x000fe200078e0a0f */
        /* <DEDUP_REMOVED lines=8> */
[----:B------:R-:W-:Y:S01]  /*1870*/  SHF.R.S32.HI R7, RZ, 0x4, R7 ;  /* 0x00000004ff077819 */ /* 0x000fe20000011407 */
[----:B------:R-:W-:Y:S01]  /*1880*/  IMAD.SHL.U32 R10, R10, 0x20, RZ ;  /* 0x000000200a0a7824 */ /* 0x000fe200078e00ff */
[----:B------:R-:W-:Y:S01]  /*1890*/  LOP3.LUT R8, R8, 0x7fffffe, RZ, 0xc0, !PT ;  /* 0x07fffffe08087812 */ /* 0x000fe200078ec0ff */
[----:B------:R-:W-:Y:S01]  /*18a0*/  IMAD.IADD R11, R0, 0x1, -R11 ;  /* 0x00000001000b7824 */ /* 0x000fe200078e0a0b */
[----:B------:R-:W-:Y:S01]  /*18b0*/  LEA.HI R6, R6, R5, RZ, 0x3 ;  /* 0x0000000506067211 */ /* 0x000fe200078f18ff */
[----:B------:R-:W-:Y:S01]  /*18c0*/  IMAD.SHL.U32 R7, R7, 0x8, RZ ;  /* 0x0000000807077824 */ /* 0x000fe200078e00ff */
[----:B------:R-:W-:Y:S01]  /*18d0*/  LOP3.LUT R10, R10, 0x7fffff00, RZ, 0xc0, !PT ;  /* 0x7fffff000a0a7812 */ /* 0x000fe200078ec0ff */
[----:B------:R-:W-:Y:S01]  /*18e0*/  IMAD.SHL.U32 R0, R11, 0x40, RZ ;  /* 0x000000400b007824 */ /* 0x000fe200078e00ff */
[----:B------:R-:W-:Y:S01]  /*18f0*/  LOP3.LUT R6, R6, 0xfffffff8, RZ, 0xc0, !PT ;  /* 0xfffffff806067812 */ /* 0x000fe200078ec0ff */
[----:B------:R-:W-:Y:S01]  /*1900*/  IMAD.IADD R9, R9, 0x1, -R8 ;  /* 0x0000000109097824 */ /* 0x000fe200078e0a08 */
[----:B------:R-:W-:Y:S01]  /*1910*/  LEA.HI R3, R3, R2, RZ, 0x5 ;  /* 0x0000000203037211 */ /* 0x000fe200078f28ff */
[----:B------:R-:W-:Y:S01]  /*1920*/  IMAD R10, R13, 0x800, R10 ;  /* 0x000008000d0a7824 */ /* 0x000fe200078e020a */
[----:B------:R-:W-:Y:S01]  /*1930*/  LOP3.LUT R0, R0, 0xc0, RZ, 0xc0, !PT ;  /* 0x000000c000007812 */ /* 0x000fe200078ec0ff */
[----:B------:R-:W-:Y:S01]  /*1940*/  IMAD R8, R14, 0x10, R15 ;  /* 0x000000100e087824 */ /* 0x000fe200078e020f */
[----:B------:R-:W-:Y:S01]  /*1950*/  SHF.R.S32.HI R3, RZ, 0x5, R3 ;  /* 0x00000005ff037819 */ /* 0x000fe20000011403 */
[----:B------:R-:W-:Y:S01]  /*1960*/  IMAD R9, R9, 0x20, R10 ;  /* 0x0000002009097824 */ /* 0x000fe200078e020a */
[----:B------:R-:W-:Y:S01]  /*1970*/  LOP3.LUT R7, R0, 0x8, R7, 0xf8, !PT ;  /* 0x0000000800077812 */ /* 0x000fe200078ef807 */
[----:B------:R-:W-:Y:S01]  /*1980*/  IMAD.IADD R6, R5, 0x1, -R6 ;  /* 0x0000000105067824 */ /* 0x000fe200078e0a06 */
[----:B------:R-:W-:Y:S01]  /*1990*/  SHF.R.U32.HI R0, RZ, 0x3, R0 ;  /* 0x00000003ff007819 */ /* 0x000fe20000011600 */
[----:B------:R-:W-:Y:S01]  /*19a0*/  IMAD R12, R12, 0x200, R9 ;  /* 0x000002000c0c7824 */ /* 0x000fe200078e0209 */
[----:B------:R-:W-:Y:S01]  /*19b0*/  LOP3.LUT P0, RZ, R11, 0x2, RZ, 0xc0, !PT ;  /* 0x000000020bff7812 */ /* 0x000fe2000780c0ff */
[----:B------:R-:W-:Y:S01]  /*19c0*/  IMAD R14, R13, 0x400, R2 ;  /* 0x000004000d0e7824 */ /* 0x000fe200078e0202 */
[----:B------:R-:W-:Y:S01]  /*19d0*/  LOP3.LUT R7, R7, R0, RZ, 0x3c, !PT ;  /* 0x0000000007077212 */ /* 0x000fe200078e3cff */
[----:B------:R-:W-:Y:S01]  /*19e0*/  IMAD R6, R3, 0x10, R6 ;  /* 0x0000001003067824 */ /* 0x000fe200078e0206 */
[----:B------:R-:W-:Y:S01]  /*19f0*/  IADD3 R3, -R22, 0x1, R17 ;  /* 0x0000000116037810 */ /* 0x000fe20007ffe111 */
[----:B------:R-:W-:Y:S01]  /*1a00*/  IMAD.SHL.U32 R8, R8, 0x2, RZ ;  /* 0x0000000208087824 */ /* 0x000fe200078e00ff */
[----:B------:R-:W-:Y:S01]  /*1a10*/  CS2R R56, SRZ ;  /* 0x0000000000387805 */ /* 0x000fe2000001ff00 */
[----:B------:R-:W-:Y:S01]  /*1a20*/  IMAD.IADD R11, R12, 0x1, R7 ;  /* 0x000000010c0b7824 */ /* 0x000fe200078e0207 */
[----:B------:R-:W-:Y:S01]  /*1a30*/  CS2R R54, SRZ ;  /* 0x0000000000367805 */ /* 0x000fe2000001ff00 */
[----:B------:R-:W-:Y:S01]  /*1a40*/  IMAD.MOV.U32 R12, RZ, RZ, 0x20 ;  /* 0x00000020ff0c7424 */ /* 0x000fe200078e00ff */
[----:B------:R-:W-:Y:S01]  /*1a50*/  CS2R R52, SRZ ;  /* 0x0000000000347805 */ /* 0x000fe2000001ff00 */
[----:B------:R-:W-:Y:S01]  /*1a60*/  IMAD.SHL.U32 R0, R14, 0x4, RZ ;  /* 0x000000040e007824 */ /* 0x000fe200078e00ff */
[----:B------:R-:W-:Y:S01]  /*1a70*/  LEA R11, R11, UR36, 0x1 ;  /* 0x000000240b0b7c11 */ /* 0x000fe2000f8e08ff */
[--C-:B------:R-:W-:Y:S01]  /*1a80*/  IMAD.IADD R9, R17, 0x1, -R8.reuse ;  /* 0x0000000111097824 */ /* 0x100fe200078e0a08 */
[----:B------:R-:W-:Y:S01]  /*1a90*/  SEL R12, R12, 0xffffffe0, !P0 ;  /* 0xffffffe00c0c7807 */ /* 0x000fe20004000000 */
[----:B------:R-:W-:Y:S01]  /*1aa0*/  IMAD.IADD R8, R3, 0x1, -R8 ;  /* 0x0000000103087824 */ /* 0x000fe200078e0a08 */
        /* <DEDUP_REMOVED lines=42> */
[----:B------:R-:W-:-:S02]  /*1d50*/  IADD3 R17, R12, 0x30400, R11 ;  /* 0x000304000c117810 */ /* 0x000fc40007ffe00b */
[----:B----4-:R-:W-:-:S07]  /*1d60*/  LOP3.LUT R10, R20, 0x1, RZ, 0xfc, !PT ;  /* 0x00000001140a7812 */ /* 0x010fce00078efcff */
.L_x_3148:
[----:B------:R-:W-:-:S13]  /*1d70*/  ISETP.NE.AND P0, PT, R10, 0x3, PT ;  /* 0x000000030a00780c */ /* 0x000fda0003f05270 */
[----:B---3--:R-:W-:Y:S05]  /*1d80*/  @!P0 BRA `(.L_x_3138) ;  /* 0x0000000000048947 */ /* 0x008fea0003800000 */
[----:B------:R-:W-:Y:S01]  /*1d90*/  BPT.TRAP 0x1 ;  /* 0x000000040000795c */ /* 0x000fe20000300000 */
.L_x_3138:
[----:B------:R-:W-:Y:S02]  /*1da0*/  LEA R3, R2, UR36, 0x3 ;  /* 0x0000002402037c11 */ /* 0x000fe4000f8e18ff */
[----:B------:R-:W-:-:S04]  /*1db0*/  SHF.L.U32 R12, R7, 0x1f, RZ ;  /* 0x0000001f070c7819 */ /* 0x000fc800000006ff */
[----:B------:R3:W4:Y:S01]  /*1dc0*/  SYNCS.PHASECHK.TRANS64.TRYWAIT P1, [R3+URZ+0x36410], R12 ;  /* 0x0364100c030075a7 */ /* 0x000722000802017f */
[----:B------:R-:W-:Y:S05]  /*1dd0*/  @!P0 BRA `(.L_x_3139) ;  /* 0x0000000000048947 */ /* 0x000fea0003800000 */
[----:B------:R-:W-:Y:S01]  /*1de0*/  BPT.TRAP 0x1 ;  /* 0x000000040000795c */ /* 0x000fe20000300000 */
.L_x_3139:
[----:B----4-:R-:W-:Y:S05]  /*1df0*/  @P1 BRA `(.L_x_3140) ;  /* 0x0000000000081947 */ /* 0x010fea0003800000 */
[----:B------:R-:W4:Y:S02]  /*1e00*/  SYNCS.PHASECHK.TRANS64.TRYWAIT P1, [R3+URZ+0x36410], R12 ;  /* 0x0364100c030075a7 */ /* 0x000f24000802017f */
[----:B----4-:R-:W-:Y:S05]  /*1e10*/  @!P1 BRA `(.L_x_3141) ;  /* 0x0000009000689947 */ /* 0x010fea0003800000 */
.L_x_3140:
[----:B------:R-:W-:Y:S05]  /*1e20*/  WARPSYNC.ALL ;  /* 0x0000000000007948 */ /* 0x000fea0003800000 */
[----:B------:R-:W-:Y:S01]  /*1e30*/  R2UR UR6, R4 ;  /* 0x00000000040672ca */ /* 0x000fe200000e0000 */
[----:B------:R-:W-:Y:S01]  /*1e40*/  UIADD3 UR4, UR36, 0x1e000, URZ ;  /* 0x0001e00024047890 */ /* 0x000fe2000fffe03f */
[C---:B------:R-:W-:Y:S01]  /*1e50*/  R2UR UR7, R2.reuse ;  /* 0x00000000020772ca */ /* 0x040fe200000e0000 */
[----:B------:R-:W-:Y:S01]  /*1e60*/  WARPGROUP.ARRIVE ;  /* 0x00000000000079c5 */ /* 0x000fe20000000000 */
[----:B------:R-:W-:Y:S01]  /*1e70*/  UMOV UR13, 0x40000040 ;  /* 0x40000040000d7882 */ /* 0x000fe20000000000 */
[----:B------:R-:W-:Y:S01]  /*1e80*/  USHF.R.U32.HI UR5, URZ, 0x4, UR4 ;  /* 0x000000043f057899 */ /* 0x000fe20008011604 */
[----:B---34-:R-:W-:Y:S01]  /*1e90*/  IMAD R12, R2, 0x40, R6 ;  /* 0x00000040020c7824 */ /* 0x018fe200078e0206 */
        /* <DEDUP_REMOVED lines=92> */
[----:B-1----:R3:W1:Y:S01]  /*2460*/  LDS R13, [R14+0x30020] ;  /* 0x030020000e0d7984 */ /* 0x0026620000000800 */
[----:B------:R-:W-:Y:S05]  /*2470*/  @!P0 BRA `(.L_x_3142) ;  /* 0x0000000000048947 */ /* 0x000fea0003800000 */
[----:B------:R-:W-:Y:S01]  /*2480*/  BPT.TRAP 0x1 ;  /* 0x000000040000795c */ /* 0x000fe20000300000 */
.L_x_3142:
[----:B------:R-:W-:-:S04]  /*2490*/  SHF.L.U32 R15, R5, 0x1f, RZ ;  /* 0x0000001f050f7819 */ /* 0x000fc800000006ff */
[----:B------:R1:W1:Y:S01]  /*24a0*/  SYNCS.PHASECHK.TRANS64.TRYWAIT P1, [UR36+0x36430], R15 ;  /* 0x0364300fff0075a7 */ /* 0x0002620008020164 */
[----:B------:R-:W-:Y:S05]  /*24b0*/  @!P0 BRA `(.L_x_3143) ;  /* 0x0000000000048947 */ /* 0x000fea0003800000 */
[----:B------:R-:W-:Y:S01]  /*24c0*/  BPT.TRAP 0x1 ;  /* 0x000000040000795c */ /* 0x000fe20000300000 */
.L_x_3143:
[----:B-1----:R-:W-:Y:S05]  /*24d0*/  @P1 BRA `(.L_x_3144) ;  /* 0x0000000000081947 */ /* 0x002fea0003800000 */
[----:B------:R-:W1:Y:S02]  /*24e0*/  SYNCS.PHASECHK.TRANS64.TRYWAIT P1, [UR36+0x36430], R15 ;  /* 0x0364300fff0075a7 */ /* 0x000e640008020164 */
[----:B-1----:R-:W-:Y:S05]  /*24f0*/  @!P1 BRA `(.L_x_3145) ;  /* 0x0000008800c49947 */ /* 0x002fea0003800000 */
.L_x_3144:
[----:B------:R-:W-:Y:S01]  /*2500*/  UIADD3 UR5, UR36, 0x2a000, URZ ;  /* 0x0002a00024057890 */ /* 0x000fe2000fffe03f */
[----:B------:R-:W-:Y:S01]  /*2510*/  WARPGROUP.ARRIVE ;  /* 0x00000000000079c5 */ /* 0x000fe20000000000 */
[----:B------:R-:W-:Y:S01]  /*2520*/  UIADD3 UR4, UR4, 0x9000, URZ ;  /* 0x0000900004047890 */ /* 0x000fe2000fffe03f */
[----:B------:R-:W-:Y:S01]  /*2530*/  IMAD R15, R16, 0x40, R6 ;  /* 0x00000040100f7824 */ /* 0x000fe200078e0206 */
[----:B------:R-:W-:Y:S02]  /*2540*/  USHF.R.U32.HI UR6, URZ, 0x4, UR5 ;  /* 0x000000043f067899 */ /* 0x000fe40008011605 */
[----:B------:R-:W-:Y:S02]  /*2550*/  USHF.R.U32.HI UR4, URZ, 0x4, UR4 ;  /* 0x000000043f047899 */ /* 0x000fe40008011604 */
[----:B------:R-:W-:Y:S01]  /*2560*/  ULOP3.LUT UR7, UR6, 0x3fff, URZ, 0xc0, !UPT ;  /* 0x00003fff06077892 */ /* 0x000fe2000f8ec03f */
[----:B---3--:R-:W-:Y:S01]  /*2570*/  VIADDMNMX R14, R15, R8, R9, PT ;  /* 0x000000080f0e7246 */ /* 0x008fe20003800109 */
        /* <DEDUP_REMOVED lines=9> */
[----:B------:R-:W-:Y:S01]  /*2610*/  FSEL R137, R137, -INF , P6 ;  /* 0xff80000089897808 */ /* 0x000fe20003000000 */
[----:B------:R-:W-:Y:S01]  /*2620*/  UMOV UR10, UR6 ;  /* 0x00000006000a7c82 */ /* 0x000fe20008000000 */
[C---:B------:R-:W-:Y:S01]  /*2630*/  ISETP.GT.AND P5, PT, R14.reuse, 0x8, PT ;  /* 0x000000080e00780c */ /* 0x040fe20003fa4270 */
[----:B------:R-:W-:Y:S01]  /*2640*/  HGMMA.64x32x16.F32 R120, gdesc[UR8], RZ, !UPT, gsb0 ;  /* 0x00600000087879f0 */ /* 0x000fe2000c0008ff */
[----:B------:R-:W-:Y:S01]  /*2650*/  UIADD3 UR10, UR6, 0x2, URZ ;  /* 0x00000002060a7890 */ /* 0x000fe2000fffe03f */
[C---:B------:R-:W-:Y:S01]  /*2660*/  ISETP.GT.AND P4, PT, R14.reuse, 0x9, PT ;  /* 0x000000090e00780c */ /* 0x040fe20003f84270 */
[----:B------:R-:W-:Y:S01]  /*2670*/  UIADD3 UR8, UR4, 0x2, URZ ;  /* 0x0000000204087890 */ /* 0x000fe2000fffe03f */
[C---:B------:R-:W-:Y:S01]  /*2680*/  ISETP.GT.AND P3, PT, R14.reuse, 0x10, PT ;  /* 0x000000100e00780c */ /* 0x040fe20003f64270 */
[----:B------:R-:W-:Y:S01]  /*2690*/  UMOV UR11, 0x40000040 ;  /* 0x40000040000b7882 */ /* 0x000fe20000000000 */
[----:B------:R-:W-:Y:S01]  /*26a0*/  UMOV UR9, 0x40000040 ;  /* 0x4000004000097882 */ /* 0x000fe20000000000 */
[C---:B------:R-:W-:Y:S01]  /*26b0*/  ISETP.GT.AND P2, PT, R14.reuse, 0x11, PT ;  /* 0x000000110e00780c */ /* 0x040fe20003f44270 */
[--C-:B----4-:R-:W-:Y:S01]  /*26c0*/  FFMA.FTZ R20, R21, UR40, -R12.reuse ;  /* 0x0000002815147c23 */ /* 0x110fe2000801080c */
[C---:B------:R-:W-:Y:S01]  /*26d0*/  ISETP.GT.AND P1, PT, R14.reuse, 0x18, PT ;  /* 0x000000180e00780c */ /* 0x040fe20003f24270 */
[----:B------:R-:W-:Y:S01]  /*26e0*/  FFMA.FTZ R21, R137, UR40, -R12 ;  /* 0x0000002889157c23 */ /* 0x000fe2000801080c */
[----:B------:R-:W-:Y:S01]  /*26f0*/  ISETP.GT.AND P6, PT, R14, 0x19, PT ;  /* 0x000000190e00780c */ /* 0x000fe20003fc4270 */
[----:B------:R-:W-:Y:S01]  /*2700*/  UMOV UR7, 0x80000020 ;  /* 0x8000002000077882 */ /* 0x000fe20000000000 */
[----:B------:R-:W-:Y:S01]  /*2710*/  IADD3 R14, R8, 0x8, R15 ;  /* 0x00000008080e7810 */ /* 0x000fe20007ffe00f */
[----:B------:R-:W-:Y:S01]  /*2720*/  MUFU.EX2 R20, R20 ;  /* 0x0000001400147308 */ /* 0x000fe20000000800 */
[----:B------:R-:W-:-:S02]  /*2730*/  FSEL R15, R140, -INF , P5 ;  /* 0xff8000008c0f7808 */ /* 0x000fc40002800000 */
[----:B------:R-:W-:Y:S02]  /*2740*/  VIMNMX R14, R9, R14, PT ;  /* 0x0000000e090e7248 */ /* 0x000fe40003fe0100 */
[----:B------:R-:W-:Y:S01]  /*2750*/  FSEL R157, R148, -INF , P1 ;  /* 0xff800000949d7808 */ /* 0x000fe20000800000 */
[--C-:B------:R-:W-:Y:S01]  /*2760*/  FFMA.FTZ R22, R15, UR40, -R12.reuse ;  /* 0x000000280f167c23 */ /* 0x100fe2000801080c */
[----:B------:R-:W-:Y:S01]  /*2770*/  ISETP.GT.AND P1, PT, R14, RZ, PT ;  /* 0x000000ff0e00720c */ /* 0x000fe20003f24270 */
[----:B------:R-:W1:Y:S01]  /*2780*/  MUFU.EX2 R21, R21 ;  /* 0x0000001500157308 */ /* 0x000e620000000800 */
[----:B--2---:R-:W-:Y:S01]  /*2790*/  FSEL R23, R141, -INF , P4 ;  /* 0xff8000008d177808 */ /* 0x004fe20002000000 */
[--C-:B------:R-:W-:Y:S01]  /*27a0*/  FFMA.FTZ R157, R157, UR40, -R12.reuse ;  /* 0x000000289d9d7c23 */ /* 0x100fe2000801080c */
[----:B------:R-:W-:Y:S02]  /*27b0*/  FSEL R138, R138, -INF , P1 ;  /* 0xff8000008a8a7808 */ /* 0x000fe40000800000 */
[----:B------:R-:W-:Y:S01]  /*27c0*/  LEA R15, R6, UR36, 0x2 ;  /* 0x00000024060f7c11 */ /* 0x000fe2000f8e10ff */
[--C-:B------:R-:W-:Y:S01]  /*27d0*/  FFMA.FTZ R23, R23, UR40, -R12.reuse ;  /* 0x0000002817177c23 */ /* 0x100fe2000801080c */
[----:B------:R-:W-:Y:S01]  /*27e0*/  FSEL R141, R144, -INF , P3 ;  /* 0xff800000908d7808 */ /* 0x000fe20001800000 */
[----:B------:R-:W-:Y:S01]  /*27f0*/  FFMA.FTZ R136, R138, UR40, -R13 ;  /* 0x000000288a887c23 */ /* 0x000fe2000801080d */
[----:B------:R-:W-:Y:S01]  /*2800*/  ISETP.GT.AND P4, PT, R14, 0x1, PT ;  /* 0x000000010e00780c */ /* 0x000fe20003f84270 */
[----:B------:R-:W-:Y:S01]  /*2810*/  MUFU.EX2 R22, R22 ;  /* 0x0000001600167308 */ /* 0x000fe20000000800 */
[----:B------:R-:W-:Y:S01]  /*2820*/  FSEL R145, R145, -INF , P2 ;  /* 0xff80000091917808 */ /* 0x000fe20001000000 */
[----:B------:R-:W-:Y:S01]  /*2830*/  FFMA.FTZ R141, R141, UR40, -R12 ;  /* 0x000000288d8d7c23 */ /* 0x000fe2000801080c */
[----:B------:R-:W-:-:S02]  /*2840*/  FSEL R149, R149, -INF , P6 ;  /* 0xff80000095957808 */ /* 0x000fc40003000000 */
[C---:B------:R-:W-:Y:S01]  /*2850*/  ISETP.GT.AND P3, PT, R14.reuse, 0x8, PT ;  /* 0x000000080e00780c */ /* 0x040fe20003f64270 */
[--C-:B------:R-:W-:Y:S01]  /*2860*/  FFMA.FTZ R145, R145, UR40, -R12.reuse ;  /* 0x0000002891917c23 */ /* 0x100fe2000801080c */
[----:B------:R-:W-:Y:S01]  /*2870*/  ISETP.GT.AND P2, PT, R14, 0x9, PT ;  /* 0x000000090e00780c */ /* 0x000fe20003f44270 */
[----:B------:R-:W-:Y:S01]  /*2880*/  FFMA.FTZ R149, R149, UR40, -R12 ;  /* 0x0000002895957c23 */ /* 0x000fe2000801080c */
[----:B------:R-:W-:Y:S01]  /*2890*/  FSEL R138, R139, -INF , P4 ;  /* 0xff8000008b8a7808 */ /* 0x000fe20002000000 */
[----:B------:R-:W-:Y:S01]  /*28a0*/  MUFU.EX2 R23, R23 ;  /* 0x0000001700177308 */ /* 0x000fe20000000800 */
[----:B------:R-:W-:Y:S02]  /*28b0*/  FSEL R142, R142, -INF , P3 ;  /* 0xff8000008e8e7808 */ /* 0x000fe40001800000 */
[----:B------:R-:W-:Y:S01]  /*28c0*/  FSEL R12, R143, -INF , P2 ;  /* 0xff8000008f0c7808 */ /* 0x000fe20001000000 */
[--C-:B------:R-:W-:Y:S01]  /*28d0*/  FFMA.FTZ R139, R138, UR40, -R13.reuse ;  /* 0x000000288a8b7c23 */ /* 0x100fe2000801080d */
[----:B------:R-:W-:Y:S01]  /*28e0*/  ISETP.GT.AND P1, PT, R14, 0x10, PT ;  /* 0x000000100e00780c */ /* 0x000fe20003f24270 */
[----:B------:R-:W-:Y:S01]  /*28f0*/  FFMA.FTZ R138, R142, UR40, -R13 ;  /* 0x000000288e8a7c23 */ /* 0x000fe2000801080d */
[C---:B------:R-:W-:Y:S01]  /*2900*/  ISETP.GT.AND P4, PT, R14.reuse, 0x11, PT ;  /* 0x000000110e00780c */ /* 0x040fe20003f84270 */
[----:B------:R-:W-:Y:S01]  /*2910*/  MUFU.EX2 R136, R136 ;  /* 0x0000008800887308 */ /* 0x000fe20000000800 */
[----:B------:R-:W-:-:S02]  /*2920*/  ISETP.GT.AND P5, PT, R14, 0x18, PT ;  /* 0x000000180e00780c */ /* 0x000fc40003fa4270 */
[----:B------:R-:W-:Y:S01]  /*2930*/  ISETP.GT.AND P6, PT, R14, 0x19, PT ;  /* 0x000000190e00780c */ /* 0x000fe20003fc4270 */
[--C-:B------:R-:W-:Y:S01]  /*2940*/  FFMA.FTZ R14, R12, UR40, -R13.reuse ;  /* 0x000000280c0e7c23 */ /* 0x100fe2000801080d */
[----:B------:R-:W-:Y:S02]  /*2950*/  FSEL R12, R147, -INF , P4 ;  /* 0xff800000930c7808 */ /* 0x000fe40002000000 */
[----:B------:R-:W-:Y:S01]  /*2960*/  FSEL R142, R146, -INF , P1 ;  /* 0xff800000928e7808 */ /* 0x000fe20000800000 */
[----:B------:R-:W2:Y:S01]  /*2970*/  MUFU.EX2 R139, R139 ;  /* 0x0000008b008b7308 */ /* 0x000ea20000000800 */
[----:B------:R-:W-:Y:S01]  /*2980*/  FSEL R144, R150, -INF , P5 ;  /* 0xff80000096907808 */ /* 0x000fe20002800000 */
[----:B------:R-:W-:Y:S02]  /*2990*/  WARPGROUP.DEPBAR.LE gsb0, 0x0 ;  /* 0x00008000000079c5 */ /* 0x000fe40000010000 */
[----:B------:R-:W-:Y:S01]  /*29a0*/  WARPGROUP.ARRIVE ;  /* 0x00000000000079c5 */ /* 0x000fe20000000000 */
[----:B------:R-:W-:Y:S01]  /*29b0*/  FSEL R146, R151, -INF , P6 ;  /* 0xff80000097927808 */ /* 0x000fe20003000000 */
[--C-:B------:R-:W-:Y:S01]  /*29c0*/  FFMA.FTZ R142, R142, UR40, -R13.reuse ;  /* 0x000000288e8e7c23 */ /* 0x100fe2000801080d */
[--C-:B------:R-:W-:Y:S01]  /*29d0*/  FFMA.FTZ R143, R12, UR40, -R13.reuse ;  /* 0x000000280c8f7c23 */ /* 0x100fe2000801080d */
[----:B------:R-:W-:Y:S01]  /*29e0*/  MUFU.EX2 R138, R138 ;  /* 0x0000008a008a7308 */ /* 0x000fe20000000800 */
[--C-:B------:R-:W-:Y:S01]  /*29f0*/  FFMA.FTZ R144, R144, UR40, -R13.reuse ;  /* 0x0000002890907c23 */ /* 0x100fe2000801080d */
[----:B------:R-:W-:Y:S01]  /*2a00*/  HGMMA.64x32x16.F32 R120, gdesc[UR8], R120, gsb0 ;  /* 0x00600000087879f0 */ /* 0x000fe20008000878 */
[----:B------:R-:W-:Y:S01]  /*2a10*/  UIADD3 UR10, UR6, 0x4, URZ ;  /* 0x00000004060a7890 */ /* 0x000fe2000fffe03f */
[----:B------:R-:W-:Y:S01]  /*2a20*/  FFMA.FTZ R146, R146, UR40, -R13 ;  /* 0x0000002892927c23 */ /* 0x000fe2000801080d */
[----:B------:R-:W-:Y:S01]  /*2a30*/  UIADD3 UR8, UR4, 0x4, URZ ;  /* 0x0000000404087890 */ /* 0x000fe2000fffe03f */
[----:B-1----:R-:W-:Y:S01]  /*2a40*/  F2FP.F16.F32.PACK_AB R12, R21, R20 ;  /* 0x00000014150c723e */ /* 0x002fe200000000ff */
[----:B------:R-:W-:Y:S01]  /*2a50*/  UMOV UR11, 0x40000040 ;  /* 0x40000040000b7882 */ /* 0x000fe20000000000 */
[----:B------:R-:W-:Y:S01]  /*2a60*/  UMOV UR9, 0x40000040 ;  /* 0x4000004000097882 */ /* 0x000fe20000000000 */
[----:B------:R1:W3:Y:S01]  /*2a70*/  MUFU.EX2 R147, R14 ;  /* 0x0000000e00937308 */ /* 0x0002e20000000800 */
[----:B--2---:R-:W-:-:S07]  /*2a80*/  F2FP.F16.F32.PACK_AB R13, R139, R136 ;  /* 0x000000888b0d723e */ /* 0x004fce00000000ff */
[----:B------:R-:W-:Y:S01]  /*2a90*/  MUFU.EX2 R141, R141 ;  /* 0x0000008d008d7308 */ /* 0x000fe20000000800 */
[----:B-1----:R-:W-:-:S07]  /*2aa0*/  F2FP.F16.F32.PACK_AB R14, R23, R22 ;  /* 0x00000016170e723e */ /* 0x002fce00000000ff */
[----:B------:R-:W-:Y:S08]  /*2ab0*/  MUFU.EX2 R148, R145 ;  /* 0x0000009100947308 */ /* 0x000ff00000000800 */
[----:B------:R-:W-:Y:S08]  /*2ac0*/  MUFU.EX2 R157, R157 ;  /* 0x0000009d009d7308 */ /* 0x000ff00000000800 */
[----:B------:R-:W1:Y:S08]  /*2ad0*/  MUFU.EX2 R150, R149 ;  /* 0x0000009500967308 */ /* 0x000e700000000800 */
[----:B------:R-:W-:Y:S08]  /*2ae0*/  MUFU.EX2 R142, R142 ;  /* 0x0000008e008e7308 */ /* 0x000ff00000000800 */
[----:B------:R-:W2:Y:S01]  /*2af0*/  MUFU.EX2 R143, R143 ;  /* 0x0000008f008f7308 */ /* 0x000ea20000000800 */
[----:B------:R-:W-:-:S02]  /*2b00*/  WARPGROUP.DEPBAR.LE gsb0, 0x0 ;  /* 0x00008000000079c5 */ /* 0x000fc40000010000 */
[----:B------:R-:W-:-:S05]  /*2b10*/  WARPGROUP.ARRIVE ;  /* 0x00000000000079c5 */ /* 0x000fca0000000000 */
[----:B------:R-:W-:Y:S01]  /*2b20*/  MUFU.EX2 R144, R144 ;  /* 0x0000009000907308 */ /* 0x000fe20000000800 */
        /* <DEDUP_REMOVED lines=76> */
[----:B------:R-:W4:Y:S04]  /*2ff0*/  LDS R137, [R15+0x30200] ;  /* 0x030200000f897984 */ /* 0x000f280000000800 */
[----:B------:R3:W5:Y:S02]  /*3000*/  LDS R140, [R15+0x30220] ;  /* 0x030220000f8c7984 */ /* 0x0007640000000800 */
[----:B---3--:R-:W-:Y:S01]  /*3010*/  F2FP.F16.F32.PACK_AB R15, R147, R138 ;  /* 0x0000008a930f723e */ /* 0x008fe200000000ff */
[----:B------:R-:W-:Y:S06]  /*3020*/  BAR.SYNC.DEFER_BLOCKING 0x9, 0x180 ;  /* 0x0246000000007b1d */ /* 0x000fec0000010000 */
[----:B------:R3:W-:Y:S01]  /*3030*/  STSM.16.M88.4 [R11+0x30400], R12 ;  /* 0x0304000c0b007844 */ /* 0x0007e20000000200 */
[--C-:B----4-:R-:W-:Y:S01]  /*3040*/  FADD.FTZ R151, R120, -R137.reuse ;  /* 0x8000008978977221 */ /* 0x110fe20000010000 */
[--C-:B------:R-:W-:Y:S01]  /*3050*/  FADD.FTZ R120, R121, -R137.reuse ;  /* 0x8000008979787221 */ /* 0x100fe20000010000 */
[--C-:B------:R-:W-:Y:S01]  /*3060*/  FADD.FTZ R121, R124, -R137.reuse ;  /* 0x800000897c797221 */ /* 0x100fe20000010000 */
[--C-:B------:R-:W-:Y:S01]  /*3070*/  FADD.FTZ R124, R125, -R137.reuse ;  /* 0x800000897d7c7221 */ /* 0x100fe20000010000 */
[----:B------:R-:W-:Y:S01]  /*3080*/  FMUL.FTZ R151, R20, R151 ;  /* 0x0000009714977220 */ /* 0x000fe20000410000 */
[----:B------:R-:W-:Y:S01]  /*3090*/  FMUL.FTZ R20, R21, R120 ;  /* 0x0000007815147220 */ /* 0x000fe20000410000 */
[----:B------:R-:W-:Y:S01]  /*30a0*/  FMUL.FTZ R22, R22, R121 ;  /* 0x0000007916167220 */ /* 0x000fe20000410000 */
[--C-:B-----5:R-:W-:Y:S01]  /*30b0*/  FADD.FTZ R121, R122, -R140.reuse ;  /* 0x8000008c7a797221 */ /* 0x120fe20000010000 */
[--C-:B------:R-:W-:Y:S01]  /*30c0*/  FADD.FTZ R120, R127, -R140.reuse ;  /* 0x8000008c7f787221 */ /* 0x100fe20000010000 */
[----:B-1----:R-:W-:Y:S01]  /*30d0*/  F2FP.F16.F32.PACK_AB R122, R150, R157 ;  /* 0x0000009d967a723e */ /* 0x002fe200000000ff */
[--C-:B------:R-:W-:Y:S01]  /*30e0*/  FADD.FTZ R21, R134, -R140.reuse ;  /* 0x8000008c86157221 */ /* 0x100fe20000010000 */
[----:B------:R-:W-:Y:S01]  /*30f0*/  FMUL.FTZ R136, R136, R121 ;  /* 0x0000007988887220 */ /* 0x000fe20000410000 */
[----:B------:R-:W-:Y:S01]  /*3100*/  FMUL.FTZ R147, R147, R120 ;  /* 0x0000007893937220 */ /* 0x000fe20000410000 */
[----:B---3--:R-:W1:Y:S01]  /*3110*/  MUFU.EX2 R13, R146 ;  /* 0x00000092000d7308 */ /* 0x008e620000000800 */
[--C-:B------:R-:W-:Y:S01]  /*3120*/  FADD.FTZ R14, R123, -R140.reuse ;  /* 0x8000008c7b0e7221 */ /* 0x100fe20000010000 */
[--C-:B------:R-:W-:Y:S01]  /*3130*/  FADD.FTZ R123, R126, -R140.reuse ;  /* 0x8000008c7e7b7221 */ /* 0x100fe20000010000 */
[----:B------:R-:W-:Y:S01]  /*3140*/  F2FP.F16.F32.PACK_AB R120, R148, R141 ;  /* 0x0000008d9478723e */ /* 0x000fe200000000ff */
[--C-:B------:R-:W-:Y:S01]  /*3150*/  FADD.FTZ R15, R130, -R140.reuse ;  /* 0x8000008c820f7221 */ /* 0x100fe20000010000 */
[----:B--2---:R-:W-:Y:S01]  /*3160*/  F2FP.F16.F32.PACK_AB R121, R143, R142 ;  /* 0x0000008e8f79723e */ /* 0x004fe200000000ff */
[----:B------:R-:W-:Y:S01]  /*3170*/  FMUL.FTZ R138, R138, R123 ;  /* 0x0000007b8a8a7220 */ /* 0x000fe20000410000 */
[--C-:B------:R-:W-:Y:S01]  /*3180*/  FADD.FTZ R12, R131, -R140.reuse ;  /* 0x8000008c830c7221 */ /* 0x100fe20000010000 */
[--C-:B------:R-:W-:Y:S01]  /*3190*/  FADD.FTZ R128, R128, -R137.reuse ;  /* 0x8000008980807221 */ /* 0x100fe20000010000 */
[--C-:B------:R-:W-:Y:S01]  /*31a0*/  FADD.FTZ R129, R129, -R137.reuse ;  /* 0x8000008981817221 */ /* 0x100fe20000010000 */
[--C-:B------:R-:W-:Y:S01]  /*31b0*/  FADD.FTZ R132, R132, -R137.reuse ;  /* 0x8000008984847221 */ /* 0x100fe20000010000 */
[----:B------:R-:W-:Y:S01]  /*31c0*/  FADD.FTZ R133, R133, -R137 ;  /* 0x8000008985857221 */ /* 0x000fe20000010000 */
[----:B------:R-:W-:Y:S01]  /*31d0*/  FADD.FTZ R140, R135, -R140 ;  /* 0x8000008c878c7221 */ /* 0x000fe20000010000 */
[----:B------:R-:W-:Y:S01]  /*31e0*/  FMUL.FTZ R23, R23, R124 ;  /* 0x0000007c17177220 */ /* 0x000fe20000410000 */
[----:B------:R-:W-:Y:S01]  /*31f0*/  FMUL.FTZ R139, R139, R14 ;  /* 0x0000000e8b8b7220 */ /* 0x000fe20000410000 */
[----:B------:R-:W-:Y:S01]  /*3200*/  FMUL.FTZ R128, R141, R128 ;  /* 0x000000808d807220 */ /* 0x000fe20000410000 */
[----:B------:R-:W-:Y:S01]  /*3210*/  FMUL.FTZ R129, R148, R129 ;  /* 0x0000008194817220 */ /* 0x000fe20000410000 */
[----:B-1----:R-:W-:Y:S01]  /*3220*/  F2FP.F16.F32.PACK_AB R123, R13, R144 ;  /* 0x000000900d7b723e */ /* 0x002fe200000000ff */
[----:B------:R-:W-:Y:S01]  /*3230*/  FMUL.FTZ R132, R157, R132 ;  /* 0x000000849d847220 */ /* 0x000fe20000410000 */
[----:B------:R-:W-:Y:S01]  /*3240*/  FMUL.FTZ R133, R150, R133 ;  /* 0x0000008596857220 */ /* 0x000fe20000410000 */
[----:B------:R-:W-:Y:S01]  /*3250*/  FMUL.FTZ R142, R142, R15 ;  /* 0x0000000f8e8e7220 */ /* 0x000fe20000410000 */
[----:B------:R-:W-:Y:S01]  /*3260*/  FMUL.FTZ R143, R143, R12 ;  /* 0x0000000c8f8f7220 */ /* 0x000fe20000410000 */
[----:B------:R1:W-:Y:S01]  /*3270*/  STSM.16.M88.4 [R17], R120 ;  /* 0x0000007811007844 */ /* 0x0003e20000000200 */
[----:B------:R-:W-:Y:S01]  /*3280*/  FMUL.FTZ R144, R144, R21 ;  /* 0x0000001590907220 */ /* 0x000fe20000410000 */
[----:B------:R-:W-:Y:S01]  /*3290*/  FMUL.FTZ R125, R13, R140 ;  /* 0x0000008c0d7d7220 */ /* 0x000fe20000410000 */
[----:B------:R-:W-:Y:S01]  /*32a0*/  F2FP.F16.F32.PACK_AB R12, R20, R151 ;  /* 0x00000097140c723e */ /* 0x000fe200000000ff */
[----:B------:R-:W-:Y:S01]  /*32b0*/  @!PT LDS RZ, [RZ] ;  /* 0x00000000fffff984 */ /* 0x000fe20000000800 */
[----:B------:R-:W-:Y:S01]  /*32c0*/  @!PT LDS RZ, [RZ] ;  /* 0x00000000fffff984 */ /* 0x000fe20000000800 */
[----:B------:R-:W-:Y:S01]  /*32d0*/  @!PT LDS RZ, [RZ] ;  /* 0x00000000fffff984 */ /* 0x000fe20000000800 */
[----:B------:R-:W-:Y:S01]  /*32e0*/  @!PT LDS RZ, [RZ] ;  /* 0x00000000fffff984 */ /* 0x000fe20000000800 */
[----:B------:R2:W-:Y:S06]  /*32f0*/  MEMBAR.ALL.CTA ;  /* 0x0000000000007992 */ /* 0x0005ec0000008000 */
[----:B--2---:R-:W2:Y:S01]  /*3300*/  FENCE.VIEW.ASYNC.S ;  /* 0x00000000000073c6 */ /* 0x004ea20000000000 */
[----:B------:R-:W-:-:S02]  /*3310*/  F2FP.F16.F32.PACK_AB R14, R23, R22 ;  /* 0x00000016170e723e */ /* 0x000fc400000000ff */
[----:B------:R-:W-:Y:S02]  /*3320*/  F2FP.F16.F32.PACK_AB R13, R139, R136 ;  /* 0x000000888b0d723e */ /* 0x000fe400000000ff */
[----:B------:R-:W-:Y:S02]  /*3330*/  F2FP.F16.F32.PACK_AB R15, R147, R138 ;  /* 0x0000008a930f723e */ /* 0x000fe400000000ff */
[----:B------:R-:W-:Y:S02]  /*3340*/  F2FP.F16.F32.PACK_AB R20, R129, R128 ;  /* 0x000000808114723e */ /* 0x000fe400000000ff */
[----:B------:R-:W-:Y:S02]  /*3350*/  F2FP.F16.F32.PACK_AB R22, R133, R132 ;  /* 0x000000848516723e */ /* 0x000fe400000000ff */
        /* <DEDUP_REMOVED lines=85> */
.L_x_3146:
        /* <DEDUP_REMOVED lines=60> */
.L_x_3147:
        /* <DEDUP_REMOVED lines=62> */
.L_x_3130:
[----:B------:R-:W-:Y:S05]  /*4050*/  @P0 BRA `(.L_x_3149) ;  /* 0x0000001400e40947 */ /* 0x000fea0003800000 */
[----:B------:R-:W1:Y:S01]  /*4060*/  S2R R0, SR_TID.X ;  /* 0x0000000000007919 */ /* 0x000e620000002100 */
        /* <DEDUP_REMOVED lines=18> */
[----:B-1----:R-:W-:Y:S01]  /*4190*/  VIADD R0, R0, 0xffffff80 ;  /* 0xffffff8000007836 */ /* 0x002fe20000000000 */
        /* <DEDUP_REMOVED lines=11> */
[----:B---3--:R-:W-:-:S02]  /*4250*/  LEA.HI R3, R7, R0, RZ, 0x3 ;  /* 0x0000000007037211 */ /* 0x008fc400078f18ff */
        /* <DEDUP_REMOVED lines=21> */
[----:B------:R-:W3:Y:S01]  /*43b0*/  LDC.64 R4, c[0x0][0x870] ;  /* 0x00021c00ff047b82 */ /* 0x000ee20000000a00 */
        /* <DEDUP_REMOVED lines=18> */
[----:B---3--:R-:W-:Y:S01]  /*44e0*/  IMAD.WIDE R6, R19, 0x4, R4 ;  /* 0x0000000413067825 */ /* 0x008fe200078e0204 */
[----:B------:R-:W-:Y:S01]  /*44f0*/  F2FP.F16.F32.PACK_AB R49, R51, R50 ;  /* 0x000000323331723e */ /* 0x000fe200000000ff */
[----:B------:R-:W-:Y:S01]  /*4500*/  STSM.16.MT88.4 [R8+0x800], R32 ;  /* 0x0008002008007844 */ /* 0x000fe20000004200 */
[----:B------:R-:W-:Y:S01]  /*4510*/  F2FP.F16.F32.PACK_AB R56, R57, R56 ;  /* 0x000000383938723e */ /* 0x000fe200000000ff */
[----:B------:R-:W3:Y:S01]  /*4520*/  LDC.64 R4, c[0x0][0x878] ;  /* 0x00021e00ff047b82 */ /* 0x000ee20000000a00 */
[----:B------:R-:W-:Y:S01]  /*4530*/  F2FP.F16.F32.PACK_AB R50, R53, R52 ;  /* 0x000000343532723e */ /* 0x000fe200000000ff */
[----:B------:R4:W-:Y:S01]  /*4540*/  STSM.16.MT88.4 [R8+0x1000], R40 ;  /* 0x0010002808007844 */ /* 0x0009e20000004200 */
[----:B------:R-:W-:-:S02]  /*4550*/  F2FP.F16.F32.PACK_AB R51, R55, R54 ;  /* 0x000000363733723e */ /* 0x000fc400000000ff */
[----:B------:R-:W-:Y:S02]  /*4560*/  F2FP.F16.F32.PACK_AB R57, R59, R58 ;  /* 0x0000003a3b39723e */ /* 0x000fe400000000ff */
[----:B------:R-:W-:Y:S01]  /*4570*/  F2FP.F16.F32.PACK_AB R64, R65, R64 ;  /* 0x000000404140723e */ /* 0x000fe200000000ff */
[----:B------:R-:W-:Y:S01]  /*4580*/  STSM.16.MT88.4 [R8+0x1800], R48 ;  /* 0x0018003008007844 */ /* 0x000fe20000004200 */
[----:B------:R-:W-:Y:S02]  /*4590*/  F2FP.F16.F32.PACK_AB R58, R61, R60 ;  /* 0x0000003c3d3a723e */ /* 0x000fe400000000ff */
[----:B------:R-:W-:Y:S02]  /*45a0*/  F2FP.F16.F32.PACK_AB R59, R63, R62 ;  /* 0x0000003e3f3b723e */ /* 0x000fe400000000ff */
[----:B------:R-:W-:Y:S02]  /*45b0*/  F2FP.F16.F32.PACK_AB R65, R67, R66 ;  /* 0x000000424341723e */ /* 0x000fe400000000ff */
[----:B------:R-:W-:Y:S01]  /*45c0*/  F2FP.F16.F32.PACK_AB R66, R69, R68 ;  /* 0x000000444542723e */ /* 0x000fe200000000ff */
[----:B------:R-:W-:Y:S01]  /*45d0*/  STSM.16.MT88.4 [R8+0x2000], R56 ;  /* 0x0020003808007844 */ /* 0x000fe20000004200 */
[----:B------:R-:W-:-:S02]  /*45e0*/  F2FP.F16.F32.PACK_AB R67, R71, R70 ;  /* 0x000000464743723e */ /* 0x000fc400000000ff */
[----:B-1----:R-:W-:-:S03]  /*45f0*/  ISETP.NE.U32.AND P0, PT, R2, RZ, PT ;  /* 0x000000ff0200720c */ /* 0x002fc60003f05070 */
[----:B------:R1:W-:Y:S01]  /*4600*/  STSM.16.MT88.4 [R8+0x2800], R64 ;  /* 0x0028004008007844 */ /* 0x0003e20000004200 */
[----:B------:R-:W-:Y:S01]  /*4610*/  BAR.SYNC.DEFER_BLOCKING 0x1, 0x180 ;  /* 0x0046000000007b1d */ /* 0x000fe20000010000 */
[----:B------:R-:W-:-:S13]  /*4620*/  ISETP.NE.AND.EX P0, PT, R3, RZ, PT, P0 ;  /* 0x000000ff0300720c */ /* 0x000fda0003f05300 */
[----:B------:R-:W2:Y:S01]  /*4630*/  @P0 LDG.E R3, desc[UR38][R6.64] ;  /* 0x0000002606030981 */ /* 0x000ea2000c1e1900 */
[----:B---3--:R-:W-:Y:S01]  /*4640*/  ISETP.NE.U32.AND P1, PT, R4, RZ, PT ;  /* 0x000000ff0400720c */ /* 0x008fe20003f25070 */
[----:B------:R-:W-:Y:S01]  /*4650*/  IMAD.HI R10, R0, 0x2aaaaaab, RZ ;  /* 0x2aaaaaab000a7827 */ /* 0x000fe200078e02ff */
[----:B------:R-:W3:Y:S02]  /*4660*/  LDC R9, c[0x0][0x808] ;  /* 0x00020200ff097b82 */ /* 0x000ee40000000800 */
[----:B------:R-:W-:Y:S02]  /*4670*/  ISETP.NE.AND.EX P1, PT, R5, RZ, PT, P1 ;  /* 0x000000ff0500720c */ /* 0x000fe40003f25310 */
[----:B------:R-:W-:-:S04]  /*4680*/  SHF.R.U32.HI R11, RZ, 0x1f, R10 ;  /* 0x0000001fff0b7819 */ /* 0x000fc8000001160a */
[----:B----4-:R-:W-:-:S07]  /*4690*/  LEA.HI.SX32 R43, R10, R11, 0x1e ;  /* 0x0000000b0a2b7211 */ /* 0x010fce00078ff2ff */
[----:B------:R-:W4:Y:S01]  /*46a0*/  @P1 LDC.64 R4, c[0x0][0x878] ;  /* 0x00021e00ff041b82 */ /* 0x000f220000000a00 */
[C---:B------:R-:W-:Y:S02]  /*46b0*/  IMAD R0, R43.reuse, -0x18, R0 ;  /* 0xffffffe82b007824 */ /* 0x040fe400078e0200 */
[----:B-1----:R-:W-:-:S03]  /*46c0*/  IMAD.SHL.U32 R8, R43, 0x40, RZ ;  /* 0x000000402b087824 */ /* 0x002fc600078e00ff */
[----:B------:R-:W-:Y:S01]  /*46d0*/  SHF.R.S32.HI R13, RZ, 0x1f, R0 ;  /* 0x0000001fff0d7819 */ /* 0x000fe20000011400 */
[----:B------:R-:W-:-:S03]  /*46e0*/  IMAD.SHL.U32 R2, R0, 0x8, RZ ;  /* 0x0000000800027824 */ /* 0x000fc600078e00ff */
[----:B------:R-:W-:Y:S02]  /*46f0*/  LEA.HI R12, R13, R0, RZ, 0x3 ;  /* 0x000000000d0c7211 */ /* 0x000fe400078f18ff */
[----:B------:R-:W-:Y:S02]  /*4700*/  LOP3.LUT R13, R8, 0x1c0, RZ, 0xc0, !PT ;  /* 0x000001c0080d7812 */ /* 0x000fe400078ec0ff */
[----:B------:R-:W-:Y:S02]  /*4710*/  LEA.HI R11, R10, R11, RZ, 0x1b ;  /* 0x0000000b0a0b7211 */ /* 0x000fe400078fd8ff */
[----:B------:R-:W-:Y:S02]  /*4720*/  LOP3.LUT R0, R13, 0x38, R2, 0xf8, !PT ;  /* 0x000000380d007812 */ /* 0x000fe400078ef802 */
[----:B------:R-:W-:Y:S02]  /*4730*/  SHF.R.S32.HI R12, RZ, 0x3, R12 ;  /* 0x00000003ff0c7819 */ /* 0x000fe4000001140c */
[----:B------:R-:W-:Y:S01]  /*4740*/  SHF.R.U32.HI R13, RZ, 0x3, R13 ;  /* 0x00000003ff0d7819 */ /* 0x000fe2000001160d */
[----:B----4-:R-:W-:-:S03]  /*4750*/  @P1 IMAD.WIDE R4, R19, 0x4, R4 ;  /* 0x0000000413041825 */ /* 0x010fc600078e0204 */
[----:B------:R-:W-:Y:S01]  /*4760*/  LOP3.LUT R0, R0, R13, RZ, 0x3c, !PT ;  /* 0x0000000d00007212 */ /* 0x000fe200078e3cff */
[----:B------:R-:W-:Y:S01]  /*4770*/  IMAD R11, R12, 0xc, R11 ;  /* 0x0000000c0c0b7824 */ /* 0x000fe200078e020b */
[----:B---3--:R2:W5:Y:S01]  /*4780*/  @P1 LDG.E R9, desc[UR38][R4.64] ;  /* 0x0000002604091981 */ /* 0x008562000c1e1900 */
[----:B------:R-:W-:Y:S02]  /*4790*/  CS2R R16, SRZ ;  /* 0x0000000000107805 */ /* 0x000fe4000001ff00 */
[----:B------:R-:W-:Y:S01]  /*47a0*/  IMAD.U32 R0, R11, 0x200, R0 ;  /* 0x000002000b007824 */ /* 0x000fe200078e0000 */
[----:B--2---:R-:W-:Y:S01]  /*47b0*/  @P0 SHF.R.S32.HI R4, RZ, 0x1f, R3 ;  /* 0x0000001fff040819 */ /* 0x004fe20000011403 */
[----:B------:R-:W-:Y:S06]  /*47c0*/  @P1 BRA `(.L_x_3150) ;  /* 0x0000000000101947 */ /* 0x000fec0003800000 */
[----:B------:R-:W-:Y:S05]  /*47d0*/  @!P0 BRA `(.L_x_3150) ;  /* 0x00000000000c8947 */ /* 0x000fea0003800000 */
[----:B------:R-:W2:Y:S04]  /*47e0*/  LDG.E R8, desc[UR38][R6.64] ;  /* 0x0000002606087981 */ /* 0x000ea8000c1e1900 */
[----:B-----5:R-:W2:Y:S02]  /*47f0*/  LDG.E R9, desc[UR38][R6.64+0x4] ;  /* 0x0000042606097981 */ /* 0x020ea4000c1e1900 */
[----:B--2---:R-:W-:-:S07]  /*4800*/  IMAD.IADD R9, R9, 0x1, -R8 ;  /* 0x0000000109097824 */ /* 0x004fce00078e0a08 */
.L_x_3150:
[----:B------:R-:W-:Y:S01]  /*4810*/  LEA R0, R0, UR4, 0x1 ;  /* 0x0000000400007c11 */ /* 0x000fe2000f8e08ff */
[----:B------:R-:W-:Y:S01]  /*4820*/  @P0 IMAD.MOV.U32 R16, RZ, RZ, R3 ;  /* 0x000000ffff100224 */ /* 0x000fe200078e0003 */
[----:B------:R-:W-:Y:S01]  /*4830*/  ULDC.64 UR4, c[0x0][0x850] ;  /* 0x0002140000047ab9 */ /* 0x000fe20000000a00 */
[----:B------:R-:W-:Y:S01]  /*4840*/  @P0 IMAD.MOV.U32 R17, RZ, RZ, R4 ;  /* 0x000000ffff110224 */ /* 0x000fe200078e0004 */
[----:B------:R-:W-:Y:S01]  /*4850*/  SHF.R.S32.HI R35, RZ, 0x1f, R19 ;  /* 0x0000001fff237819 */ /* 0x000fe20000011413 */
[----:B-----5:R-:W-:Y:S01]  /*4860*/  IMAD R3, R152, -0x60, R9 ;  /* 0xffffffa098037824 */ /* 0x020fe200078e0209 */
[----:B------:R1:W2:Y:S01]  /*4870*/  LDS.128 R28, [R0+0x9800] ;  /* 0x00980000001c7984 */ /* 0x0002a20000000c00 */
[----:B------:R-:W-:Y:S01]  /*4880*/  VIADD R18, R43, 0x10 ;  /* 0x000000102b127836 */ /* 0x000fe20000000000 */
[----:B------:R-:W-:Y:S01]  /*4890*/  ULDC UR6, c[0x0][0x83c] ;  /* 0x00020f0000067ab9 */ /* 0x000fe20000000800 */
[----:B------:R-:W-:Y:S01]  /*48a0*/  IMAD R36, R155, UR4, RZ ;  /* 0x000000049b247c24 */ /* 0x000fe2000f8e02ff */
[----:B------:R1:W3:Y:S01]  /*48b0*/  LDS.128 R24, [R0+0x800] ;  /* 0x0008000000187984 */ /* 0x0002e20000000c00 */
[----:B------:R-:W-:Y:S01]  /*48c0*/  VIMNMX R44, R3, 0x60, PT ;  /* 0x00000060032c7848 */ /* 0x000fe20003fe0100 */
[----:B------:R-:W-:Y:S01]  /*48d0*/  VIADD R3, R43, 0x20 ;  /* 0x000000202b037836 */ /* 0x000fe20000000000 */
[----:B------:R-:W-:Y:S01]  /*48e0*/  SEL R42, R35, RZ, !P0 ;  /* 0x000000ff232a7207 */ /* 0x000fe20004000000 */
[----:B------:R1:W4:Y:S01]  /*48f0*/  LDS.128 R20, [R0+0x1000] ;  /* 0x0010000000147984 */ /* 0x0003220000000c00 */
[-C--:B------:R-:W-:Y:S01]  /*4900*/  ISETP.GE.AND P3, PT, R43, R44.reuse, PT ;  /* 0x0000002c2b00720c */ /* 0x080fe20003f66270 */
[----:B------:R-:W-:Y:S01]  /*4910*/  IMAD R37, R153, UR5, R36 ;  /* 0x0000000599257c24 */ /* 0x000fe2000f8e0224 */
[-C--:B------:R-:W-:Y:S01]  /*4920*/  ISETP.GE.AND P5, PT, R3, R44.reuse, PT ;  /* 0x0000002c0300720c */ /* 0x080fe20003fa6270 */
[----:B------:R1:W1:Y:S01]  /*4930*/  LDS.128 R12, [R0+0x1800] ;  /* 0x00180000000c7984 */ /* 0x0002620000000c00 */
[--C-:B------:R-:W-:Y:S01]  /*4940*/  SHF.R.S32.HI R3, RZ, 0x1f, R2.reuse ;  /* 0x0000001fff037819 */ /* 0x100fe20000011402 */
[C---:B------:R-:W-:Y:S01]  /*4950*/  VIADD R34, R43.reuse, 0x40 ;  /* 0x000000402b227836 */ /* 0x040fe20000000000 */
[----:B------:R-:W-:Y:S01]  /*4960*/  ISETP.GE.AND P4, PT, R18, R44, PT ;  /* 0x0000002c1200720c */ /* 0x000fe20003f86270 */
[----:B------:R1:W1:Y:S01]  /*4970*/  LDS.128 R8, [R0+0x2000] ;  /* 0x0020000000087984 */ /* 0x0002620000000c00 */
[----:B------:R-:W-:Y:S01]  /*4980*/  ISETP.GE.OR P6, PT, R2, UR6, P3 ;  /* 0x0000000602007c0c */ /* 0x000fe20009fc6670 */
[C---:B------:R-:W-:Y:S01]  /*4990*/  VIADD R18, R43.reuse, 0x30 ;  /* 0x000000302b127836 */ /* 0x040fe20000000000 */
[----:B------:R-:W-:Y:S01]  /*49a0*/  IADD3 R16, P1, R43, R16, RZ ;  /* 0x000000102b107210 */ /* 0x000fe20007f3e0ff */
[----:B------:R1:W1:Y:S01]  /*49b0*/  LDS.128 R4, [R0+0x2800] ;  /* 0x0028000000047984 */ /* 0x0002620000000c00 */
[----:B------:R-:W-:Y:S01]  /*49c0*/  IMAD.WIDE.U32 R32, R153, UR4, R2 ;  /* 0x0000000499207c25 */ /* 0x000fe2000f8e0002 */
[----:B------:R-:W-:Y:S01]  /*49d0*/  ULDC.64 UR4, c[0x0][0x858] ;  /* 0x0002160000047ab9 */ /* 0x000fe20000000a00 */
[-C--:B------:R-:W-:Y:S01]  /*49e0*/  ISETP.GE.AND P2, PT, R18, R44.reuse, PT ;  /* 0x0000002c1200720c */ /* 0x080fe20003f46270 */
[----:B------:R-:W-:Y:S01]  /*49f0*/  BSSY B0, `(.L_x_3151) ;  /* 0x0000017000007945 */ /* 0x000fe20003800000 */
        /* <DEDUP_REMOVED lines=22> */
.L_x_3152:
[----:B------:R-:W-:Y:S05]  /*4b60*/  BSYNC B0 ;  /* 0x0000000000007941 */ /* 0x000fea0003800000 */
.L_x_3151:
        /* <DEDUP_REMOVED lines=15> */
.L_x_3154:
[----:B------:R-:W-:Y:S05]  /*4c60*/  BSYNC B0 ;  /* 0x0000000000007941 */ /* 0x000fea0003800000 */
.L_x_3153:
        /* <DEDUP_REMOVED lines=18> */
.L_x_3156:
[----:B------:R-:W-:Y:S05]  /*4d90*/  BSYNC B0 ;  /* 0x0000000000007941 */ /* 0x000fea0003800000 */
.L_x_3155:
        /* <DEDUP_REMOVED lines=17> */
.L_x_3158:
[----:B------:R-:W-:Y:S05]  /*4eb0*/  BSYNC B0 ;  /* 0x0000000000007941 */ /* 0x000fea0003800000 */
.L_x_3157:
        /* <DEDUP_REMOVED lines=18> */
.L_x_3160:
[----:B------:R-:W-:Y:S05]  /*4fe0*/  BSYNC B0 ;  /* 0x0000000000007941 */ /* 0x000fea0003800000 */
.L_x_3159:
[----:B-1----:R1:W1:Y:S01]  /*4ff0*/  LDS.128 R28, [R0+0xb800] ;  /* 0x00b80000001c7984 */ /* 0x0022620000000c00 */
[----:B------:R-:W-:Y:S01]  /*5000*/  ISETP.GE.OR P6, PT, R2, UR6, P0 ;  /* 0x0000000602007c0c */ /* 0x000fe200087c6670 */
[----:B------:R-:W-:-:S12]  /*5010*/  BSSY B0, `(.L_x_3161) ;  /* 0x000000f000007945 */ /* 0x000fd80003800000 */
        /* <DEDUP_REMOVED lines=14> */
.L_x_3162:
[----:B------:R-:W-:Y:S05]  /*5100*/  BSYNC B0 ;  /* 0x0000000000007941 */ /* 0x000fea0003800000 */
.L_x_3161:
[----:B------:R-:W-:Y:S01]  /*5110*/  ULDC.64 UR4, c[0x0][0x820] ;  /* 0x0002080000047ab9 */ /* 0x000fe20000000a00 */
[----:B------:R-:W-:Y:S01]  /*5120*/  ULDC UR6, c[0x0][0x80c] ;  /* 0x0002030000067ab9 */ /* 0x000fe20000000800 */
[----:B-1----:R-:W-:Y:S01]  /*5130*/  IMAD R28, R155, UR4, RZ ;  /* 0x000000049b1c7c24 */ /* 0x002fe2000f8e02ff */
[C---:B------:R-:W-:Y:S01]  /*5140*/  ISETP.GE.OR P3, PT, R2.reuse, UR6, P3 ;  /* 0x0000000602007c0c */ /* 0x040fe20009f66670 */
[C---:B------:R-:W-:Y:S01]  /*5150*/  IMAD.WIDE.U32 R18, R153.reuse, UR4, R2 ;  /* 0x0000000499127c25 */ /* 0x040fe2000f8e0002 */
[----:B------:R-:W-:Y:S01]  /*5160*/  BSSY B0, `(.L_x_3163) ;  /* 0x0000019000007945 */ /* 0x000fe20003800000 */
[----:B------:R-:W-:Y:S02]  /*5170*/  ISETP.GE.OR P4, PT, R2, UR6, P4 ;  /* 0x0000000602007c0c */ /* 0x000fe4000a786670 */
[----:B------:R-:W-:Y:S01]  /*5180*/  IMAD R153, R153, UR5, R28 ;  /* 0x0000000599997c24 */ /* 0x000fe2000f8e021c */
[----:B------:R-:W-:Y:S01]  /*5190*/  ULDC.64 UR4, c[0x0][0x828] ;  /* 0x00020a0000047ab9 */ /* 0x000fe20000000a00 */
[----:B------:R1:W1:Y:S01]  /*51a0*/  LDS.128 R28, [R0] ;  /* 0x00000000001c7984 */ /* 0x0002620000000c00 */
[----:B------:R-:W-:Y:S01]  /*51b0*/  IMAD R3, R42, UR4, RZ ;  /* 0x000000042a037c24 */ /* 0x000fe2000f8e02ff */
[C---:B------:R-:W-:Y:S01]  /*51c0*/  ISETP.GE.OR P5, PT, R2.reuse, UR6, P5 ;  /* 0x0000000602007c0c */ /* 0x040fe2000afa6670 */
[----:B------:R-:W-:Y:S01]  /*51d0*/  IMAD.IADD R19, R19, 0x1, R153 ;  /* 0x0000000113137824 */ /* 0x000fe200078e0299 */
[C---:B------:R-:W-:Y:S01]  /*51e0*/  ISETP.GE.OR P2, PT, R2.reuse, UR6, P2 ;  /* 0x0000000602007c0c */ /* 0x040fe20009746670 */
[C---:B------:R-:W-:Y:S01]  /*51f0*/  IMAD R3, R45.reuse, UR5, R3 ;  /* 0x000000052d037c24 */ /* 0x040fe2000f8e0203 */
[C---:B------:R-:W-:Y:S01]  /*5200*/  ISETP.GE.OR P1, PT, R2.reuse, UR6, P1 ;  /* 0x0000000602007c0c */ /* 0x040fe20008f26670 */
[----:B------:R-:W-:Y:S01]  /*5210*/  IMAD.WIDE.U32 R34, R45, UR4, R18 ;  /* 0x000000042d227c25 */ /* 0x000fe2000f8e0012 */
[----:B------:R-:W-:-:S03]  /*5220*/  ISETP.GE.OR P0, PT, R2, UR6, P0 ;  /* 0x0000000602007c0c */ /* 0x000fc60008706670 */
[----:B------:R-:W-:Y:S01]  /*5230*/  IMAD.IADD R19, R35, 0x1, R3 ;  /* 0x0000000123137824 */ /* 0x000fe200078e0203 */
[----:B------:R-:W-:Y:S09]  /*5240*/  @P3 BRA `(.L_x_3164) ;  /* 0x0000000000283947 */ /* 0x000ff20003800000 */
        /* <DEDUP_REMOVED lines=10> */
.L_x_3164:
[----:B------:R-:W-:Y:S05]  /*52f0*/  BSYNC B0 ;  /* 0x0000000000007941 */ /* 0x000fea0003800000 */
.L_x_3163:
        /* <DEDUP_REMOVED lines=15> */
.L_x_3166:
[----:B------:R-:W-:Y:S05]  /*53f0*/  BSYNC B0 ;  /* 0x0000000000007941 */ /* 0x000fea0003800000 */
.L_x_3165:
        /* <DEDUP_REMOVED lines=15> */
.L_x_3168:
[----:B------:R-:W-:Y:S05]  /*54f0*/  BSYNC B0 ;  /* 0x0000000000007941 */ /* 0x000fea0003800000 */
.L_x_3167:
[----:B------:R-:W-:Y:S04]  /*5500*/  BSSY B0, `(.L_x_3169) ;  /* 0x000000f000007945 */ /* 0x000fe80003800000 */
[----:B------:R-:W-:Y:S05]  /*5510*/  @P2 BRA `(.L_x_3170) ;  /* 0x0000000000342947 */ /* 0x000fea0003800000 */
[----:B-1--4-:R-:W-:Y:S01]  /*5520*/  IADD3 R21, P2, R16, 0x30, RZ ;  /* 0x0000003010157810 */ /* 0x012fe20007f5e0ff */
        /* <DEDUP_REMOVED lines=12> */
.L_x_3170:
[----:B------:R-:W-:Y:S05]  /*55f0*/  BSYNC B0 ;  /* 0x0000000000007941 */ /* 0x000fea0003800000 */
.L_x_3169:
        /* <DEDUP_REMOVED lines=15> */
.L_x_3172:
[----:B------:R-:W-:Y:S05]  /*56f0*/  BSYNC B0 ;  /* 0x0000000000007941 */ /* 0x000fea0003800000 */
.L_x_3171:
        /* <DEDUP_REMOVED lines=15> */
.L_x_3149:
[----:B---3--:R-:W1:Y:S08]  /*57f0*/  LDC.64 R2, c[0x0][0x870] ;  /* 0x00021c00ff027b82 */ /* 0x008e700000000a00 */
[----:B------:R-:W3:Y:S01]  /*5800*/  LDC.64 R4, c[0x0][0x870] ;  /* 0x00021c00ff047b82 */ /* 0x000ee20000000a00 */
[----:B-1----:R-:W-:-:S07]  /*5810*/  IMAD.WIDE R6, R19, 0x4, R2 ;  /* 0x0000000413067825 */ /* 0x002fce00078e0202 */
[----:B------:R-:W1:Y:S01]  /*5820*/  LDC.64 R2, c[0x0][0x878] ;  /* 0x00021e00ff027b82 */ /* 0x000e620000000a00 */
[----:B---3--:R-:W-:-:S07]  /*5830*/  ISETP.NE.U32.AND P0, PT, R4, RZ, PT ;  /* 0x000000ff0400720c */ /* 0x008fce0003f05070 */
[----:B------:R-:W3:Y:S01]  /*5840*/  LDC R11, c[0x0][0x808] ;  /* 0x00020200ff0b7b82 */ /* 0x000ee20000000800 */
[----:B------:R-:W-:-:S13]  /*5850*/  ISETP.NE.AND.EX P0, PT, R5, RZ, PT, P0 ;  /* 0x000000ff0500720c */ /* 0x000fda0003f05300 */
[----:B------:R-:W4:Y:S01]  /*5860*/  @P0 LDG.E R5, desc[UR38][R6.64] ;  /* 0x0000002606050981 */ /* 0x000f22000c1e1900 */
[----:B-1----:R-:W-:-:S04]  /*5870*/  ISETP.NE.U32.AND P1, PT, R2, RZ, PT ;  /* 0x000000ff0200720c */ /* 0x002fc80003f25070 */
[----:B------:R-:W-:-:S13]  /*5880*/  ISETP.NE.AND.EX P1, PT, R3, RZ, PT, P1 ;  /* 0x000000ff0300720c */ /* 0x000fda0003f25310 */
[----:B------:R-:W1:Y:S02]  /*5890*/  @P1 LDC.64 R2, c[0x0][0x878] ;  /* 0x00021e00ff021b82 */ /* 0x000e640000000a00 */
[----:B-1----:R-:W-:-:S05]  /*58a0*/  @P1 IMAD.WIDE R8, R19, 0x4, R2 ;  /* 0x0000000413081825 */ /* 0x002fca00078e0202 */
[----:B---3--:R1:W5:Y:S01]  /*58b0*/  @P1 LDG.E R11, desc[UR38][R8.64] ;  /* 0x00000026080b1981 */ /* 0x008362000c1e1900 */
[----:B------:R-:W-:Y:S01]  /*58c0*/  CS2R R2, SRZ ;  /* 0x0000000000027805 */ /* 0x000fe2000001ff00 */
[----:B------:R-:W3:Y:S02]  /*58d0*/  S2R R0, SR_TID.X ;  /* 0x0000000000007919 */ /* 0x000ee40000002100 */
[----:B---3--:R-:W-:-:S04]  /*58e0*/  VIADD R0, R0, 0xffffff80 ;  /* 0xffffff8000007836 */ /* 0x008fc80000000000 */
[----:B------:R-:W-:-:S05]  /*58f0*/  IMAD.HI R4, R0, 0x2aaaaaab, RZ ;  /* 0x2aaaaaab00047827 */ /* 0x000fca00078e02ff */
[----:B------:R-:W-:-:S04]  /*5900*/  SHF.R.U32.HI R13, RZ, 0x1f, R4 ;  /* 0x0000001fff0d7819 */ /* 0x000fc80000011604 */
[----:B------:R-:W-:-:S05]  /*5910*/  LEA.HI.SX32 R15, R4, R13, 0x1e ;  /* 0x0000000d040f7211 */ /* 0x000fca00078ff2ff */
[----:B------:R-:W-:Y:S02]  /*5920*/  IMAD R10, R15, -0x18, R0 ;  /* 0xffffffe80f0a7824 */ /* 0x000fe400078e0200 */
[--C-:B----4-:R-:W-:Y:S01]  /*5930*/  @P0 IMAD.MOV.U32 R2, RZ, RZ, R5.reuse ;  /* 0x000000ffff020224 */ /* 0x110fe200078e0005 */
[----:B------:R-:W-:-:S04]  /*5940*/  @P0 SHF.R.S32.HI R3, RZ, 0x1f, R5 ;  /* 0x0000001fff030819 */ /* 0x000fc80000011405 */
[----:B------:R-:W-:Y:S01]  /*5950*/  IADD3 R4, P2, R15, R2, RZ ;  /* 0x000000020f047210 */ /* 0x000fe20007f5e0ff */
[----:B-1----:R-:W-:-:S12]  /*5960*/  @P1 BRA `(.L_x_3173) ;  /* 0x0000000000101947 */ /* 0x002fd80003800000 */
[----:B------:R-:W-:Y:S05]  /*5970*/  @!P0 BRA `(.L_x_3173) ;  /* 0x00000000000c8947 */ /* 0x000fea0003800000 */
[----:B------:R-:W3:Y:S04]  /*5980*/  LDG.E R0, desc[UR38][R6.64] ;  /* 0x0000002606007981 */ /* 0x000ee8000c1e1900 */
[----:B-----5:R-:W3:Y:S02]  /*5990*/  LDG.E R11, desc[UR38][R6.64+0x4] ;  /* 0x00000426060b7981 */ /* 0x020ee4000c1e1900 */
[----:B---3--:R-:W-:-:S07]  /*59a0*/  IMAD.IADD R11, R11, 0x1, -R0 ;  /* 0x000000010b0b7824 */ /* 0x008fce00078e0a00 */
.L_x_3173:
[----:B-----5:R-:W-:Y:S01]  /*59b0*/  IMAD R12, R152, -0x60, R11 ;  /* 0xffffffa0980c7824 */ /* 0x020fe200078e020b */
[----:B------:R-:W-:Y:S01]  /*59c0*/  ULDC.64 UR4, c[0x0][0x820] ;  /* 0x0002080000047ab9 */ /* 0x000fe20000000a00 */
[C---:B------:R-:W-:Y:S01]  /*59d0*/  VIADD R7, R15.reuse, 0x10 ;  /* 0x000000100f077836 */ /* 0x040fe20000000000 */
[----:B------:R-:W-:Y:S01]  /*59e0*/  ULDC UR6, c[0x0][0x80c] ;  /* 0x0002030000067ab9 */ /* 0x000fe20000000800 */
        /* <DEDUP_REMOVED lines=8> */
[C---:B------:R-:W-:Y:S01]  /*5a70*/  VIADD R13, R15.reuse, 0x40 ;  /* 0x000000400f0d7836 */ /* 0x040fe20000000000 */
[----:B------:R-:W-:Y:S01]  /*5a80*/  ISETP.GE.OR P6, PT, R10, UR6, P3 ;  /* 0x000000060a007c0c */ /* 0x000fe20009fc6670 */
[----:B------:R-:W-:Y:S01]  /*5a90*/  BSSY B0, `(.L_x_3174) ;  /* 0x000001c000007945 */ /* 0x000fe20003800000 */
[----:B------:R-:W-:Y:S01]  /*5aa0*/  LEA.HI.X.SX32 R5, R15, R3, 0x1, P2 ;  /* 0x000000030f057211 */ /* 0x000fe200010f0eff */
[----:B------:R-:W-:Y:S01]  /*5ab0*/  IMAD.WIDE.U32 R2, R153, UR4, R10 ;  /* 0x0000000499027c25 */ /* 0x000fe2000f8e000a */
[----:B------:R-:W-:Y:S01]  /*5ac0*/  SEL R14, R0, RZ, !P0 ;  /* 0x000000ff000e7207 */ /* 0x000fe20004000000 */
[----:B------:R-:W-:Y:S01]  /*5ad0*/  ULDC.64 UR4, c[0x0][0x828] ;  /* 0x00020a0000047ab9 */ /* 0x000fe20000000a00 */
[-C--:B------:R-:W-:Y:S01]  /*5ae0*/  ISETP.GE.AND P5, PT, R9, R12.reuse, PT ;  /* 0x0000000c0900720c */ /* 0x080fe20003fa6270 */
[----:B------:R-:W-:Y:S01]  /*5af0*/  VIADD R9, R15, 0x30 ;  /* 0x000000300f097836 */ /* 0x000fe20000000000 */
[----:B------:R-:W-:Y:S01]  /*5b00*/  SEL R19, R19, RZ, !P0 ;  /* 0x000000ff13137207 */ /* 0x000fe20004000000 */
[----:B------:R-:W-:Y:S01]  /*5b10*/  IMAD.IADD R3, R3, 0x1, R7 ;  /* 0x0000000103037824 */ /* 0x000fe200078e0207 */
[-C--:B------:R-:W-:Y:S01]  /*5b20*/  ISETP.GE.AND P1, PT, R13, R12.reuse, PT ;  /* 0x0000000c0d00720c */ /* 0x080fe20003f26270 */
        /* <DEDUP_REMOVED lines=18> */
.L_x_3175:
[----:B------:R-:W-:Y:S05]  /*5c50*/  BSYNC B0 ;  /* 0x0000000000007941 */ /* 0x000fea0003800000 */
.L_x_3174:
        /* <DEDUP_REMOVED lines=12> */
[----:B-1----:R-:W-:Y:S01]  /*5d20*/  LEA R16, P0, R4, UR4, 0x1 ;  /* 0x0000000404107c11 */ /* 0x002fe2000f8008ff */
[----:B------:R-:W-:-:S05]  /*5d30*/  IMAD.IADD R5, R5, 0x1, R13 ;  /* 0x0000000105057824 */ /* 0x000fca00078e020d */
[----:B------:R-:W-:-:S05]  /*5d40*/  LEA.HI.X R17, R4, UR5, R5, 0x1, P0 ;  /* 0x0000000504117c11 */ /* 0x000fca00080f0c05 */
[----:B------:R3:W-:Y:S02]  /*5d50*/  STG.E.128 desc[UR38][R16.64], RZ ;  /* 0x000000ff10007986 */ /* 0x0007e4000c101d26 */
.L_x_3177:
[----:B------:R-:W-:Y:S05]  /*5d60*/  BSYNC B0 ;  /* 0x0000000000007941 */ /* 0x000fea0003800000 */
.L_x_3176:
        /* <DEDUP_REMOVED lines=12> */
[----:B-1-3--:R-:W-:Y:S01]  /*5e30*/  LEA R16, P6, R4, UR4, 0x1 ;  /* 0x0000000404107c11 */ /* 0x00afe2000f8c08ff */
[----:B------:R-:W-:-:S05]  /*5e40*/  IMAD.IADD R5, R5, 0x1, R13 ;  /* 0x0000000105057824 */ /* 0x000fca00078e020d */
[----:B------:R-:W-:-:S05]  /*5e50*/  LEA.HI.X R17, R4, UR5, R5, 0x1, P6 ;  /* 0x0000000504117c11 */ /* 0x000fca000b0f0c05 */
[----:B------:R4:W-:Y:S02]  /*5e60*/  STG.E.128 desc[UR38][R16.64], RZ ;  /* 0x000000ff10007986 */ /* 0x0009e4000c101d26 */
.L_x_3179:
[----:B------:R-:W-:Y:S05]  /*5e70*/  BSYNC B0 ;  /* 0x0000000000007941 */ /* 0x000fea0003800000 */
.L_x_3178:
        /* <DEDUP_REMOVED lines=13> */
[----:B-1-34-:R-:W-:Y:S01]  /*5f50*/  LEA R16, P0, R4, UR4, 0x1 ;  /* 0x0000000404107c11 */ /* 0x01afe2000f8008ff */
[----:B------:R-:W-:-:S05]  /*5f60*/  IMAD.IADD R5, R5, 0x1, R13 ;  /* 0x0000000105057824 */ /* 0x000fca00078e020d */
[----:B------:R-:W-:-:S05]  /*5f70*/  LEA.HI.X R17, R4, UR5, R5, 0x1, P0 ;  /* 0x0000000504117c11 */ /* 0x000fca00080f0c05 */
[----:B------:R1:W-:Y:S02]  /*5f80*/  STG.E.128 desc[UR38][R16.64], RZ ;  /* 0x000000ff10007986 */ /* 0x0003e4000c101d26 */
.L_x_3181:
[----:B------:R-:W-:Y:S05]  /*5f90*/  BSYNC B0 ;  /* 0x0000000000007941 */ /* 0x000fea0003800000 */
.L_x_3180:
        /* <DEDUP_REMOVED lines=16> */
.L_x_3183:
[----:B------:R-:W-:Y:S05]  /*60a0*/  BSYNC B0 ;  /* 0x0000000000007941 */ /* 0x000fea0003800000 */
.L_x_3182:
[----:B------:R-:W-:Y:S01]  /*60b0*/  ISETP.GE.OR P6, PT, R10, UR6, P0 ;  /* 0x000000060a007c0c */ /* 0x000fe200087c6670 */
[----:B------:R-:W-:-:S12]  /*60c0*/  BSSY B0, `(.L_x_3184) ;  /* 0x000000f000007945 */ /* 0x000fd80003800000 */
        /* <DEDUP_REMOVED lines=14> */
.L_x_3185:
[----:B------:R-:W-:Y:S05]  /*61b0*/  BSYNC B0 ;  /* 0x0000000000007941 */ /* 0x000fea0003800000 */
.L_x_3184:
[----:B------:R-:W-:Y:S01]  /*61c0*/  ULDC.64 UR4, c[0x0][0x850] ;  /* 0x0002140000047ab9 */ /* 0x000fe20000000a00 */
[----:B------:R-:W-:Y:S01]  /*61d0*/  ULDC UR6, c[0x0][0x83c] ;  /* 0x00020f0000067ab9 */ /* 0x000fe20000000800 */
[----:B------:R-:W-:Y:S01]  /*61e0*/  IMAD R0, R155, UR4, RZ ;  /* 0x000000049b007c24 */ /* 0x000fe2000f8e02ff */
[C---:B------:R-:W-:Y:S01]  /*61f0*/  ISETP.GE.OR P3, PT, R10.reuse, UR6, P3 ;  /* 0x000000060a007c0c */ /* 0x040fe20009f66670 */
[C---:B------:R-:W-:Y:S01]  /*6200*/  IMAD.WIDE.U32 R4, R153.reuse, UR4, R10 ;  /* 0x0000000499047c25 */ /* 0x040fe2000f8e000a */
[----:B------:R-:W-:Y:S01]  /*6210*/  BSSY B0, `(.L_x_3186) ;  /* 0x0000018000007945 */ /* 0x000fe20003800000 */
[C---:B------:R-:W-:Y:S02]  /*6220*/  ISETP.GE.OR P4, PT, R10.reuse, UR6, P4 ;  /* 0x000000060a007c0c */ /* 0x040fe4000a786670 */
[----:B------:R-:W-:Y:S01]  /*6230*/  IMAD R153, R153, UR5, R0 ;  /* 0x0000000599997c24 */ /* 0x000fe2000f8e0200 */
[----:B------:R-:W-:Y:S01]  /*6240*/  ULDC.64 UR4, c[0x0][0x858] ;  /* 0x0002160000047ab9 */ /* 0x000fe20000000a00 */
[----:B------:R-:W-:Y:S01]  /*6250*/  ISETP.GE.OR P5, PT, R10, UR6, P5 ;  /* 0x000000060a007c0c */ /* 0x000fe2000afa6670 */
[----:B------:R-:W-:Y:S01]  /*6260*/  IMAD R0, R14, UR4, RZ ;  /* 0x000000040e007c24 */ /* 0x000fe2000f8e02ff */
[C---:B------:R-:W-:Y:S01]  /*6270*/  ISETP.GE.OR P2, PT, R10.reuse, UR6, P2 ;  /* 0x000000060a007c0c */ /* 0x040fe20009746670 */
[----:B------:R-:W-:Y:S01]  /*6280*/  IMAD.IADD R5, R5, 0x1, R153 ;  /* 0x0000000105057824 */ /* 0x000fe200078e0299 */
[C---:B------:R-:W-:Y:S01]  /*6290*/  ISETP.GE.OR P1, PT, R10.reuse, UR6, P1 ;  /* 0x000000060a007c0c */ /* 0x040fe20008f26670 */
[C---:B-1----:R-:W-:Y:S01]  /*62a0*/  IMAD R7, R19.reuse, UR5, R0 ;  /* 0x0000000513077c24 */ /* 0x042fe2000f8e0200 */
[----:B------:R-:W-:Y:S01]  /*62b0*/  ISETP.GE.OR P0, PT, R10, UR6, P0 ;  /* 0x000000060a007c0c */ /* 0x000fe20008706670 */
[----:B------:R-:W-:-:S04]  /*62c0*/  IMAD.WIDE.U32 R8, R19, UR4, R4 ;  /* 0x0000000413087c25 */ /* 0x000fc8000f8e0004 */
[----:B------:R-:W-:Y:S01]  /*62d0*/  IMAD.IADD R7, R9, 0x1, R7 ;  /* 0x0000000109077824 */ /* 0x000fe200078e0207 */
[----:B------:R-:W-:Y:S07]  /*62e0*/  @P3 BRA `(.L_x_3187) ;  /* 0x0000000000283947 */ /* 0x000fee0003800000 */
        /* <DEDUP_REMOVED lines=10> */
.L_x_3187:
[----:B------:R-:W-:Y:S05]  /*6390*/  BSYNC B0 ;  /* 0x0000000000007941 */ /* 0x000fea0003800000 */
.L_x_3186:
        /* <DEDUP_REMOVED lines=15> */
.L_x_3189:
[----:B------:R-:W-:Y:S05]  /*6490*/  BSYNC B0 ;  /* 0x0000000000007941 */ /* 0x000fea0003800000 */
.L_x_3188:
        /* <DEDUP_REMOVED lines=15> */
.L_x_3191:
[----:B------:R-:W-:Y:S05]  /*6590*/  BSYNC B0 ;  /* 0x0000000000007941 */ /* 0x000fea0003800000 */
.L_x_3190:
        /* <DEDUP_REMOVED lines=15> */
.L_x_3193:
[----:B------:R-:W-:Y:S05]  /*6690*/  BSYNC B0 ;  /* 0x0000000000007941 */ /* 0x000fea0003800000 */
.L_x_3192:
        /* <DEDUP_REMOVED lines=15> */
.L_x_3195:
[----:B------:R-:W-:Y:S05]  /*6790*/  BSYNC B0 ;  /* 0x0000000000007941 */ /* 0x000fea0003800000 */
.L_x_3194:
        /* <DEDUP_REMOVED lines=15> */
.L_x_3118:
        /* <DEDUP_REMOVED lines=29> */
.L_x_3197:
[----:B------:R-:W-:Y:S01]  /*6a60*/  ULDC UR9, c[0x0][0x8c4] ;  /* 0x0002310000097ab9 */ /* 0x000fe20000000800 */
[----:B------:R-:W-:Y:S01]  /*6a70*/  UMOV UR7, UR8 ;  /* 0x0000000800077c82 */ /* 0x000fe20008000000 */
[----:B------:R-:W-:-:S11]  /*6a80*/  UISETP.NE.AND UP0, UPT, UR9, 0x1, UPT ;  /* 0x000000010900788c */ /* 0x000fd6000bf05270 */
[----:B------:R-:W-:Y:S02]  /*6a90*/  @UP0 ULDC.64 UR10, c[0x0][0x8c8] ;  /* 0x00023200000a0ab9 */ /* 0x000fe40000000a00 */
[----:B------:R-:W-:-:S04]  /*6aa0*/  UIMAD.WIDE.U32 UR4, UR8, UR10, URZ ;  /* 0x0000000a080472a5 */ /* 0x000fc8000f8e003f */
[----:B------:R-:W-:-:S04]  /*6ab0*/  @UP0 USHF.R.U32.HI UR7, URZ, UR11, UR5 ;  /* 0x0000000b3f070299 */ /* 0x000fc80008011605 */
[----:B------:R-:W-:-:S12]  /*6ac0*/  UIMAD UR4, UR7, UR9, URZ ;  /* 0x00000009070472a4 */ /* 0x000fd8000f8e023f */
.L_x_3198:
        /* <DEDUP_REMOVED lines=9> */
[----:B------:R-:W-:-:S03]  /*6b60*/  @UP0 USHF.R.U32.HI UR17, URZ, UR6, UR5 ;  /* 0x000000063f110299 */ /* 0x000fc60008011605 */
[----:B------:R-:W-:Y:S01]  /*6b70*/  ULDC.64 UR4, c[0x0][0x8f8] ;  /* 0x00023e0000047ab9 */ /* 0x000fe20000000a00 */
[----:B------:R-:W-:Y:S01]  /*6b80*/  UIADD3 UR6, -UR17, URZ, URZ ;  /* 0x0000003f11067290 */ /* 0x000fe2000fffe13f */
[----:B------:R-:W-:-:S03]  /*6b90*/  ISETP.NE.U32.AND P0, PT, RZ, UR4, PT ;  /* 0x00000004ff007c0c */ /* 0x000fc6000bf05070 */
[----:B------:R-:W-:Y:S01]  /*6ba0*/  UIMAD UR6, UR9, UR6, UR8 ;  /* 0x00000006090672a4 */ /* 0x000fe2000f8e0208 */
[----:B------:R-:W-:-:S13]  /*6bb0*/  ISETP.NE.AND.EX P0, PT, RZ, UR5, PT, P0 ;  /* 0x00000005ff007c0c */ /* 0x000fda000bf05300 */
        /* <DEDUP_REMOVED lines=8> */
.L_x_3199:
        /* <DEDUP_REMOVED lines=11> */
[----:B------:R-:W-:Y:S01]  /*6cf0*/  R2UR UR4, R0 ;  /* 0x00000000000472ca */ /* 0x000fe200000e0000 */
[----:B------:R-:W-:-:S14]  /*6d00*/  BRA `(.L_x_3200) ;  /* 0x0000000000047947 */ /* 0x000fdc0003800000 */
.L_x_3201:
[----:B------:R-:W-:-:S05]  /*6d10*/  ULDC UR4, c[0x0][0x8ec] ;  /* 0x00023b0000047ab9 */ /* 0x000fca0000000800 */
.L_x_3200:
[----:B------:R-:W-:-:S04]  /*6d20*/  UIADD3 UR4, UR4, 0x5f, URZ ;  /* 0x0000005f04047890 */ /* 0x000fc8000fffe03f */
[----:B------:R-:W-:-:S04]  /*6d30*/  UIMAD.WIDE UR4, UR4, 0x2aaaaaab, URZ ;  /* 0x2aaaaaab040478a5 */ /* 0x000fc8000f8e023f */
[----:B------:R-:W-:-:S04]  /*6d40*/  USHF.R.U32.HI UR4, URZ, 0x1f, UR5 ;  /* 0x0000001f3f047899 */ /* 0x000fc80008011605 */
[----:B------:R-:W-:-:S04]  /*6d50*/  ULEA.HI.SX32 UR4, UR5, UR4, 0x1c ;  /* 0x0000000405047291 */ /* 0x000fc8000f8fe23f */
[----:B------:R-:W-:-:S04]  /*6d60*/  UISETP.GE.AND UP0, UPT, UR7, UR4, UPT ;  /* 0x000000040700728c */ /* 0x000fc8000bf06270 */
[----:B------:R-:W-:-:S06]  /*6d70*/  USEL UR17, UR17, 0xffffffff, !UP0 ;  /* 0xffffffff11117887 */ /* 0x000fcc000c000000 */
[----:B------:R-:W-:-:S13]  /*6d80*/  ISETP.LE.AND P0, PT, RZ, UR17, PT ;  /* 0x00000011ff007c0c */ /* 0x000fda000bf03270 */
[----:B------:R-:W-:Y:S05]  /*6d90*/  @!P0 BRA `(.L_x_3125) ;  /* 0x0000004000508947 */ /* 0x000fea0003800000 */
[----:B------:R-:W-:Y:S01]  /*6da0*/  ULDC.64 UR4, c[0x0][0x770] ;  /* 0x0001dc0000047ab9 */ /* 0x000fe20000000a00 */
[----:B------:R-:W-:Y:S01]  /*6db0*/  ULDC.64 UR12, c[0x0][0x788] ;  /* 0x0001e200000c7ab9 */ /* 0x000fe20000000a00 */
        /* <DEDUP_REMOVED lines=19> */
[----:B------:R-:W-:-:S11]  /*6ef0*/  USHF.R.S32.HI UR11, URZ, 0x1f, UR6 ;  /* 0x0000001f3f0b7899 */ /* 0x000fd60008011406 */
        /* <DEDUP_REMOVED lines=16> */
.L_x_3202:
        /* <DEDUP_REMOVED lines=13> */
.L_x_3203:
        /* <DEDUP_REMOVED lines=12> */
.L_x_3204:
[----:B------:R-:W-:Y:S01]  /*7190*/  UIMAD UR7, UR7, 0x60, UR10 ;  /* 0x00000060070778a4 */ /* 0x000fe2000f8e020a */
[----:B------:R-:W-:Y:S01]  /*71a0*/  ULDC UR9, c[0x0][0x74c] ;  /* 0x0001d30000097ab9 */ /* 0x000fe20000000800 */
[----:B------:R-:W-:Y:S02]  /*71b0*/  UIADD3 UR10, UR10, 0x3f, URZ ;  /* 0x0000003f0a0a7890 */ /* 0x000fe4000fffe03f */
[----:B------:R-:W-:-:S04]  /*71c0*/  UIADD3 UR7, UR7, -UR9, -UR8 ;  /* 0x8000000907077290 */ /* 0x000fc8000fffe808 */
        /* <DEDUP_REMOVED lines=11> */
[----:B------:R-:W-:Y:S01]  /*7280*/  ULDC.64 UR18, c[0x0][0x2d8] ;  /* 0x0000b60000127ab9 */ /* 0x000fe20000000a00 */
[----:B------:R-:W-:Y:S02]  /*7290*/  USHF.R.S32.HI UR9, URZ, 0x1f, UR17 ;  /* 0x0000001f3f097899 */ /* 0x000fe40008011411 */
[----:B------:R-:W-:Y:S02]  /*72a0*/  UIMAD UR8, UR11, UR18, URZ ;  /* 0x000000120b0872a4 */ /* 0x000fe4000f8e023f */
[----:B------:R-:W-:Y:S02]  /*72b0*/  UIMAD.WIDE.U32 UR10, UR6, UR18, URZ ;  /* 0x00000012060a72a5 */ /* 0x000fe4000f8e003f */
[----:B------:R-:W-:Y:S02]  /*72c0*/  UIMAD UR19, UR6, UR19, UR8 ;  /* 0x00000013061372a4 */ /* 0x000fe4000f8e0208 */
[----:B------:R-:W-:Y:S02]  /*72d0*/  UIADD3 UR6, UR7, -UR16, URZ ;  /* 0x8000001007067290 */ /* 0x000fe4000fffe03f */
[----:B------:R-:W-:-:S02]  /*72e0*/  USEL UR17, UR17, URZ, !UP0 ;  /* 0x0000003f11117287 */ /* 0x000fc4000c000000 */
[----:B------:R-:W-:Y:S02]  /*72f0*/  ULOP3.LUT UR6, UR6, 0x1, URZ, 0xc0, !UPT ;  /* 0x0000000106067892 */ /* 0x000fe4000f8ec03f */
[----:B------:R-:W-:Y:S02]  /*7300*/  USEL UR18, UR9, URZ, !UP0 ;  /* 0x0000003f09127287 */ /* 0x000fe4000c000000 */
[----:B------:R-:W-:Y:S02]  /*7310*/  UISETP.NE.U32.AND UP0, UPT, UR6, 0x1, UPT ;  /* 0x000000010600788c */ /* 0x000fe4000bf05070 */
[----:B------:R-:W-:Y:S02]  /*7320*/  UIADD3 UR8, UP1, UR4, UR10, URZ ;  /* 0x0000000a04087290 */ /* 0x000fe4000ff3e03f */
[----:B------:R-:W-:Y:S02]  /*7330*/  UIADD3 UR19, UR11, UR19, URZ ;  /* 0x000000130b137290 */ /* 0x000fe4000fffe03f */
[----:B------:R-:W-:Y:S01]  /*7340*/  PLOP3.LUT P1, PT, PT, PT, UP0, 0x80, 0x0 ;  /* 0x000000000000781c */ /* 0x000fe20003f2f008 */
[----:B------:R-:W-:Y:S01]  /*7350*/  ULDC.64 UR36, c[0x0][0x2e0] ;  /* 0x0000b80000247ab9 */ /* 0x000fe20000000a00 */
[----:B------:R-:W-:-:S02]  /*7360*/  UIADD3.X UR9, UR5, UR19, URZ, UP1, !UPT ;  /* 0x0000001305097290 */ /* 0x000fc40008ffe43f */
        /* <DEDUP_REMOVED lines=24> */
.L_x_3207:
[----:B------:R-:W-:Y:S05]  /*74f0*/  BSYNC B0 ;  /* 0x0000000000007941 */ /* 0x000fea0003800000 */
.L_x_3206:
        /* <DEDUP_REMOVED lines=18> */
.L_x_3209:
[----:B------:R-:W-:Y:S05]  /*7620*/  BSYNC B0 ;  /* 0x0000000000007941 */ /* 0x000fea0003800000 */
.L_x_3208:
        /* <DEDUP_REMOVED lines=19> */
.L_x_3211:
[----:B------:R-:W-:Y:S05]  /*7760*/  BSYNC B0 ;  /* 0x0000000000007941 */ /* 0x000fea0003800000 */
.L_x_3210:
[----:B------:R-:W-:Y:S06]  /*7770*/  BAR.ARV 0xa, 0xa0 ;  /* 0x0282800000007b1d */ /* 0x000fec0000002000 */
[----:B------:R-:W-:Y:S04]  /*7780*/  BSSY B0, `(.L_x_3212) ;  /* 0x0000003000007945 */ /* 0x000fe80003800000 */
[----:B------:R-:W-:Y:S05]  /*7790*/  @!P0 BRA `(.L_x_3213) ;  /* 0x0000000000048947 */ /* 0x000fea0003800000 */
[----:B------:R-:W-:-:S04]  /*77a0*/  DEPBAR.LE SB0, 0x1 ;  /* 0x000080400000791a */ /* 0x000fc80000000000 */
.L_x_3213:
[----:B------:R-:W-:Y:S05]  /*77b0*/  BSYNC B0 ;  /* 0x0000000000007941 */ /* 0x000fea0003800000 */
.L_x_3212:
[----:B------:R-:W-:Y:S06]  /*77c0*/  BAR.ARV 0xb, 0xa0 ;  /* 0x02c2800000007b1d */ /* 0x000fec0000002000 */
[----:B------:R-:W-:Y:S04]  /*77d0*/  BSSY B0, `(.L_x_3214) ;  /* 0x0000003000007945 */ /* 0x000fe80003800000 */
[----:B------:R-:W-:Y:S05]  /*77e0*/  @!P0 BRA `(.L_x_3215) ;  /* 0x0000000000048947 */ /* 0x000fea0003800000 */
[----:B------:R-:W-:-:S04]  /*77f0*/  DEPBAR.LE SB0, 0x0 ;  /* 0x000080000000791a */ /* 0x000fc80000000000 */
.L_x_3215:
[----:B------:R-:W-:Y:S05]  /*7800*/  BSYNC B0 ;  /* 0x0000000000007941 */ /* 0x000fea0003800000 */
.L_x_3214:
[----:B------:R-:W-:Y:S06]  /*7810*/  BAR.ARV 0xc, 0xa0 ;  /* 0x0302800000007b1d */ /* 0x000fec0000002000 */
[----:B------:R-:W-:Y:S01]  /*7820*/  UIADD3 UR20, UR16, 0x1, URZ ;  /* 0x0000000110147890 */ /* 0x000fe2000fffe03f */
[----:B------:R-:W-:Y:S11]  /*7830*/  BRA `(.L_x_3216) ;  /* 0x0000000000047947 */ /* 0x000ff60003800000 */
.L_x_3205:
[----:B------:R-:W-:-:S05]  /*7840*/  UMOV UR20, UR16 ;  /* 0x0000001000147c82 */ /* 0x000fca0008000000 */
.L_x_3216:
[----:B------:R-:W-:-:S04]  /*7850*/  UIADD3 UR6, UR16, 0x1, URZ ;  /* 0x0000000110067890 */ /* 0x000fc8000fffe03f */
[----:B------:R-:W-:-:S06]  /*7860*/  UISETP.NE.AND UP0, UPT, UR7, UR6, UPT ;  /* 0x000000060700728c */ /* 0x000fcc000bf05270 */
[----:B------:R-:W-:-:S13]  /*7870*/  PLOP3.LUT P1, PT, PT, PT, UP0, 0x80, 0x0 ;  /* 0x000000000000781c */ /* 0x000fda0003f2f008 */
        /* <DEDUP_REMOVED lines=23> */
.L_x_3237:
        /* <DEDUP_REMOVED lines=32> */
.L_x_3218:
[----:B------:R-:W-:Y:S05]  /*7bf0*/  BSYNC B0 ;  /* 0x0000000000007941 */ /* 0x000fea0003800000 */
.L_x_3217:
        /* <DEDUP_REMOVED lines=12> */
.L_x_3220:
[----:B------:R-:W-:Y:S05]  /*7cc0*/  BSYNC B0 ;  /* 0x0000000000007941 */ /* 0x000fea0003800000 */
.L_x_3219:
        /* <DEDUP_REMOVED lines=13> */
.L_x_3222:
[----:B------:R-:W-:Y:S05]  /*7da0*/  BSYNC B0 ;  /* 0x0000000000007941 */ /* 0x000fea0003800000 */
.L_x_3221:
[----:B------:R-:W-:Y:S06]  /*7db0*/  BAR.ARV 0xa, 0xa0 ;  /* 0x0282800000007b1d */ /* 0x000fec0000002000 */
[----:B------:R-:W-:Y:S04]  /*7dc0*/  BSSY B0, `(.L_x_3223) ;  /* 0x0000003000007945 */ /* 0x000fe80003800000 */
[----:B------:R-:W-:Y:S05]  /*7dd0*/  @!P0 BRA `(.L_x_3224) ;  /* 0x0000000000048947 */ /* 0x000fea0003800000 */
[----:B------:R-:W-:-:S04]  /*7de0*/  DEPBAR.LE SB0, 0x1 ;  /* 0x000080400000791a */ /* 0x000fc80000000000 */
.L_x_3224:
[----:B------:R-:W-:Y:S05]  /*7df0*/  BSYNC B0 ;  /* 0x0000000000007941 */ /* 0x000fea0003800000 */
.L_x_3223:
[----:B------:R-:W-:Y:S06]  /*7e00*/  BAR.ARV 0xb, 0xa0 ;  /* 0x02c2800000007b1d */ /* 0x000fec0000002000 */
[----:B------:R-:W-:Y:S04]  /*7e10*/  BSSY B0, `(.L_x_3225) ;  /* 0x0000003000007945 */ /* 0x000fe80003800000 */
[----:B------:R-:W-:Y:S05]  /*7e20*/  @!P0 BRA `(.L_x_3226) ;  /* 0x0000000000048947 */ /* 0x000fea0003800000 */
[----:B------:R-:W-:-:S04]  /*7e30*/  DEPBAR.LE SB0, 0x0 ;  /* 0x000080000000791a */ /* 0x000fc80000000000 */
.L_x_3226:
[----:B------:R-:W-:Y:S05]  /*7e40*/  BSYNC B0 ;  /* 0x0000000000007941 */ /* 0x000fea0003800000 */
.L_x_3225:
        /* <DEDUP_REMOVED lines=13> */
.L_x_3228:
[----:B------:R-:W-:Y:S05]  /*7f20*/  BSYNC B0 ;  /* 0x0000000000007941 */ /* 0x000fea0003800000 */
.L_x_3227:
        /* <DEDUP_REMOVED lines=12> */
.L_x_3230:
[----:B------:R-:W-:Y:S05]  /*7ff0*/  BSYNC B0 ;  /* 0x0000000000007941 */ /* 0x000fea0003800000 */
.L_x_3229:
        /* <DEDUP_REMOVED lines=13> */
.L_x_3232:
[----:B------:R-:W-:Y:S05]  /*80d0*/  BSYNC B0 ;  /* 0x0000000000007941 */ /* 0x000fea0003800000 */
.L_x_3231:
[----:B------:R-:W-:Y:S06]  /*80e0*/  BAR.ARV 0xa, 0xa0 ;  /* 0x0282800000007b1d */ /* 0x000fec0000002000 */
[----:B------:R-:W-:Y:S04]  /*80f0*/  BSSY B0, `(.L_x_3233) ;  /* 0x0000003000007945 */ /* 0x000fe80003800000 */
[----:B------:R-:W-:Y:S05]  /*8100*/  @!P0 BRA `(.L_x_3234) ;  /* 0x0000000000048947 */ /* 0x000fea0003800000 */
[----:B------:R-:W-:-:S04]  /*8110*/  DEPBAR.LE SB0, 0x1 ;  /* 0x000080400000791a */ /* 0x000fc80000000000 */
.L_x_3234:
[----:B------:R-:W-:Y:S05]  /*8120*/  BSYNC B0 ;  /* 0x0000000000007941 */ /* 0x000fea0003800000 */
.L_x_3233:
[----:B------:R-:W-:Y:S01]  /*8130*/  UIADD3 UR20, UR20, 0x2, URZ ;  /* 0x0000000214147890 */ /* 0x000fe2000fffe03f */
[----:B------:R-:W-:Y:S06]  /*8140*/  BAR.ARV 0xb, 0xa0 ;  /* 0x02c2800000007b1d */ /* 0x000fec0000002000 */
[----:B------:R-:W-:Y:S01]  /*8150*/  UISETP.GE.AND UP0, UPT, UR20, UR7, UPT ;  /* 0x000000071400728c */ /* 0x000fe2000bf06270 */
[----:B------:R-:W-:Y:S04]  /*8160*/  BSSY B0, `(.L_x_3235) ;  /* 0x0000003000007945 */ /* 0x000fe80003800000 */
[----:B------:R-:W-:Y:S06]  /*8170*/  @!P0 BRA `(.L_x_3236) ;  /* 0x0000000000048947 */ /* 0x000fec0003800000 */
[----:B------:R-:W-:-:S04]  /*8180*/  DEPBAR.LE SB0, 0x0 ;  /* 0x000080000000791a */ /* 0x000fc80000000000 */
.L_x_3236:
[----:B------:R-:W-:Y:S05]  /*8190*/  BSYNC B0 ;  /* 0x0000000000007941 */ /* 0x000fea0003800000 */
.L_x_3235:
[----:B------:R-:W-:Y:S06]  /*81a0*/  BAR.ARV 0xc, 0xa0 ;  /* 0x0302800000007b1d */ /* 0x000fec0000002000 */
[----:B------:R-:W-:Y:S01]  /*81b0*/  PLOP3.LUT P1, PT, PT, PT, UP0, 0x80, 0x0 ;  /* 0x000000000000781c */ /* 0x000fe20003f2f008 */
[----:B------:R-:W-:Y:S02]  /*81c0*/  UIADD3 UR47, UR47, 0x6000, URZ ;  /* 0x000060002f2f7890 */ /* 0x000fe4000fffe03f */
[----:B------:R-:W-:-:S10]  /*81d0*/  UIADD3 UR6, UR6, 0x6000, URZ ;  /* 0x0000600006067890 */ /* 0x000fd4000fffe03f */
[----:B------:R-:W-:Y:S05]  /*81e0*/  @!P1 BRA `(.L_x_3237) ;  /* 0xfffffff800009947 */ /* 0x000fea000383ffff */
[----:B------:R-:W-:Y:S05]  /*81f0*/  BRA `(.L_x_3125) ;  /* 0x0000002c00387947 */ /* 0x000fea0003800000 */
.L_x_3196:
[----:B------:R-:W1:Y:S01]  /*8200*/  LDC R5, c[0x0][0x8d0] ;  /* 0x00023400ff057b82 */ /* 0x000e620000000800 */
[----:B------:R-:W2:Y:S01]  /*8210*/  S2R R3, SR_CTAID.X ;  /* 0x0000000000037919 */ /* 0x000ea20000002500 */
[----:B------:R-:W-:Y:S01]  /*8220*/  ULDC UR4, c[0x0][0x8e8] ;  /* 0x00023a0000047ab9 */ /* 0x000fe20000000800 */
[----:B-1----:R-:W-:Y:S01]  /*8230*/  ISETP.NE.AND P0, PT, R5, 0x1, PT ;  /* 0x000000010500780c */ /* 0x002fe20003f05270 */
[----:B--2---:R-:W-:-:S12]  /*8240*/  IMAD.MOV.U32 R2, RZ, RZ, R3 ;  /* 0x000000ffff027224 */ /* 0x004fd800078e0003 */
[----:B------:R-:W1:Y:S08]  /*8250*/  @P0 LDC R0, c[0x0][0x8d4] ;  /* 0x00023500ff000b82 */ /* 0x000e700000000800 */
[----:B------:R-:W2:Y:S01]  /*8260*/  @P0 LDC R7, c[0x0][0x8d8] ;  /* 0x00023600ff070b82 */ /* 0x000ea20000000800 */
[----:B-1----:R-:W-:-:S05]  /*8270*/  @P0 IMAD.HI.U32 R0, R3, R0, RZ ;  /* 0x0000000003000227 */ /* 0x002fca00078e00ff */
[----:B--2---:R-:W-:-:S04]  /*8280*/  @P0 SHF.R.U32.HI R2, RZ, R7, R0 ;  /* 0x00000007ff020219 */ /* 0x004fc80000011600 */
[----:B------:R-:W-:Y:S01]  /*8290*/  ISETP.GE.AND P0, PT, R2, UR4, PT ;  /* 0x0000000402007c0c */ /* 0x000fe2000bf06270 */
[----:B------:R-:W-:-:S04]  /*82a0*/  IMAD.MOV R0, RZ, RZ, -R2 ;  /* 0x000000ffff007224 */ /* 0x000fc800078e0a02 */
[----:B------:R-:W-:-:S08]  /*82b0*/  IMAD R5, R5, R0, R3 ;  /* 0x0000000005057224 */ /* 0x000fd000078e0203 */
[----:B------:R-:W-:Y:S05]  /*82c0*/  @!P0 BRA `(.L_x_3238) ;  /* 0x0000000000208947 */ /* 0x000fea0003800000 */
[----:B------:R-:W1:Y:S01]  /*82d0*/  LDC R3, c[0x0][0x8dc] ;  /* 0x00023700ff037b82 */ /* 0x000e620000000800 */
[----:B------:R-:W-:Y:S01]  /*82e0*/  IMAD.MOV.U32 R0, RZ, RZ, R5 ;  /* 0x000000ffff007224 */ /* 0x000fe200078e0005 */
[----:B-1----:R-:W-:-:S13]  /*82f0*/  ISETP.NE.AND P0, PT, R3, 0x1, PT ;  /* 0x000000010300780c */ /* 0x002fda0003f05270 */
[----:B------:R-:W1:Y:S02]  /*8300*/  @P0 LDC.64 R6, c[0x0][0x8e0] ;  /* 0x00023800ff060b82 */ /* 0x000e640000000a00 */
[----:B-1----:R-:W-:-:S05]  /*8310*/  @P0 IMAD.HI.U32 R4, R5, R6, RZ ;  /* 0x0000000605040227 */ /* 0x002fca00078e00ff */
[----:B------:R-:W-:-:S05]  /*8320*/  @P0 SHF.R.U32.HI R0, RZ, R7, R4 ;  /* 0x00000007ff000219 */ /* 0x000fca0000011604 */
[----:B------:R-:W-:Y:S01]  /*8330*/  IMAD R3, R0, R3, RZ ;  /* 0x0000000300037224 */ /* 0x000fe200078e02ff */
[----:B------:R-:W-:Y:S06]  /*8340*/  BRA `(.L_x_3239) ;  /* 0x00000000001c7947 */ /* 0x000fec0003800000 */
.L_x_3238:
[----:B------:R-:W1:Y:S01]  /*8350*/  LDC R3, c[0x0][0x8c4] ;  /* 0x00023100ff037b82 */ /* 0x000e620000000800 */
[----:B------:R-:W-:Y:S01]  /*8360*/  IMAD.MOV.U32 R0, RZ, RZ, R5 ;  /* 0x000000ffff007224 */ /* 0x000fe200078e0005 */
[----:B-1----:R-:W-:-:S13]  /*8370*/  ISETP.NE.AND P0, PT, R3, 0x1, PT ;  /* 0x000000010300780c */ /* 0x002fda0003f05270 */
[----:B------:R-:W1:Y:S02]  /*8380*/  @P0 LDC.64 R6, c[0x0][0x8c8] ;  /* 0x00023200ff060b82 */ /* 0x000e640000000a00 */
[----:B-1----:R-:W-:-:S05]  /*8390*/  @P0 IMAD.HI.U32 R4, R5, R6, RZ ;  /* 0x0000000605040227 */ /* 0x002fca00078e00ff */
[----:B------:R-:W-:-:S05]  /*83a0*/  @P0 SHF.R.U32.HI R0, RZ, R7, R4 ;  /* 0x00000007ff000219 */ /* 0x000fca0000011604 */
[----:B------:R-:W-:-:S07]  /*83b0*/  IMAD R3, R0, R3, RZ ;  /* 0x0000000300037224 */ /* 0x000fce00078e02ff */
.L_x_3239:
[----:B------:R-:W1:Y:S01]  /*83c0*/  LDC R8, c[0x0][0x8b8] ;  /* 0x00022e00ff087b82 */ /* 0x000e620000000800 */
[----:B------:R-:W-:Y:S01]  /*83d0*/  IMAD.IADD R3, R5, 0x1, -R3 ;  /* 0x0000000105037824 */ /* 0x000fe200078e0a03 */
[----:B------:R-:W-:-:S06]  /*83e0*/  ULDC.64 UR6, c[0x0][0x8f8] ;  /* 0x00023e0000067ab9 */ /* 0x000fcc0000000a00 */
[----:B------:R-:W2:Y:S01]  /*83f0*/  LDC R4, c[0x0][0x8c4] ;  /* 0x00023100ff047b82 */ /* 0x000ea20000000800 */
[C---:B-1----:R-:W-:Y:S02]  /*8400*/  ISETP.NE.AND P0, PT, R8.reuse, 0x1, PT ;  /* 0x000000010800780c */ /* 0x042fe40003f05270 */
[----:B------:R-:W-:Y:S01]  /*8410*/  R2UR UR28, R8 ;  /* 0x00000000081c72ca */ /* 0x000fe200000e0000 */
[----:B--2---:R-:W-:-:S04]  /*8420*/  IMAD R3, R2, R4, R3 ;  /* 0x0000000402037224 */ /* 0x004fc800078e0203 */
[----:B------:R-:W-:-:S06]  /*8430*/  IMAD.MOV.U32 R9, RZ, RZ, R3 ;  /* 0x000000ffff097224 */ /* 0x000fcc00078e0003 */
[----:B------:R-:W1:Y:S01]  /*8440*/  @P0 LDC R6, c[0x0][0x8bc] ;  /* 0x00022f00ff060b82 */ /* 0x000e620000000800 */
[----:B------:R-:W-:-:S07]  /*8450*/  R2UR UR5, R3 ;  /* 0x00000000030572ca */ /* 0x000fce00000e0000 */
[----:B------:R-:W2:Y:S01]  /*8460*/  @P0 LDC R7, c[0x0][0x8c0] ;  /* 0x00023000ff070b82 */ /* 0x000ea20000000800 */
[----:B-1----:R-:W-:-:S05]  /*8470*/  @P0 IMAD.HI.U32 R2, R3, R6, RZ ;  /* 0x0000000603020227 */ /* 0x002fca00078e00ff */
[----:B--2---:R-:W-:Y:S02]  /*8480*/  @P0 SHF.R.U32.HI R9, RZ, R7, R2 ;  /* 0x00000007ff090219 */ /* 0x004fe40000011602 */
[----:B------:R-:W-:-:S03]  /*8490*/  ISETP.NE.U32.AND P0, PT, RZ, UR6, PT ;  /* 0x00000006ff007c0c */ /* 0x000fc6000bf05070 */
[----:B------:R-:W-:Y:S01]  /*84a0*/  IMAD.MOV R2, RZ, RZ, -R9 ;  /* 0x000000ffff027224 */ /* 0x000fe200078e0a09 */
[----:B------:R-:W-:-:S04]  /*84b0*/  ISETP.NE.AND.EX P0, PT, RZ, UR7, PT, P0 ;  /* 0x00000007ff007c0c */ /* 0x000fc8000bf05300 */
[----:B------:R-:W-:-:S13]  /*84c0*/  R2UR UR4, R2 ;  /* 0x00000000020472ca */ /* 0x000fda00000e0000 */
[----:B------:R-:W-:Y:S01]  /*84d0*/  UIMAD UR28, UR28, UR4, UR5 ;  /* 0x000000041c1c72a4 */ /* 0x000fe2000f8e0205 */
[----:B------:R-:W-:Y:S11]  /*84e0*/  @!P0 BRA `(.L_x_3240) ;  /* 0x0000000000108947 */ /* 0x000ff60003800000 */
[----:B------:R-:W1:Y:S02]  /*84f0*/  LDC.64 R2, c[0x0][0x8f8] ;  /* 0x00023e00ff027b82 */ /* 0x000e640000000a00 */
[----:B-1----:R-:W-:-:S05]  /*8500*/  IMAD.WIDE R2, R9, 0x4, R2 ;  /* 0x0000000409027825 */ /* 0x002fca00078e0202 */
[----:B------:R1:W5:Y:S01]  /*8510*/  LDG.E R4, desc[UR38][R2.64] ;  /* 0x0000002602047981 */ /* 0x000362000c1e1900 */
[----:B------:R-:W-:Y:S05]  /*8520*/  BRA `(.L_x_3241) ;  /* 0x00000000002c7947 */ /* 0x000fea0003800000 */
.L_x_3240:
        /* <DEDUP_REMOVED lines=10> */
.L_x_3242:
[----:B------:R-:W2:Y:S02]  /*85d0*/  LDC R4, c[0x0][0x8ec] ;  /* 0x00023b00ff047b82 */ /* 0x000ea40000000800 */
.L_x_3241:
[----:B--2--5:R-:W-:Y:S02]  /*85e0*/  VIADD R4, R4, 0x5f ;  /* 0x0000005f04047836 */ /* 0x024fe40000000000 */
[----:B------:R-:W-:Y:S02]  /*85f0*/  IMAD.MOV.U32 R8, RZ, RZ, 0x1 ;  /* 0x00000001ff087424 */ /* 0x000fe400078e00ff */
[----:B------:R-:W-:-:S04]  /*8600*/  IMAD.HI R4, R4, 0x2aaaaaab, RZ ;  /* 0x2aaaaaab04047827 */ /* 0x000fc800078e02ff */
[----:B-1----:R-:W-:Y:S01]  /*8610*/  IMAD.MOV.U32 R2, RZ, RZ, RZ ;  /* 0x000000ffff027224 */ /* 0x002fe200078e00ff */
[----:B------:R-:W-:Y:S01]  /*8620*/  SHF.R.U32.HI R3, RZ, 0x1f, R4 ;  /* 0x0000001fff037819 */ /* 0x000fe20000011604 */
[----:B------:R-:W-:-:S03]  /*8630*/  IMAD.MOV.U32 R16, RZ, RZ, 0x1 ;  /* 0x00000001ff107424 */ /* 0x000fc600078e00ff */
[----:B------:R-:W-:-:S04]  /*8640*/  LEA.HI.SX32 R3, R4, R3, 0x1c ;  /* 0x0000000304037211 */ /* 0x000fc800078fe2ff */
[----:B------:R-:W-:-:S04]  /*8650*/  ISETP.GE.AND P0, PT, R0, R3, PT ;  /* 0x000000030000720c */ /* 0x000fc80003f06270 */
[----:B------:R-:W-:-:S04]  /*8660*/  SEL R9, R9, 0xffffffff, !P0 ;  /* 0xffffffff09097807 */ /* 0x000fc80004000000 */
[----:B------:R-:W-:-:S13]  /*8670*/  ISETP.GE.AND P0, PT, R9, RZ, PT ;  /* 0x000000ff0900720c */ /* 0x000fda0003f06270 */
[----:B------:R-:W-:Y:S05]  /*8680*/  @!P0 BRA `(.L_x_3243) ;  /* 0x0000002400908947 */ /* 0x000fea0003800000 */
[----:B------:R-:W1:Y:S01]  /*8690*/  LDC.64 R10, c[0x0][0x770] ;  /* 0x0001dc00ff0a7b82 */ /* 0x000e620000000a00 */
[----:B------:R-:W-:-:S07]  /*86a0*/  ULDC.64 UR8, c[0x0][0x788] ;  /* 0x0001e20000087ab9 */ /* 0x000fce0000000a00 */
[----:B------:R-:W2:Y:S08]  /*86b0*/  LDC.64 R2, c[0x0][0x780] ;  /* 0x0001e000ff027b82 */ /* 0x000eb00000000a00 */
[----:B------:R-:W3:Y:S01]  /*86c0*/  LDC.64 R4, c[0x0][0x770] ;  /* 0x0001dc00ff047b82 */ /* 0x000ee20000000a00 */
[----:B-1----:R-:W-:-:S07]  /*86d0*/  ISETP.NE.U32.AND P0, PT, R10, RZ, PT ;  /* 0x000000ff0a00720c */ /* 0x002fce0003f05070 */
[----:B------:R-:W1:Y:S01]  /*86e0*/  LDC.64 R12, c[0x0][0x778] ;  /* 0x0001de00ff0c7b82 */ /* 0x000e620000000a00 */
[----:B------:R-:W-:Y:S01]  /*86f0*/  ISETP.NE.AND.EX P0, PT, R11, RZ, PT, P0 ;  /* 0x000000ff0b00720c */ /* 0x000fe20003f05300 */
[----:B---3--:R-:W-:-:S12]  /*8700*/  IMAD.WIDE R4, R9, 0x4, R4 ;  /* 0x0000000409047825 */ /* 0x008fd800078e0204 */
[----:B------:R-:W-:Y:S01]  /*8710*/  VOTEU.ANY UP0, P0 ;  /* 0x00000000003f7886 */ /* 0x000fe20000000100 */
[----:B------:R-:W-:Y:S02]  /*8720*/  PLOP3.LUT P3, PT, PT, PT, UP0, 0x80, 0x0 ;  /* 0x000000000000781c */ /* 0x000fe40003f6f008 */
[----:B--2---:R-:W-:-:S04]  /*8730*/  ISETP.NE.U32.AND P0, PT, R2, RZ, PT ;  /* 0x000000ff0200720c */ /* 0x004fc80003f05070 */
[----:B------:R-:W-:Y:S02]  /*8740*/  ISETP.NE.AND.EX P1, PT, R3, RZ, PT, P0 ;  /* 0x000000ff0300720c */ /* 0x000fe40003f25300 */
[----:B------:R-:W2:Y:S05]  /*8750*/  LDC.64 R2, c[0x0][0x778] ;  /* 0x0001de00ff027b82 */ /* 0x000eaa0000000a00 */
[----:B------:R-:W3:Y:S01]  /*8760*/  @P3 LDG.E R16, desc[UR38][R4.64] ;  /* 0x0000002604103981 */ /* 0x000ee2000c1e1900 */
[----:B-1----:R-:W-:-:S03]  /*8770*/  ISETP.NE.U32.AND P0, PT, R12, RZ, PT ;  /* 0x000000ff0c00720c */ /* 0x002fc60003f05070 */
[----:B------:R-:W4:Y:S01]  /*8780*/  @P3 LDG.E R14, desc[UR38][R4.64] ;  /* 0x00000026040e3981 */ /* 0x000f22000c1e1900 */
[----:B------:R-:W-:Y:S01]  /*8790*/  ISETP.NE.AND.EX P0, PT, R13, RZ, PT, P0 ;  /* 0x000000ff0d00720c */ /* 0x000fe20003f05300 */
[----:B------:R-:W1:Y:S08]  /*87a0*/  @P1 LDC.64 R6, c[0x0][0x780] ;  /* 0x0001e000ff061b82 */ /* 0x000e700000000a00 */
[----:B------:R-:W1:Y:S01]  /*87b0*/  LDC R13, c[0x0][0x280] ;  /* 0x0000a000ff0d7b82 */ /* 0x000e620000000800 */
[----:B------:R-:W-:-:S02]  /*87c0*/  IMAD.MOV.U32 R12, RZ, RZ, RZ ;  /* 0x000000ffff0c7224 */ /* 0x000fc400078e00ff */
[----:B--2---:R-:W-:-:S05]  /*87d0*/  IMAD.WIDE R2, R9, 0x4, R2 ;  /* 0x0000000409027825 */ /* 0x004fca00078e0202 */
[----:B------:R2:W5:Y:S01]  /*87e0*/  @P0 LDG.E R12, desc[UR38][R2.64] ;  /* 0x00000026020c0981 */ /* 0x000562000c1e1900 */
[----:B-1----:R-:W-:-:S05]  /*87f0*/  @P1 IMAD.WIDE R6, R9, 0x4, R6 ;  /* 0x0000000409061825 */ /* 0x002fca00078e0206 */
[----:B------:R2:W5:Y:S01]  /*8800*/  @P1 LDG.E R13, desc[UR38][R6.64] ;  /* 0x00000026060d1981 */ /* 0x000562000c1e1900 */
[----:B------:R-:W-:Y:S01]  /*8810*/  ISETP.NE.U32.AND P2, PT, RZ, UR8, PT ;  /* 0x00000008ff007c0c */ /* 0x000fe2000bf45070 */
[----:B------:R-:W-:-:S03]  /*8820*/  UMOV UR6, URZ ;  /* 0x0000003f00067c82 */ /* 0x000fc60008000000 */
[----:B------:R-:W-:Y:S01]  /*8830*/  ISETP.NE.AND.EX P2, PT, RZ, UR9, PT, P2 ;  /* 0x00000009ff007c0c */ /* 0x000fe2000bf45320 */
[----:B---3--:R-:W-:-:S05]  /*8840*/  @P3 IMAD R16, R9, 0x40, R16 ;  /* 0x0000004009103824 */ /* 0x008fca00078e0210 */
[----:B------:R-:W-:-:S13]  /*8850*/  @P3 R2UR UR4, R16 ;  /* 0x00000000100432ca */ /* 0x000fda00000e0000 */
[----:B------:R-:W-:-:S04]  /*8860*/  @UP0 USHF.R.S32.HI UR5, URZ, 0x1f, UR4 ;  /* 0x0000001f3f050899 */ /* 0x000fc80008011404 */
[----:B------:R-:W-:-:S04]  /*8870*/  @UP0 ULEA.HI UR5, UR5, UR4, URZ, 0x6 ;  /* 0x0000000405050291 */ /* 0x000fc8000f8f303f */
[----:B------:R-:W-:Y:S01]  /*8880*/  @UP0 ULOP3.LUT UR7, UR5, 0xffffffc0, URZ, 0xc0, !UPT ;  /* 0xffffffc005070892 */ /* 0x000fe2000f8ec03f */
[----:B----4-:R-:W-:-:S03]  /*8890*/  @P3 R2UR UR6, R14 ;  /* 0x000000000e0632ca */ /* 0x010fc600000e0000 */
[----:B------:R-:W-:Y:S01]  /*88a0*/  @UP0 USHF.R.S32.HI UR8, URZ, 0x1f, UR7 ;  /* 0x0000001f3f080899 */ /* 0x000fe20008011407 */
[----:B--2---:R-:W-:Y:S11]  /*88b0*/  @P1 BRA `(.L_x_3244) ;  /* 0x0000000000101947 */ /* 0x004ff60003800000 */
[----:B------:R-:W-:Y:S05]  /*88c0*/  @!P3 BRA `(.L_x_3244) ;  /* 0x00000000000cb947 */ /* 0x000fea0003800000 */
[----:B------:R-:W2:Y:S04]  /*88d0*/  LDG.E R6, desc[UR38][R4.64] ;  /* 0x0000002604067981 */ /* 0x000ea8000c1e1900 */
[----:B-----5:R-:W2:Y:S02]  /*88e0*/  LDG.E R13, desc[UR38][R4.64+0x4] ;  /* 0x00000426040d7981 */ /* 0x020ea4000c1e1900 */
[----:B--2---:R-:W-:-:S07]  /*88f0*/  IMAD.IADD R13, R13, 0x1, -R6 ;  /* 0x000000010d0d7824 */ /* 0x004fce00078e0a06 */
.L_x_3244:
[----:B------:R-:W-:Y:S01]  /*8900*/  ULDC UR9, c[0x0][0x290] ;  /* 0x0000a40000097ab9 */ /* 0x000fe20000000800 */
[----:B------:R-:W-:Y:S01]  /*8910*/  UMOV UR4, URZ ;  /* 0x0000003f00047c82 */ /* 0x000fe20008000000 */
[----:B------:R-:W-:Y:S01]  /*8920*/  UMOV UR5, URZ ;  /* 0x0000003f00057c82 */ /* 0x000fe20008000000 */
[----:B------:R-:W-:Y:S01]  /*8930*/  IMAD.U32 R4, RZ, RZ, UR9 ;  /* 0x00000009ff047e24 */ /* 0x000fe2000f8e00ff */
[----:B------:R-:W-:Y:S01]  /*8940*/  @UP0 UMOV UR4, UR7 ;  /* 0x0000000700040c82 */ /* 0x000fe20008000000 */
[----:B------:R-:W-:Y:S01]  /*8950*/  @UP0 UMOV UR5, UR8 ;  /* 0x0000000800050c82 */ /* 0x000fe20008000000 */
[----:B------:R-:W-:Y:S05]  /*8960*/  @!P2 BRA `(.L_x_3245) ;  /* 0x000000000010a947 */ /* 0x000fea0003800000 */
[----:B------:R-:W1:Y:S02]  /*8970*/  LDC.64 R2, c[0x0][0x788] ;  /* 0x0001e200ff027b82 */ /* 0x000e640000000a00 */
[----:B-1----:R-:W-:-:S05]  /*8980*/  IMAD.WIDE R2, R9, 0x4, R2 ;  /* 0x0000000409027825 */ /* 0x002fca00078e0202 */
[----:B------:R1:W5:Y:S01]  /*8990*/  LDG.E R4, desc[UR38][R2.64] ;  /* 0x0000002602047981 */ /* 0x000362000c1e1900 */
[----:B------:R-:W-:Y:S05]  /*89a0*/  BRA `(.L_x_3246) ;  /* 0x0000000000107947 */ /* 0x000fea0003800000 */
.L_x_3245:
[----:B------:R-:W-:Y:S05]  /*89b0*/  @!P0 BRA `(.L_x_3246) ;  /* 0x00000000000c8947 */ /* 0x000fea0003800000 */
[----:B------:R-:W2:Y:S04]  /*89c0*/  LDG.E R5, desc[UR38][R2.64] ;  /* 0x0000002602057981 */ /* 0x000ea8000c1e1900 */
[----:B------:R-:W2:Y:S02]  /*89d0*/  LDG.E R4, desc[UR38][R2.64+0x4] ;  /* 0x0000042602047981 */ /* 0x000ea4000c1e1900 */
[----:B--2---:R-:W-:-:S07]  /*89e0*/  IMAD.IADD R4, R4, 0x1, -R5 ;  /* 0x0000000104047824 */ /* 0x004fce00078e0a05 */
.L_x_3246:
[----:B-1---5:R-:W-:Y:S01]  /*89f0*/  IMAD R3, R0, 0x60, R13 ;  /* 0x0000006000037824 */ /* 0x022fe200078e020d */
[----:B------:R-:W-:Y:S01]  /*8a00*/  ULDC UR7, c[0x0][0x74c] ;  /* 0x0001d30000077ab9 */ /* 0x000fe20000000800 */
[----:B------:R-:W-:Y:S02]  /*8a10*/  VIADD R13, R13, 0x3f ;  /* 0x0000003f0d0d7836 */ /* 0x000fe40000000000 */
[----:B------:R-:W-:Y:S01]  /*8a20*/  IMAD.MOV.U32 R16, RZ, RZ, 0x1 ;  /* 0x00000001ff107424 */ /* 0x000fe200078e00ff */
[----:B------:R-:W-:Y:S02]  /*8a30*/  IADD3 R3, R3, -UR7, -R4 ;  /* 0x8000000703037c10 */ /* 0x000fe4000fffe804 */
[----:B------:R-:W-:Y:S02]  /*8a40*/  SHF.R.S32.HI R2, RZ, 0x1f, R13 ;  /* 0x0000001fff027819 */ /* 0x000fe4000001140d */
[----:B------:R-:W-:Y:S02]  /*8a50*/  SHF.R.S32.HI R4, RZ, 0x1f, R3 ;  /* 0x0000001fff047819 */ /* 0x000fe40000011403 */
[----:B------:R-:W-:-:S02]  /*8a60*/  LEA.HI R2, R2, R13, RZ, 0x6 ;  /* 0x0000000d02027211 */ /* 0x000fc400078f30ff */
[----:B------:R-:W-:-:S04]  /*8a70*/  LEA.HI R4, R4, R3, RZ, 0x6 ;  /* 0x0000000304047211 */ /* 0x000fc800078f30ff */
[----:B------:R-:W-:Y:S02]  /*8a80*/  SHF.R.S32.HI R3, RZ, 0x6, R4 ;  /* 0x00000006ff037819 */ /* 0x000fe40000011404 */
[----:B------:R-:W-:Y:S01]  /*8a90*/  SHF.R.S32.HI R4, RZ, 0x6, R2 ;  /* 0x00000006ff047819 */ /* 0x000fe20000011402 */
[----:B------:R-:W-:Y:S01]  /*8aa0*/  IMAD.MOV.U32 R2, RZ, RZ, RZ ;  /* 0x000000ffff027224 */ /* 0x000fe200078e00ff */
[----:B------:R-:W-:-:S04]  /*8ab0*/  VIMNMX R5, RZ, R3, !PT ;  /* 0x00000003ff057248 */ /* 0x000fc80007fe0100 */
[----:B------:R-:W-:-:S13]  /*8ac0*/  ISETP.GT.AND P1, PT, R4, R5, PT ;  /* 0x000000050400720c */ /* 0x000fda0003f24270 */
[----:B------:R-:W-:Y:S05]  /*8ad0*/  @!P1 BRA `(.L_x_3243) ;  /* 0x00000020007c9947 */ /* 0x000fea0003800000 */
[----:B------:R-:W-:Y:S01]  /*8ae0*/  ISETP.NE.U32.AND P1, PT, R10, RZ, PT ;  /* 0x000000ff0a00720c */ /* 0x000fe20003f25070 */
[----:B------:R-:W-:Y:S01]  /*8af0*/  USHF.R.S32.HI UR7, URZ, 0x1f, UR28 ;  /* 0x0000001f3f077899 */ /* 0x000fe2000801141c */
[----:B------:R-:W-:Y:S01]  /*8b00*/  SHF.R.S32.HI R2, RZ, 0x1f, R9 ;  /* 0x0000001fff027819 */ /* 0x000fe20000011409 */
[----:B------:R-:W-:Y:S01]  /*8b10*/  ULDC.64 UR10, c[0x0][0x718] ;  /* 0x0001c600000a7ab9 */ /* 0x000fe20000000a00 */
[----:B------:R-:W-:Y:S01]  /*8b20*/  ISETP.NE.AND.EX P1, PT, R11, RZ, PT, P1 ;  /* 0x000000ff0b00720c */ /* 0x000fe20003f25310 */
[----:B------:R-:W-:Y:S01]  /*8b30*/  UMOV UR8, UR4 ;  /* 0x0000000400087c82 */ /* 0x000fe20008000000 */
[----:B------:R-:W-:Y:S01]  /*8b40*/  UMOV UR9, UR5 ;  /* 0x0000000500097c82 */ /* 0x000fe20008000000 */
[----:B------:R-:W-:Y:S01]  /*8b50*/  R2UR UR37, R9 ;  /* 0x00000000092572ca */ /* 0x000fe200000e0000 */
[----:B------:R-:W-:Y:S01]  /*8b60*/  UIMAD.WIDE.U32 UR4, UR28, UR10, UR8 ;  /* 0x0000000a1c0472a5 */ /* 0x000fe2000f8e0008 */
[----:B------:R-:W-:Y:S01]  /*8b70*/  SEL R2, R2, RZ, !P1 ;  /* 0x000000ff02027207 */ /* 0x000fe20004800000 */
[----:B------:R-:W-:Y:S01]  /*8b80*/  UIMAD UR10, UR7, UR10, URZ ;  /* 0x0000000a070a72a4 */ /* 0x000fe2000f8e023f */
[----:B------:R-:W-:Y:S01]  /*8b90*/  R2UR UR35, R0 ;  /* 0x00000000002372ca */ /* 0x000fe200000e0000 */
[----:B------:R-:W-:Y:S01]  /*8ba0*/  ULDC.64 UR12, c[0x0][0x730] ;  /* 0x0001cc00000c7ab9 */ /* 0x000fe20000000a00 */
[----:B------:R-:W-:Y:S01]  /*8bb0*/  R2UR UR14, R2 ;  /* 0x00000000020e72ca */ /* 0x000fe200000e0000 */
[----:B------:R-:W-:Y:S01]  /*8bc0*/  UIMAD UR10, UR28, UR11, UR10 ;  /* 0x0000000b1c0a72a4 */ /* 0x000fe2000f8e020a */
[----:B------:R-:W-:Y:S01]  /*8bd0*/  BSSY B0, `(.L_x_3243) ;  /* 0x000020f000007945 */ /* 0x000fe20003800000 */
[----:B------:R-:W-:Y:S01]  /*8be0*/  UIMAD UR7, UR7, UR12, URZ ;  /* 0x0000000c070772a4 */ /* 0x000fe2000f8e023f */
[----:B------:R-:W-:Y:S01]  /*8bf0*/  IMAD.MOV.U32 R2, RZ, RZ, RZ ;  /* 0x000000ffff027224 */ /* 0x000fe200078e00ff */
[----:B------:R-:W-:Y:S01]  /*8c00*/  ULDC UR11, c[0x0][0x2e8] ;  /* 0x0000ba00000b7ab9 */ /* 0x000fe20000000800 */
[----:B------:R-:W-:Y:S01]  /*8c10*/  UIMAD.WIDE.U32 UR8, UR28, UR12, UR8 ;  /* 0x0000000c1c0872a5 */ /* 0x000fe2000f8e0008 */
[----:B------:R-:W-:Y:S01]  /*8c20*/  IMAD.MOV.U32 R16, RZ, RZ, 0x1 ;  /* 0x00000001ff107424 */ /* 0x000fe200078e00ff */
[----:B------:R-:W-:Y:S01]  /*8c30*/  UISETP.NE.AND UP0, UPT, UR11, 0x1, UPT ;  /* 0x000000010b00788c */ /* 0x000fe2000bf05270 */
[----:B------:R-:W-:Y:S01]  /*8c40*/  R2UR UR11, R12 ;  /* 0x000000000c0b72ca */ /* 0x000fe200000e0000 */
[----:B------:R-:W-:Y:S01]  /*8c50*/  UIMAD UR7, UR28, UR13, UR7 ;  /* 0x0000000d1c0772a4 */ /* 0x000fe2000f8e0207 */
[----:B------:R-:W-:Y:S01]  /*8c60*/  VOTEU.ANY UP1, P1 ;  /* 0x00000000003f7886 */ /* 0x000fe20000820100 */
[----:B------:R-:W-:-:S02]  /*8c70*/  USEL UR29, UR37, URZ, !UP1 ;  /* 0x0000003f251d7287 */ /* 0x000fc4000c800000 */
[----:B------:R-:W-:Y:S01]  /*8c80*/  VOTEU.ANY UP1, P0 ;  /* 0x00000000003f7886 */ /* 0x000fe20000020100 */
[----:B------:R-:W-:Y:S01]  /*8c90*/  ELECT P0, URZ, PT ;  /* 0x00000000003f782f */ /* 0x000fe20003800000 */
[----:B------:R-:W-:Y:S01]  /*8ca0*/  ULDC.64 UR12, c[0x0][0x720] ;  /* 0x0001c800000c7ab9 */ /* 0x000fe20000000a00 */
[----:B------:R-:W-:Y:S01]  /*8cb0*/  UIADD3 UR9, UR9, UR7, URZ ;  /* 0x0000000709097290 */ /* 0x000fe2000fffe03f */
[----:B------:R-:W-:Y:S01]  /*8cc0*/  ULDC.64 UR16, c[0x0][0x738] ;  /* 0x0001ce0000107ab9 */ /* 0x000fe20000000a00 */
[----:B------:R-:W-:Y:S02]  /*8cd0*/  UIADD3 UR5, UR5, UR10, URZ ;  /* 0x0000000a05057290 */ /* 0x000fe4000fffe03f */
[----:B------:R-:W-:Y:S02]  /*8ce0*/  UIMAD UR7, UR14, UR12, URZ ;  /* 0x0000000c0e0772a4 */ /* 0x000fe4000f8e023f */
[----:B------:R-:W-:Y:S02]  /*8cf0*/  UIMAD UR10, UR14, UR16, URZ ;  /* 0x000000100e0a72a4 */ /* 0x000fe4000f8e023f */
[----:B------:R-:W-:-:S02]  /*8d00*/  UIMAD.WIDE.U32 UR14, UR16, UR29, UR8 ;  /* 0x0000001d100e72a5 */ /* 0x000fc4000f8e0008 */
[----:B------:R-:W-:Y:S01]  /*8d10*/  UIMAD.WIDE.U32 UR22, UR12, UR29, UR4 ;  /* 0x0000001d0c1672a5 */ /* 0x000fe2000f8e0004 */
[----:B------:R-:W-:Y:S01]  /*8d20*/  @UP0 ULDC UR8, c[0x0][0x2ec] ;  /* 0x0000bb0000080ab9 */ /* 0x000fe20000000800 */
[----:B------:R-:W-:Y:S02]  /*8d30*/  UIMAD UR5, UR13, UR29, UR7 ;  /* 0x0000001d0d0572a4 */ /* 0x000fe4000f8e0207 */
[----:B------:R-:W-:Y:S01]  /*8d40*/  UIMAD.WIDE.U32 UR8, UR28, UR8, URZ ;  /* 0x000000081c0872a5 */ /* 0x000fe2000f8e003f */
[----:B------:R-:W-:Y:S01]  /*8d50*/  @UP0 ULDC UR7, c[0x0][0x2f0] ;  /* 0x0000bc0000070ab9 */ /* 0x000fe20000000800 */
[----:B------:R-:W-:Y:S01]  /*8d60*/  UMOV UR36, UR28 ;  /* 0x0000001c00247c82 */ /* 0x000fe20008000000 */
[----:B------:R-:W-:Y:S02]  /*8d70*/  UIMAD UR4, UR17, UR29, UR10 ;  /* 0x0000001d110472a4 */ /* 0x000fe4000f8e020a */
[----:B------:R-:W-:Y:S02]  /*8d80*/  USEL UR37, UR37, URZ, !UP1 ;  /* 0x0000003f25257287 */ /* 0x000fe4000c800000 */
[----:B------:R-:W-:-:S02]  /*8d90*/  UIMAD UR35, UR35, 0x60, UR11 ;  /* 0x00000060232378a4 */ /* 0x000fc4000f8e020b */
        /* <DEDUP_REMOVED lines=8> */
[----:B------:R-:W-:Y:S02]  /*8e20*/  SHF.L.U32 R6, R6, 0x1f, RZ ;  /* 0x0000001f06067819 */ /* 0x000fe400000006ff */
[----:B-1----:R-:W-:-:S04]  /*8e30*/  LEA R0, R3, R0, 0x18 ;  /* 0x0000000003007211 */ /* 0x002fc800078ec0ff */
[----:B------:R-:W1:Y:S01]  /*8e40*/  SYNCS.PHASECHK.TRANS64.TRYWAIT P1, [R0+URZ+0x36420], R6 ;  /* 0x03642006000075a7 */ /* 0x000e62000802017f */
[----:B--2---:R-:W-:Y:S01]  /*8e50*/  LOP3.LUT P0, RZ, R7, 0x7f, RZ, 0xc0, !PT ;  /* 0x0000007f07ff7812 */ /* 0x004fe2000780c0ff */
[----:B------:R-:W-:Y:S01]  /*8e60*/  IMAD.MOV.U32 R7, RZ, RZ, 0x1 ;  /* 0x00000001ff077424 */ /* 0x000fe200078e00ff */
[----:B-1----:R-:W-:Y:S11]  /*8e70*/  @!P1 BRA `(.L_x_3248) ;  /* 0x0000002000789947 */ /* 0x002ff60003800000 */
.L_x_3275:
        /* <DEDUP_REMOVED lines=9> */
.L_x_3249:
        /* <DEDUP_REMOVED lines=8> */
[----:B------:R-:W-:Y:S01]  /*8f90*/  UMOV UR18, 0x40 ;  /* 0x0000004000127882 */ /* 0x000fe20000000000 */
[----:B------:R-:W-:Y:S01]  /*8fa0*/  UMOV UR20, UR28 ;  /* 0x0000001c00147c82 */ /* 0x000fe20008000000 */
[----:B------:R-:W-:Y:S01]  /*8fb0*/  UMOV UR21, UR29 ;  /* 0x0000001d00157c82 */ /* 0x000fe20008000000 */
[----:B------:R-:W-:Y:S01]  /*8fc0*/  UMOV UR10, 0x80 ;  /* 0x00000080000a7882 */ /* 0x000fe20000000000 */
[----:B------:R-:W-:Y:S01]  /*8fd0*/  UMOV UR12, UR28 ;  /* 0x0000001c000c7c82 */ /* 0x000fe20008000000 */
[----:B------:R-:W-:Y:S01]  /*8fe0*/  UMOV UR13, UR29 ;  /* 0x0000001d000d7c82 */ /* 0x000fe20008000000 */
[----:B------:R-:W-:Y:S01]  /*8ff0*/  USHF.L.U32 UR27, UR27, 0x6, URZ ;  /* 0x000000061b1b7899 */ /* 0x000fe2000800063f */
[----:B------:R-:W-:Y:S01]  /*9000*/  IMAD.MOV.U32 R16, RZ, RZ, 0x1 ;  /* 0x00000001ff107424 */ /* 0x000fe200078e00ff */
[----:B------:R-:W-:-:S02]  /*9010*/  UIADD3 UR24, UR32, 0x1e000, URZ ;  /* 0x0001e00020187890 */ /* 0x000fc4000fffe03f */
[----:B------:R-:W-:Y:S02]  /*9020*/  UIADD3 UR7, UP0, UR27, UR22, URZ ;  /* 0x000000161b077290 */ /* 0x000fe4000ff1e03f */
[----:B------:R-:W-:Y:S02]  /*9030*/  UIADD3 UR25, UR32, 0x36410, URZ ;  /* 0x0003641020197890 */ /* 0x000fe4000fffe03f */
[----:B------:R-:W-:Y:S01]  /*9040*/  UIADD3 UR16, UR32, 0x20000, URZ ;  /* 0x0002000020107890 */ /* 0x000fe2000fffe03f */
[----:B--2---:R-:W-:Y:S01]  /*9050*/  IMAD.MOV.U32 R10, RZ, RZ, R14 ;  /* 0x000000ffff0a7224 */ /* 0x004fe200078e000e */
[----:B------:R-:W-:Y:S01]  /*9060*/  PLOP3.LUT P4, PT, PT, PT, UP0, 0x80, 0x0 ;  /* 0x000000000000781c */ /* 0x000fe20003f8f008 */
[----:B------:R-:W-:Y:S01]  /*9070*/  IMAD.U32 R2, RZ, RZ, UR7 ;  /* 0x00000007ff027e24 */ /* 0x000fe2000f8e00ff */
[----:B------:R-:W-:Y:S02]  /*9080*/  UIADD3 UR8, UR32, 0x22000, URZ ;  /* 0x0002200020087890 */ /* 0x000fe4000fffe03f */
[----:B------:R-:W-:Y:S01]  /*9090*/  IADD3 R3, P2, R10, 0x2f0, RZ ;  /* 0x000002f00a037810 */ /* 0x000fe20007f5e0ff */
[----:B------:R-:W-:Y:S01]  /*90a0*/  UIADD3 UR48, UR32, 0x30000, URZ ;  /* 0x0003000020307890 */ /* 0x000fe2000fffe03f */
[----:B------:R-:W-:Y:S01]  /*90b0*/  LEA R12, P1, R2, R11, 0x2 ;  /* 0x0000000b020c7211 */ /* 0x000fe200078210ff */
[----:B------:R-:W-:Y:S01]  /*90c0*/  UIADD3 UR33, UR32, 0x36400, URZ ;  /* 0x0003640020217890 */ /* 0x000fe2000fffe03f */
[----:B------:R-:W-:Y:S01]  /*90d0*/  R2UR UR46, R3 ;  /* 0x00000000032e72ca */ /* 0x000fe200000e0000 */
[----:B------:R-:W-:Y:S01]  /*90e0*/  IMAD.U32 R3, RZ, RZ, UR27 ;  /* 0x0000001bff037e24 */ /* 0x000fe2000f8e00ff */
[----:B------:R-:W-:Y:S01]  /*90f0*/  R2UR UR40, R12 ;  /* 0x000000000c2872ca */ /* 0x000fe200000e0000 */
[----:B------:R-:W-:Y:S01]  /*9100*/  IMAD.U32 R12, RZ, RZ, UR9 ;  /* 0x00000009ff0c7e24 */ /* 0x000fe2000f8e00ff */
[----:B------:R-:W-:Y:S01]  /*9110*/  IADD3 R13, P3, R10, 0x3f0, RZ ;  /* 0x000003f00a0d7810 */ /* 0x000fe20007f7e0ff */
[----:B------:R-:W-:Y:S01]  /*9120*/  UIADD3 UR27, UR27, UR6, URZ ;  /* 0x000000061b1b7290 */ /* 0x000fe2000fffe03f */
[----:B------:R-:W-:Y:S01]  /*9130*/  LEA.HI.X.SX32 R3, R3, R8, 0x1, P4 ;  /* 0x0000000803037211 */ /* 0x000fe200020f0eff */
[----:B------:R-:W-:Y:S01]  /*9140*/  UMOV UR17, UR25 ;  /* 0x0000001900117c82 */ /* 0x000fe20008000000 */
[----:B------:R-:W-:Y:S01]  /*9150*/  R2UR UR30, R13 ;  /* 0x000000000d1e72ca */ /* 0x000fe200000e0000 */
[----:B------:R-:W-:Y:S01]  /*9160*/  IMAD.MOV.U32 R13, RZ, RZ, R15 ;  /* 0x000000ffff0d7224 */ /* 0x000fe200078e000f */
[----:B------:R-:W-:Y:S01]  /*9170*/  LEA.HI.X R2, R2, R12, R3, 0x2, P1 ;  /* 0x0000000c02027211 */ /* 0x000fe200008f1403 */
[----:B------:R-:W-:Y:S01]  /*9180*/  UMOV UR9, UR25 ;  /* 0x0000001900097c82 */ /* 0x000fe20008000000 */
[----:B------:R-:W-:Y:S01]  /*9190*/  UMOV UR19, UR27 ;  /* 0x0000001b00137c82 */ /* 0x000fe20008000000 */
[--C-:B------:R-:W-:Y:S01]  /*91a0*/  IMAD.X R3, RZ, RZ, R13.reuse, P2 ;  /* 0x000000ffff037224 */ /* 0x100fe200010e060d */
[----:B------:R-:W-:Y:S01]  /*91b0*/  R2UR UR41, R2 ;  /* 0x00000000022972ca */ /* 0x000fe200000e0000 */
[--C-:B------:R-:W-:Y:S01]  /*91c0*/  IMAD.X R14, RZ, RZ, R13.reuse, P3 ;  /* 0x000000ffff0e7224 */ /* 0x100fe200018e060d */
[----:B------:R-:W-:Y:S01]  /*91d0*/  IADD3 R2, P1, R10, 0xf0, RZ ;  /* 0x000000f00a027810 */ /* 0x000fe20007f3e0ff */
[----:B------:R-:W-:Y:S01]  /*91e0*/  UMOV UR11, UR27 ;  /* 0x0000001b000b7c82 */ /* 0x000fe20008000000 */
[----:B------:R-:W-:Y:S01]  /*91f0*/  R2UR UR47, R3 ;  /* 0x00000000032f72ca */ /* 0x000fe200000e0000 */
[----:B------:R-:W-:Y:S01]  /*9200*/  UMOV UR7, 0x10 ;  /* 0x0000001000077882 */ /* 0x000fe20000000000 */
[----:B------:R-:W-:Y:S01]  /*9210*/  R2UR UR42, R2 ;  /* 0x00000000022a72ca */ /* 0x000fe200000e0000 */
[----:B------:R-:W-:Y:S01]  /*9220*/  IMAD.X R3, RZ, RZ, R13, P1 ;  /* 0x000000ffff037224 */ /* 0x000fe200008e060d */
[----:B------:R-:W-:Y:S01]  /*9230*/  R2UR UR31, R14 ;  /* 0x000000000e1f72ca */ /* 0x000fe200000e0000 */
[----:B------:R-:W-:Y:S01]  /*9240*/  VIADD R14, R4, 0xffffffff ;  /* 0xffffffff040e7836 */ /* 0x000fe20000000000 */
[----:B------:R-:W-:Y:S01]  /*9250*/  UMOV UR49, UR25 ;  /* 0x0000001900317c82 */ /* 0x000fe20008000000 */
[----:B------:R-:W-:Y:S01]  /*9260*/  IMAD.MOV.U32 R15, RZ, RZ, 0x12000 ;  /* 0x00012000ff0f7424 */ /* 0x000fe200078e00ff */
[----:B------:R-:W-:Y:S01]  /*9270*/  R2UR UR43, R3 ;  /* 0x00000000032b72ca */ /* 0x000fe200000e0000 */
[----:B------:R-:W-:Y:S01]  /*9280*/  UMOV UR54, 0x0 ;  /* 0x0000000000367882 */ /* 0x000fe20000000000 */
[----:B------:R-:W-:Y:S01]  /*9290*/  UMOV UR55, 0x10000000 ;  /* 0x1000000000377882 */ /* 0x000fe20000000000 */
[----:B------:R-:W-:Y:S01]  /*92a0*/  UMOV UR34, UR26 ;  /* 0x0000001a00227c82 */ /* 0x000fe20008000000 */
[----:B------:R-:W-:Y:S01]  /*92b0*/  ISETP.GE.AND P1, PT, R5, R14, PT ;  /* 0x0000000e0500720c */ /* 0x000fe20003f26270 */
[----:B------:R-:W-:Y:S01]  /*92c0*/  UMOV UR50, 0x40 ;  /* 0x0000004000327882 */ /* 0x000fe20000000000 */
[----:B------:R-:W-:Y:S01]  /*92d0*/  UMOV UR51, UR35 ;  /* 0x0000002300337c82 */ /* 0x000fe20008000000 */
[----:B------:R-:W-:Y:S01]  /*92e0*/  UMOV UR52, UR36 ;  /* 0x0000002400347c82 */ /* 0x000fe20008000000 */
[----:B------:R-:W-:-:S05]  /*92f0*/  UMOV UR53, UR37 ;  /* 0x0000002500357c82 */ /* 0x000fca0008000000 */
[----:B------:R-:W-:Y:S01]  /*9300*/  UTMALDG.4D [UR24], [UR42], desc[UR44] ;  /* 0x00002c182a0075b4 */ /* 0x000fe20008019000 */
[----:B------:R2:W-:Y:S01]  /*9310*/  UTMALDG.4D [UR16], [UR42], desc[UR44] ;  /* 0x00002c102a0075b4 */ /* 0x0005e20008019000 */
[----:B------:R-:W-:Y:S01]  /*9320*/  UTMALDG.4D [UR8], [UR42], desc[UR44] ;  /* 0x00002c082a0075b4 */ /* 0x000fe20008019000 */
[----:B------:R3:W-:Y:S01]  /*9330*/  UBLKCP.S.G [UR48], [UR40], UR7 ;  /* 0x00000030280073ba */ /* 0x0007e20008000207 */
[----:B------:R4:W-:Y:S01]  /*9340*/  SYNCS.ARRIVE.TRANS64 RZ, [R0+URZ+0x36400], R15 ;  /* 0x0364000f00ff79a7 */ /* 0x0009e2000800003f */
[----:B------:R5:W-:Y:S01]  /*9350*/  UTMALDG.4D [UR32], [UR46], desc[UR54] ;  /* 0x000036202e0075b4 */ /* 0x000be20008019000 */
[----:B--2---:R-:W-:Y:S01]  /*9360*/  UIADD3 UR16, UR32, 0x9000, URZ ;  /* 0x0000900020107890 */ /* 0x004fe2000fffe03f */
[----:B----4-:R-:W-:Y:S01]  /*9370*/  IMAD.MOV.U32 R15, RZ, RZ, 0x1 ;  /* 0x00000001ff0f7424 */ /* 0x010fe200078e00ff */
[----:B------:R-:W-:Y:S01]  /*9380*/  UMOV UR19, UR35 ;  /* 0x0000002300137c82 */ /* 0x000fe20008000000 */
[----:B------:R-:W-:Y:S01]  /*9390*/  UMOV UR20, UR36 ;  /* 0x0000002400147c82 */ /* 0x000fe20008000000 */
[----:B------:R-:W-:Y:S01]  /*93a0*/  UMOV UR21, UR37 ;  /* 0x0000002500157c82 */ /* 0x000fe20008000000 */
[----:B------:R-:W-:Y:S01]  /*93b0*/  UMOV UR18, UR26 ;  /* 0x0000001a00127c82 */ /* 0x000fe20008000000 */
[----:B---3--:R-:W-:-:S02]  /*93c0*/  UIADD3 UR48, UR32, 0x3000, URZ ;  /* 0x0000300020307890 */ /* 0x008fc4000fffe03f */
[----:B------:R-:W-:Y:S02]  /*93d0*/  UIADD3 UR40, UR32, 0x6000, URZ ;  /* 0x0000600020287890 */ /* 0x000fe4000fffe03f */
[----:B------:R-:W-:Y:S01]  /*93e0*/  UIADD3 UR8, UR32, 0xc000, URZ ;  /* 0x0000c00020087890 */ /* 0x000fe2000fffe03f */
[----:B------:R-:W-:Y:S01]  /*93f0*/  UMOV UR49, UR33 ;  /* 0x0000002100317c82 */ /* 0x000fe20008000000 */
[----:B------:R-:W-:Y:S01]  /*9400*/  UMOV UR42, 0x80 ;  /* 0x00000080002a7882 */ /* 0x000fe20000000000 */
[----:B------:R-:W-:Y:S01]  /*9410*/  UMOV UR43, UR35 ;  /* 0x00000023002b7c82 */ /* 0x000fe20008000000 */
[----:B------:R-:W-:Y:S01]  /*9420*/  UMOV UR44, UR36 ;  /* 0x00000024002c7c82 */ /* 0x000fe20008000000 */
        /* <DEDUP_REMOVED lines=8> */
[----:B-----5:R-:W-:Y:S01]  /*94b0*/  UIADD3 UR32, UR32, 0xf000, URZ ;  /* 0x0000f00020207890 */ /* 0x020fe2000fffe03f */
[----:B------:R2:W-:Y:S01]  /*94c0*/  UTMALDG.4D [UR40], [UR46], desc[UR54] ;  /* 0x000036282e0075b4 */ /* 0x0005e20008019000 */
[----:B------:R-:W-:Y:S01]  /*94d0*/  UMOV UR9, UR33 ;  /* 0x0000002100097c82 */ /* 0x000fe20008000000 */
[----:B------:R-:W-:Y:S01]  /*94e0*/  UMOV UR34, 0x80 ;  /* 0x0000008000227882 */ /* 0x000fe20000000000 */
[----:B------:R2:W-:Y:S01]  /*94f0*/  UTMALDG.4D [UR16], [UR30], desc[UR54] ;  /* 0x000036101e0075b4 */ /* 0x0005e20008019000 */
[----:B------:R2:W-:Y:S04]  /*9500*/  UTMALDG.4D [UR8], [UR30], desc[UR54] ;  /* 0x000036081e0075b4 */ /* 0x0005e80008019000 */
[----:B------:R2:W-:Y:S02]  /*9510*/  UTMALDG.4D [UR32], [UR30], desc[UR54] ;  /* 0x000036201e0075b4 */ /* 0x0005e40008019000 */
[----:B--2---:R-:W-:Y:S05]  /*9520*/  @P1 BRA `(.L_x_3250) ;  /* 0x00000014000c1947 */ /* 0x004fea0003800000 */
[----:B------:R-:W2:Y:S01]  /*9530*/  S2R R17, SR_TID.X ;  /* 0x0000000000117919 */ /* 0x000ea20000002100 */
[----:B------:R-:W-:Y:S01]  /*9540*/  VIADD R16, R4, 0xfffffffe ;  /* 0xfffffffe04107836 */ /* 0x000fe20000000000 */
[-C--:B------:R-:W-:Y:S01]  /*9550*/  LOP3.LUT R7, RZ, R5.reuse, RZ, 0x33, !PT ;  /* 0x00000005ff077212 */ /* 0x080fe200078e33ff */
[----:B------:R-:W-:Y:S02]  /*9560*/  IMAD.MOV.U32 R15, RZ, RZ, 0x1 ;  /* 0x00000001ff0f7424 */ /* 0x000fe400078e00ff */
[----:B------:R-:W-:Y:S01]  /*9570*/  IMAD.MOV.U32 R19, RZ, RZ, R5 ;  /* 0x000000ffff137224 */ /* 0x000fe200078e0005 */
[----:B------:R-:W-:Y:S01]  /*9580*/  ISETP.NE.AND P1, PT, R16, R5, PT ;  /* 0x000000051000720c */ /* 0x000fe20003f25270 */
[----:B------:R-:W-:Y:S02]  /*9590*/  IMAD.IADD R21, R4, 0x1, R7 ;  /* 0x0000000104157824 */ /* 0x000fe400078e0207 */
[----:B------:R-:W-:-:S03]  /*95a0*/  IMAD.MOV.U32 R7, RZ, RZ, 0x1 ;  /* 0x00000001ff077424 */ /* 0x000fc600078e00ff */
[----:B------:R-:W-:Y:S02]  /*95b0*/  LOP3.LUT R20, R21, 0x1, RZ, 0xc0, !PT ;  /* 0x0000000115147812 */ /* 0x000fe400078ec0ff */
[----:B--2---:R-:W-:-:S05]  /*95c0*/  LOP3.LUT R18, R17, 0x1f, RZ, 0xc0, !PT ;  /* 0x0000001f11127812 */ /* 0x004fca00078ec0ff */
[----:B------:R-:W-:Y:S05]  /*95d0*/  @!P1 BRA `(.L_x_3251) ;  /* 0x0000000c00449947 */ /* 0x000fea0003800000 */
[----:B------:R-:W-:Y:S02]  /*95e0*/  IMAD.IADD R21, R21, 0x1, -R20 ;  /* 0x0000000115157824 */ /* 0x000fe400078e0a14 */
[----:B------:R-:W-:Y:S02]  /*95f0*/  IMAD.MOV.U32 R19, RZ, RZ, R5 ;  /* 0x000000ffff137224 */ /* 0x000fe400078e0005 */
[----:B------:R-:W-:-:S07]  /*9600*/  IMAD.MOV.U32 R7, RZ, RZ, 0x1 ;  /* 0x00000001ff077424 */ /* 0x000fce00078e00ff */
.L_x_3260:
[----:B-1----:R-:W-:-:S05]  /*9610*/  IMAD.MOV.U32 R6, RZ, RZ, 0x1 ;  /* 0x00000001ff067424 */ /* 0x002fca00078e00ff */
[----:B------:R-:W-:-:S04]  /*9620*/  SHF.L.U32 R6, R6, 0x1f, RZ ;  /* 0x0000001f06067819 */ /* 0x000fc800000006ff */
[----:B------:R-:W1:Y:S02]  /*9630*/  SYNCS.PHASECHK.TRANS64.TRYWAIT P1, [R0+URZ+0x36438], R6 ;  /* 0x03643806000075a7 */ /* 0x000e64000802017f */
[----:B-1----:R-:W-:Y:S05]  /*9640*/  @!P1 BRA `(.L_x_3252) ;  /* 0x0000001800989947 */ /* 0x002fea0003800000 */
.L_x_3276:
[----:B------:R-:W-:Y:S05]  /*9650*/  @P0 BRA `(.L_x_3253) ;  /* 0x0000000000140947 */ /* 0x000fea0003800000 */
[----:B------:R-:W-:Y:S01]  /*9660*/  ISETP.NE.AND P1, PT, R18, RZ, PT ;  /* 0x000000ff1200720c */ /* 0x000fe20003f25270 */
[----:B------:R-:W-:-:S04]  /*9670*/  IMAD.MOV.U32 R3, RZ, RZ, 0x6100 ;  /* 0x00006100ff037424 */ /* 0x000fc800078e00ff */
[----:B------:R2:W-:Y:S08]  /*9680*/  SYNCS.ARRIVE.TRANS64 RZ, [R0+URZ+0x36430], R3 ;  /* 0x0364300300ff79a7 */ /* 0x0005f0000800003f */
[----:B------:R-:W-:Y:S05]  /*9690*/  @!P1 BRA `(.L_x_3253) ;  /* 0x0000000000049947 */ /* 0x000fea0003800000 */
[----:B------:R-:W-:Y:S01]  /*96a0*/  BPT.TRAP 0x1 ;  /* 0x000000040000795c */ /* 0x000fe20000300000 */
.L_x_3253:
[----:B------:R-:W3:Y:S01]  /*96b0*/  LDC.64 R16, c[0x0][0x728] ;  /* 0x0001ca00ff107b82 */ /* 0x000ee20000000a00 */
[----:B------:R-:W-:Y:S01]  /*96c0*/  IMAD.SHL.U32 R2, R19, 0x40, RZ ;  /* 0x0000004013027824 */ /* 0x000fe200078e00ff */
[----:B------:R-:W-:Y:S01]  /*96d0*/  UMOV UR32, 0x0 ;  /* 0x0000000000207882 */ /* 0x000fe20000000000 */
[C---:B------:R-:W-:Y:S01]  /*96e0*/  VIADD R22, R0.reuse, 0x36430 ;  /* 0x0003643000167836 */ /* 0x040fe20000000000 */
[----:B------:R-:W-:Y:S01]  /*96f0*/  UMOV UR33, 0x14f00000 ;  /* 0x14f0000000217882 */ /* 0x000fe20000000000 */
[----:B------:R-:W-:Y:S01]  /*9700*/  VIADD R23, R0, 0x2a000 ;  /* 0x0002a00000177836 */ /* 0x000fe20000000000 */
[----:B--2---:R-:W-:Y:S01]  /*9710*/  IADD3 R3, P1, R2, UR14, RZ ;  /* 0x0000000e02037c10 */ /* 0x004fe2000ff3e0ff */
[----:B------:R-:W-:Y:S01]  /*9720*/  VIADD R24, R0, 0x2c000 ;  /* 0x0002c00000187836 */ /* 0x000fe20000000000 */
[----:B------:R-:W2:Y:S01]  /*9730*/  LDC.64 R12, c[0x0][0x198] ;  /* 0x00006600ff0c7b82 */ /* 0x000ea20000000a00 */
[----:B------:R-:W-:Y:S01]  /*9740*/  R2UR UR27, R2 ;  /* 0x00000000021b72ca */ /* 0x000fe200000e0000 */
        /* <DEDUP_REMOVED lines=23> */
[----:B------:R-:W-:Y:S01]  /*98c0*/  UMOV UR9, UR25 ;  /* 0x0000001900097c82 */ /* 0x000fe20008000000 */
[----:B------:R-:W-:Y:S01]  /*98d0*/  UMOV UR11, UR27 ;  /* 0x0000001b000b7c82 */ /* 0x000fe20008000000 */
        /* <DEDUP_REMOVED lines=13> */
.L_x_3277:
[----:B------:R-:W-:Y:S05]  /*99b0*/  @P0 BRA `(.L_x_3255) ;  /* 0x0000000000140947 */ /* 0x000fea0003800000 */
[----:B------:R-:W-:Y:S01]  /*99c0*/  ISETP.NE.AND P1, PT, R18, RZ, PT ;  /* 0x000000ff1200720c */ /* 0x000fe20003f25270 */
[----:B--2---:R-:W-:-:S04]  /*99d0*/  IMAD.MOV.U32 R3, RZ, RZ, 0x6100 ;  /* 0x00006100ff037424 */ /* 0x004fc800078e00ff */
[----:B------:R3:W-:Y:S08]  /*99e0*/  SYNCS.ARRIVE.TRANS64 RZ, [R0+URZ+0x36418], R3 ;  /* 0x0364180300ff79a7 */ /* 0x0007f0000800003f */
[----:B------:R-:W-:Y:S05]  /*99f0*/  @!P1 BRA `(.L_x_3255) ;  /* 0x0000000000049947 */ /* 0x000fea0003800000 */
[----:B------:R-:W-:Y:S01]  /*9a00*/  BPT.TRAP 0x1 ;  /* 0x000000040000795c */ /* 0x000fe20000300000 */
.L_x_3255:
[----:B------:R-:W-:Y:S01]  /*9a10*/  VIADD R27, R2, 0x40 ;  /* 0x00000040021b7836 */ /* 0x000fe20000000000 */
[----:B------:R-:W-:Y:S01]  /*9a20*/  ULDC.64 UR8, c[0x0][0x700] ;  /* 0x0001c00000087ab9 */ /* 0x000fe20000000a00 */
[----:B------:R-:W-:Y:S01]  /*9a30*/  R2UR UR40, R0 ;  /* 0x00000000002872ca */ /* 0x000fe200000e0000 */
[----:B------:R-:W-:Y:S01]  /*9a40*/  IMAD.U32 R11, RZ, RZ, UR8 ;  /* 0x00000008ff0b7e24 */ /* 0x000fe2000f8e00ff */
[----:B------:R-:W-:Y:S01]  /*9a50*/  UMOV UR32, 0x0 ;  /* 0x0000000000207882 */ /* 0x000fe20000000000 */
[C---:B------:R-:W-:Y:S01]  /*9a60*/  IADD3 R2, P1, R27.reuse, UR22, RZ ;  /* 0x000000161b027c10 */ /* 0x040fe2000ff3e0ff */
[----:B------:R-:W-:Y:S01]  /*9a70*/  IMAD.U32 R12, RZ, RZ, UR9 ;  /* 0x00000009ff0c7e24 */ /* 0x000fe2000f8e00ff */
[----:B------:R-:W-:Y:S01]  /*9a80*/  SHF.R.S32.HI R28, RZ, 0x1f, R27 ;  /* 0x0000001fff1c7819 */ /* 0x000fe2000001141b */
[----:B------:R-:W-:Y:S01]  /*9a90*/  VIADD R29, R27, UR6 ;  /* 0x000000061b1d7c36 */ /* 0x000fe20008000000 */
[----:B--23--:R-:W-:Y:S01]  /*9aa0*/  LEA R3, P2, R2, R11, 0x2 ;  /* 0x0000000b02037211 */ /* 0x00cfe200078410ff */
[----:B------:R-:W-:Y:S01]  /*9ab0*/  UMOV UR33, 0x14f00000 ;  /* 0x14f0000000217882 */ /* 0x000fe20000000000 */
[----:B------:R-:W-:Y:S01]  /*9ac0*/  UMOV UR18, URZ ;  /* 0x0000003f00127c82 */ /* 0x000fe20008000000 */
[----:B------:R-:W-:Y:S01]  /*9ad0*/  UMOV UR20, UR28 ;  /* 0x0000001c00147c82 */ /* 0x000fe20008000000 */
[----:B------:R-:W-:Y:S01]  /*9ae0*/  R2UR UR42, R3 ;  /* 0x00000000032a72ca */ /* 0x000fe200000e0000 */
[----:B------:R-:W-:Y:S01]  /*9af0*/  IMAD.X R3, R28, 0x1, R8, P1 ;  /* 0x000000011c037824 */ /* 0x000fe200008e0608 */
[----:B------:R-:W-:Y:S01]  /*9b00*/  R2UR UR19, R29 ;  /* 0x000000001d1372ca */ /* 0x000fe200000e0000 */
[----:B------:R-:W-:Y:S01]  /*9b10*/  UIADD3 UR17, UR40, 0x36418, URZ ;  /* 0x0003641828117890 */ /* 0x000fe2000fffe03f */
[----:B------:R-:W-:Y:S01]  /*9b20*/  SHF.L.U32 R18, RZ, 0x1f, RZ ;  /* 0x0000001fff127819 */ /* 0x000fe200000006ff */
[----:B------:R-:W-:Y:S01]  /*9b30*/  UIADD3 UR16, UR40, 0x24000, URZ ;  /* 0x0002400028107890 */ /* 0x000fe2000fffe03f */
        /* <DEDUP_REMOVED lines=28> */
.L_x_3278:
        /* <DEDUP_REMOVED lines=8> */
.L_x_3257:
        /* <DEDUP_REMOVED lines=37> */
.L_x_3280:
[----:B------:R-:W-:Y:S05]  /*9fd0*/  @P0 BRA `(.L_x_3259) ;  /* 0x0000000000140947 */ /* 0x000fea0003800000 */
[----:B------:R-:W-:Y:S01]  /*9fe0*/  ISETP.NE.AND P1, PT, R18, RZ, PT ;  /* 0x000000ff1200720c */ /* 0x000fe20003f25270 */
[----:B--2---:R-:W-:-:S04]  /*9ff0*/  IMAD.MOV.U32 R5, RZ, RZ, 0x6100 ;  /* 0x00006100ff057424 */ /* 0x004fc800078e00ff */
[----:B------:R3:W-:Y:S08]  /*a000*/  SYNCS.ARRIVE.TRANS64 RZ, [R0+URZ+0x36410], R5 ;  /* 0x0364100500ff79a7 */ /* 0x0007f0000800003f */
[----:B------:R-:W-:Y:S05]  /*a010*/  @!P1 BRA `(.L_x_3259) ;  /* 0x0000000000049947 */ /* 0x000fea0003800000 */
[----:B------:R-:W-:Y:S01]  /*a020*/  BPT.TRAP 0x1 ;  /* 0x000000040000795c */ /* 0x000fe20000300000 */
.L_x_3259:
        /* <DEDUP_REMOVED lines=19> */
[----:B--23--:R-:W-:Y:S01]  /*a160*/  IMAD.U32 R5, RZ, RZ, UR19 ;  /* 0x00000013ff057e24 */ /* 0x00cfe2000f8e00ff */
[----:B------:R-:W-:Y:S02]  /*a170*/  UIADD3 UR19, UR19, UR6, URZ ;  /* 0x0000000613137290 */ /* 0x000fe4000fffe03f */
[----:B------:R-:W-:Y:S01]  /*a180*/  UIADD3 UR24, UR40, 0x22000, URZ ;  /* 0x0002200028187890 */ /* 0x000fe2000fffe03f */
[----:B------:R-:W-:Y:S01]  /*a190*/  PLOP3.LUT P1, PT, PT, PT, UP0, 0x80, 0x0 ;  /* 0x000000000000781c */ /* 0x000fe20003f2f008 */
[----:B------:R-:W-:Y:S01]  /*a1a0*/  IMAD.U32 R4, RZ, RZ, UR8 ;  /* 0x00000008ff047e24 */ /* 0x000fe2000f8e00ff */
[----:B------:R-:W-:-:S02]  /*a1b0*/  UIADD3 UR8, UR40, 0x20000, URZ ;  /* 0x0002000028087890 */ /* 0x000fc4000fffe03f */
[----:B------:R-:W-:Y:S01]  /*a1c0*/  LEA.HI.X.SX32 R5, R5, R8, 0x1, P1 ;  /* 0x0000000805057211 */ /* 0x000fe200008f0eff */
[----:B------:R-:W-:Y:S01]  /*a1d0*/  UIADD3 UR40, UR40, 0x30000, URZ ;  /* 0x0003000028287890 */ /* 0x000fe2000fffe03f */
[C---:B------:R-:W-:Y:S01]  /*a1e0*/  LEA R16, P1, R4.reuse, R11, 0x2 ;  /* 0x0000000b04107211 */ /* 0x040fe200078210ff */
[----:B------:R-:W-:Y:S01]  /*a1f0*/  UMOV UR9, UR17 ;  /* 0x0000001100097c82 */ /* 0x000fe20008000000 */
[----:B------:R-:W-:Y:S01]  /*a200*/  UMOV UR11, UR19 ;  /* 0x00000013000b7c82 */ /* 0x000fe20008000000 */
[----:B------:R-:W-:Y:S01]  /*a210*/  UMOV UR26, 0x80 ;  /* 0x00000080001a7882 */ /* 0x000fe20000000000 */
[----:B------:R-:W-:Y:S01]  /*a220*/  LEA.HI.X R4, R4, R12, R5, 0x2, P1 ;  /* 0x0000000c04047211 */ /* 0x000fe200008f1405 */
[----:B------:R-:W-:Y:S01]  /*a230*/  UMOV UR25, UR17 ;  /* 0x0000001100197c82 */ /* 0x000fe20008000000 */
[----:B------:R-:W-:Y:S01]  /*a240*/  R2UR UR42, R16 ;  /* 0x00000000102a72ca */ /* 0x000fe200000e0000 */
[----:B------:R2:W-:Y:S01]  /*a250*/  UTMALDG.4D [UR16], [UR30], desc[UR32] ;  /* 0x000020101e0075b4 */ /* 0x0005e20008019000 */
[----:B------:R-:W-:Y:S01]  /*a260*/  R2UR UR43, R4 ;  /* 0x00000000042b72ca */ /* 0x000fe200000e0000 */
[----:B------:R-:W-:Y:S01]  /*a270*/  UMOV UR27, UR19 ;  /* 0x00000013001b7c82 */ /* 0x000fe20008000000 */
[----:B------:R-:W-:Y:S01]  /*a280*/  ISETP.NE.AND P1, PT, R21, RZ, PT ;  /* 0x000000ff1500720c */ /* 0x000fe20003f25270 */
[----:B------:R-:W-:Y:S01]  /*a290*/  UMOV UR41, UR17 ;  /* 0x0000001100297c82 */ /* 0x000fe20008000000 */
[----:B------:R-:W-:Y:S01]  /*a2a0*/  UMOV UR34, 0x10 ;  /* 0x0000001000227882 */ /* 0x000fe20000000000 */
[----:B------:R2:W-:Y:S01]  /*a2b0*/  UTMALDG.4D [UR8], [UR30], desc[UR32] ;  /* 0x000020081e0075b4 */ /* 0x0005e20008019000 */
[----:B------:R2:W-:Y:S07]  /*a2c0*/  UTMALDG.4D [UR24], [UR30], desc[UR32] ;  /* 0x000020181e0075b4 */ /* 0x0005ee0008019000 */
[----:B------:R2:W-:Y:S02]  /*a2d0*/  UBLKCP.S.G [UR40], [UR42], UR34 ;  /* 0x000000282a0073ba */ /* 0x0005e40008000222 */
[----:B--2---:R-:W-:Y:S05]  /*a2e0*/  @P1 BRA `(.L_x_3260) ;  /* 0xfffffff000c81947 */ /* 0x004fea000383ffff */
.L_x_3251:
[----:B------:R-:W-:Y:S01]  /*a2f0*/  ISETP.NE.AND P1, PT, R20, RZ, PT ;  /* 0x000000ff1400720c */ /* 0x000fe20003f25270 */
[----:B------:R-:W-:Y:S02]  /*a300*/  IMAD.MOV.U32 R16, RZ, RZ, 0x1 ;  /* 0x00000001ff107424 */ /* 0x000fe400078e00ff */
[----:B------:R-:W-:-:S10]  /*a310*/  IMAD.MOV.U32 R5, RZ, RZ, R14 ;  /* 0x000000ffff057224 */ /* 0x000fd400078e000e */
[----:B------:R-:W-:Y:S05]  /*a320*/  @!P1 BRA `(.L_x_3250) ;  /* 0x00000004008c9947 */ /* 0x000fea0003800000 */
[----:B------:R-:W2:Y:S02]  /*a330*/  SYNCS.PHASECHK.TRANS64.TRYWAIT P1, [R0+URZ+0x36438], R6 ;  /* 0x03643806000075a7 */ /* 0x000ea4000802017f */
[----:B--2---:R-:W-:Y:S05]  /*a340*/  @!P1 BRA `(.L_x_3261) ;  /* 0x0000000c00b89947 */ /* 0x004fea0003800000 */
.L_x_3281:
[----:B------:R-:W-:Y:S05]  /*a350*/  @P0 BRA `(.L_x_3262) ;  /* 0x0000000000140947 */ /* 0x000fea0003800000 */
[----:B------:R-:W-:Y:S01]  /*a360*/  ISETP.NE.AND P1, PT, R18, RZ, PT ;  /* 0x000000ff1200720c */ /* 0x000fe20003f25270 */
[----:B------:R-:W-:-:S04]  /*a370*/  IMAD.MOV.U32 R5, RZ, RZ, 0x6100 ;  /* 0x00006100ff057424 */ /* 0x000fc800078e00ff */
[----:B------:R3:W-:Y:S08]  /*a380*/  SYNCS.ARRIVE.TRANS64 RZ, [R0+URZ+0x36430], R5 ;  /* 0x0364300500ff79a7 */ /* 0x0007f0000800003f */
[----:B------:R-:W-:Y:S05]  /*a390*/  @!P1 BRA `(.L_x_3262) ;  /* 0x0000000000049947 */ /* 0x000fea0003800000 */
[----:B------:R-:W-:Y:S01]  /*a3a0*/  BPT.TRAP 0x1 ;  /* 0x000000040000795c */ /* 0x000fe20000300000 */
.L_x_3262:
[----:B---3--:R-:W3:Y:S01]  /*a3b0*/  LDC.64 R4, c[0x0][0x728] ;  /* 0x0001ca00ff047b82 */ /* 0x008ee20000000a00 */
[----:B------:R-:W-:Y:S01]  /*a3c0*/  IMAD.SHL.U32 R20, R19, 0x40, RZ ;  /* 0x0000004013147824 */ /* 0x000fe200078e00ff */
[----:B------:R-:W-:Y:S01]  /*a3d0*/  R2UR UR24, R0 ;  /* 0x00000000001872ca */ /* 0x000fe200000e0000 */
[----:B------:R-:W-:Y:S01]  /*a3e0*/  UMOV UR32, 0x0 ;  /* 0x0000000000207882 */ /* 0x000fe20000000000 */
[----:B------:R-:W-:Y:S01]  /*a3f0*/  UMOV UR33, 0x14f00000 ;  /* 0x14f0000000217882 */ /* 0x000fe20000000000 */
[----:B------:R-:W-:Y:S01]  /*a400*/  UMOV UR18, URZ ;  /* 0x0000003f00127c82 */ /* 0x000fe20008000000 */
[C---:B-12---:R-:W-:Y:S01]  /*a410*/  IADD3 R6, P1, R20.reuse, UR14, RZ ;  /* 0x0000000e14067c10 */ /* 0x046fe2000ff3e0ff */
        /* <DEDUP_REMOVED lines=13> */
[----:B---3--:R-:W-:Y:S01]  /*a4f0*/  LEA R4, P2, R6, R4, 0x2 ;  /* 0x0000000406047211 */ /* 0x008fe200078410ff */
[----:B------:R-:W-:Y:S01]  /*a500*/  UIADD3 UR24, UR24, 0x2e000, URZ ;  /* 0x0002e00018187890 */ /* 0x000fe2000fffe03f */
[----:B------:R-:W-:Y:S02]  /*a510*/  UMOV UR9, UR17 ;  /* 0x0000001100097c82 */ /* 0x000fe40008000000 */
[----:B------:R-:W-:Y:S01]  /*a520*/  R2UR UR40, R4 ;  /* 0x00000000042872ca */ /* 0x000fe200000e0000 */
[----:B------:R-:W-:Y:S01]  /*a530*/  UMOV UR11, UR19 ;  /* 0x00000013000b7c82 */ /* 0x000fe20008000000 */
[----:B------:R-:W-:Y:S01]  /*a540*/  IADD3 R4, P1, R10, 0x1f0, RZ ;  /* 0x000001f00a047810 */ /* 0x000fe20007f3e0ff */
[----:B------:R-:W-:Y:S01]  /*a550*/  UMOV UR25, UR17 ;  /* 0x0000001100197c82 */ /* 0x000fe20008000000 */
[----:B------:R-:W-:Y:S01]  /*a560*/  LEA.HI.X R5, R6, R5, R15, 0x2, P2 ;  /* 0x0000000506057211 */ /* 0x000fe200010f140f */
        /* <DEDUP_REMOVED lines=14> */
.L_x_3282:
[----:B------:R-:W-:Y:S01]  /*a650*/  IMAD.MOV.U32 R16, RZ, RZ, RZ ;  /* 0x000000ffff107224 */ /* 0x000fe200078e00ff */
[----:B------:R-:W-:Y:S06]  /*a660*/  @P0 BRA `(.L_x_3264) ;  /* 0x0000000000140947 */ /* 0x000fec0003800000 */
[----:B------:R-:W-:Y:S01]  /*a670*/  ISETP.NE.AND P1, PT, R18, RZ, PT ;  /* 0x000000ff1200720c */ /* 0x000fe20003f25270 */
[----:B-1----:R-:W-:-:S04]  /*a680*/  IMAD.MOV.U32 R5, RZ, RZ, 0x6100 ;  /* 0x00006100ff057424 */ /* 0x002fc800078e00ff */
[----:B------:R2:W-:Y:S08]  /*a690*/  SYNCS.ARRIVE.TRANS64 RZ, [R0+URZ+0x36418], R5 ;  /* 0x0364180500ff79a7 */ /* 0x0005f0000800003f */
[----:B------:R-:W-:Y:S05]  /*a6a0*/  @!P1 BRA `(.L_x_3264) ;  /* 0x0000000000049947 */ /* 0x000fea0003800000 */
[----:B------:R-:W-:Y:S01]  /*a6b0*/  BPT.TRAP 0x1 ;  /* 0x000000040000795c */ /* 0x000fe20000300000 */
.L_x_3264:
        /* <DEDUP_REMOVED lines=17> */
[----:B-12---:R-:W-:Y:S01]  /*a7d0*/  IMAD.U32 R5, RZ, RZ, UR19 ;  /* 0x00000013ff057e24 */ /* 0x006fe2000f8e00ff */
[----:B------:R-:W-:Y:S02]  /*a7e0*/  UIADD3 UR17, UR40, 0x36418, URZ ;  /* 0x0003641828117890 */ /* 0x000fe4000fffe03f */
[----:B------:R-:W-:Y:S01]  /*a7f0*/  UIADD3 UR19, UR19, UR6, URZ ;  /* 0x0000000613137290 */ /* 0x000fe2000fffe03f */
[----:B------:R-:W-:Y:S01]  /*a800*/  PLOP3.LUT P1, PT, PT, PT, UP0, 0x80, 0x0 ;  /* 0x000000000000781c */ /* 0x000fe20003f2f008 */
[----:B------:R-:W-:Y:S01]  /*a810*/  IMAD.U32 R4, RZ, RZ, UR7 ;  /* 0x00000007ff047e24 */ /* 0x000fe2000f8e00ff */
[----:B------:R-:W-:Y:S02]  /*a820*/  UIADD3 UR8, UR40, 0x26000, URZ ;  /* 0x0002600028087890 */ /* 0x000fe4000fffe03f */
[----:B------:R-:W-:Y:S01]  /*a830*/  LEA.HI.X.SX32 R5, R5, R8, 0x1, P1 ;  /* 0x0000000805057211 */ /* 0x000fe200008f0eff */
[----:B------:R-:W-:Y:S01]  /*a840*/  UIADD3 UR24, UR40, 0x28000, URZ ;  /* 0x0002800028187890 */ /* 0x000fe2000fffe03f */
[C---:B------:R-:W-:Y:S01]  /*a850*/  LEA R11, P1, R4.reuse, R11, 0x2 ;  /* 0x0000000b040b7211 */ /* 0x040fe200078210ff */
[----:B------:R-:W-:Y:S01]  /*a860*/  UIADD3 UR40, UR40, 0x30100, URZ ;  /* 0x0003010028287890 */ /* 0x000fe2000fffe03f */
[----:B------:R2:W-:Y:S01]  /*a870*/  UTMALDG.4D [UR16], [UR30], desc[UR32] ;  /* 0x000020101e0075b4 */ /* 0x0005e20008019000 */
[----:B------:R-:W-:Y:S01]  /*a880*/  UMOV UR9, UR17 ;  /* 0x0000001100097c82 */ /* 0x000fe20008000000 */
[----:B------:R-:W-:Y:S01]  /*a890*/  LEA.HI.X R12, R4, R12, R5, 0x2, P1 ;  /* 0x0000000c040c7211 */ /* 0x000fe200008f1405 */
[----:B------:R-:W-:Y:S01]  /*a8a0*/  UMOV UR11, UR19 ;  /* 0x00000013000b7c82 */ /* 0x000fe20008000000 */
[----:B------:R-:W-:Y:S01]  /*a8b0*/  R2UR UR42, R11 ;  /* 0x000000000b2a72ca */ /* 0x000fe200000e0000 */
[----:B------:R-:W-:Y:S01]  /*a8c0*/  UMOV UR25, UR17 ;  /* 0x0000001100197c82 */ /* 0x000fe20008000000 */
[----:B------:R-:W-:Y:S01]  /*a8d0*/  R2UR UR43, R12 ;  /* 0x000000000c2b72ca */ /* 0x000fe200000e0000 */
[----:B------:R-:W-:Y:S01]  /*a8e0*/  UMOV UR27, UR19 ;  /* 0x00000013001b7c82 */ /* 0x000fe20008000000 */
[----:B------:R-:W-:Y:S01]  /*a8f0*/  UMOV UR41, UR17 ;  /* 0x0000001100297c82 */ /* 0x000fe20008000000 */
[----:B------:R2:W-:Y:S01]  /*a900*/  UTMALDG.4D [UR8], [UR30], desc[UR32] ;  /* 0x000020081e0075b4 */ /* 0x0005e20008019000 */
[----:B------:R-:W-:Y:S01]  /*a910*/  UMOV UR7, 0x10 ;  /* 0x0000001000077882 */ /* 0x000fe20000000000 */
[----:B------:R-:W-:Y:S01]  /*a920*/  IMAD.MOV.U32 R5, RZ, RZ, R14 ;  /* 0x000000ffff057224 */ /* 0x000fe200078e000e */
[----:B------:R2:W-:Y:S07]  /*a930*/  UTMALDG.4D [UR24], [UR30], desc[UR32] ;  /* 0x000020181e0075b4 */ /* 0x0005ee0008019000 */
[----:B------:R2:W-:Y:S02]  /*a940*/  UBLKCP.S.G [UR40], [UR42], UR7 ;  /* 0x000000282a0073ba */ /* 0x0005e40008000207 */
[----:B--2---:R-:W-:Y:S01]  /*a950*/  NOP ;  /* 0x0000000000007918 */ /* 0x004fe20000000000 */
.L_x_3250:
[----:B------:R-:W-:-:S04]  /*a960*/  SHF.L.U32 R3, R16, 0x1f, RZ ;  /* 0x0000001f10037819 */ /* 0x000fc800000006ff */
[----:B------:R-:W2:Y:S02]  /*a970*/  SYNCS.PHASECHK.TRANS64.TRYWAIT P1, [R0+URZ+0x36438], R3 ;  /* 0x03643803000075a7 */ /* 0x000ea4000802017f */
[----:B--2---:R-:W-:Y:S05]  /*a980*/  @!P1 BRA `(.L_x_3265) ;  /* 0x0000000800509947 */ /* 0x004fea0003800000 */
.L_x_3283:
[----:B------:R-:W-:Y:S05]  /*a990*/  @P0 BRA `(.L_x_3266) ;  /* 0x0000000000180947 */ /* 0x000fea0003800000 */
[----:B------:R-:W3:Y:S01]  /*a9a0*/  S2R R2, SR_TID.X ;  /* 0x0000000000027919 */ /* 0x000ee20000002100 */
[----:B--2---:R-:W-:-:S04]  /*a9b0*/  IMAD.MOV.U32 R3, RZ, RZ, 0x6100 ;  /* 0x00006100ff037424 */ /* 0x004fc800078e00ff */
[----:B------:R4:W-:Y:S01]  /*a9c0*/  SYNCS.ARRIVE.TRANS64 RZ, [R0+URZ+0x36430], R3 ;  /* 0x0364300300ff79a7 */ /* 0x0009e2000800003f */
[----:B---3--:R-:W-:-:S13]  /*a9d0*/  LOP3.LUT P0, RZ, R2, 0x1f, RZ, 0xc0, !PT ;  /* 0x0000001f02ff7812 */ /* 0x008fda000780c0ff */
[----:B----4-:R-:W-:Y:S05]  /*a9e0*/  @!P0 BRA `(.L_x_3266) ;  /* 0x0000000000048947 */ /* 0x010fea0003800000 */
[----:B------:R-:W-:Y:S01]  /*a9f0*/  BPT.TRAP 0x1 ;  /* 0x000000040000795c */ /* 0x000fe20000300000 */
.L_x_3266:
        /* <DEDUP_REMOVED lines=22> */
[----:B------:R-:W-:Y:S01]  /*ab60*/  SEL R8, RZ, 0x1, P0 ;  /* 0x00000001ff087807 */ /* 0x000fe20000000000 */
        /* <DEDUP_REMOVED lines=20> */
[----:B---3--:R-:W-:Y:S01]  /*acb0*/  NOP ;  /* 0x0000000000007918 */ /* 0x008fe20000000000 */
.L_x_3247:
[----:B------:R-:W-:Y:S05]  /*acc0*/  BSYNC B0 ;  /* 0x0000000000007941 */ /* 0x000fea0003800000 */
.L_x_3243:
[----:B------:R-:W-:-:S03]  /*acd0*/  UMOV UR7, 0xffffffff ;  /* 0xffffffff00077882 */ /* 0x000fc60000000000 */
[----:B------:R-:W-:Y:S05]  /*ace0*/  BRA.DIV UR7, `(.L_x_3267) ;  /* 0x00000006078c7947 */ /* 0x000fea000b800000 */
[----:B------:R-:W-:-:S13]  /*acf0*/  ELECT P6, URZ, PT ;  /* 0x00000000003f782f */ /* 0x000fda00038c0000 */
.L_x_3286:
[----:B------:R-:W-:Y:S05]  /*ad00*/  @!P6 BRA `(.L_x_3125) ;  /* 0x000000000074e947 */ /* 0x000fea0003800000 */
[----:B-12---:R-:W2:Y:S02]  /*ad10*/  LDL.LU R0, [R1] ;  /* 0x0000000001007983 */ /* 0x006ea40000300800 */
[----:B--2---:R-:W-:-:S04]  /*ad20*/  LOP3.LUT R0, R0, 0x2, RZ, 0xfc, !PT ;  /* 0x0000000200007812 */ /* 0x004fc800078efcff */
[----:B------:R-:W-:-:S13]  /*ad30*/  ISETP.NE.AND P2, PT, R0, 0x3, PT ;  /* 0x000000030000780c */ /* 0x000fda0003f45270 */
[----:B------:R-:W-:Y:S05]  /*ad40*/  @!P2 BRA `(.L_x_3268) ;  /* 0x000000000004a947 */ /* 0x000fea0003800000 */
[----:B------:R-:W-:Y:S01]  /*ad50*/  BPT.TRAP 0x1 ;  /* 0x000000040000795c */ /* 0x000fe20000300000 */
.L_x_3268:
[----:B------:R-:W1:Y:S01]  /*ad60*/  S2R R3, SR_CgaCtaId ;  /* 0x0000000000037919 */ /* 0x000e620000008800 */
[----:B------:R-:W-:-:S04]  /*ad70*/  MOV R0, 0x400 ;  /* 0x0000040000007802 */ /* 0x000fc80000000f00 */
[----:B-1----:R-:W-:Y:S02]  /*ad80*/  LEA R9, R3, R0, 0x18 ;  /* 0x0000000003097211 */ /* 0x002fe400078ec0ff */
        /* <DEDUP_REMOVED lines=12> */
.L_x_3287:
[----:B------:R-:W2:Y:S02]  /*ae50*/  SYNCS.PHASECHK.TRANS64.TRYWAIT P0, [R3+URZ], R2 ;  /* 0x00000002030075a7 */ /* 0x000ea4000800017f */
[----:B--2---:R-:W-:Y:S05]  /*ae60*/  @!P0 BRA `(.L_x_3270) ;  /* 0x0000000400608947 */ /* 0x004fea0003800000 */
.L_x_3288:
[----:B------:R-:W-:Y:S05]  /*ae70*/  @!P2 BRA `(.L_x_3271) ;  /* 0x000000000004a947 */ /* 0x000fea0003800000 */
[----:B------:R-:W-:Y:S01]  /*ae80*/  BPT.TRAP 0x1 ;  /* 0x000000040000795c */ /* 0x000fe20000300000 */
.L_x_3271:
[----:B------:R-:W-:-:S07]  /*ae90*/  SHF.L.U32 R16, R16, 0x1f, RZ ;  /* 0x0000001f10107819 */ /* 0x000fce00000006ff */
.L_x_3272:
[----:B---3--:R3:W4:Y:S02]  /*aea0*/  SYNCS.PHASECHK.TRANS64.TRYWAIT P0, [R9+URZ+0x36438], R16 ;  /* 0x03643810090075a7 */ /* 0x008724000800017f */
[----:B----4-:R-:W-:Y:S05]  /*aeb0*/  @!P0 NANOSLEEP.SYNCS 0x989680 ;  /* 0x009896800000895d */ /* 0x010fea0003900000 */
[----:B------:R-:W4:Y:S02]  /*aec0*/  @!P0 SYNCS.PHASECHK.TRANS64 P0, [R9+URZ+0x36438], R16 ;  /* 0x03643810090085a7 */ /* 0x000f24000800007f */
[----:B----4-:R-:W-:Y:S05]  /*aed0*/  @!P0 BRA `(.L_x_3272) ;  /* 0xfffffffc00f08947 */ /* 0x010fea000383ffff */
.L_x_3125:
[----:B------:R-:W-:Y:S05]  /*aee0*/  BSYNC B6 ;  /* 0x0000000000067941 */ /* 0x000fea0003800000 */
.L_x_3117:
[----:B------:R-:W-:Y:S05]  /*aef0*/  EXIT ;  /* 0x000000000000794d */ /* 0x000fea0003800000 */
.L_x_3135:
[----:B------:R-:W-:Y:S02]  /*af00*/  IMAD.MOV.U32 R12, RZ, RZ, RZ ;  /* 0x000000ffff0c7224 */ /* 0x000fe400078e00ff */
[----:B------:R-:W-:Y:S02]  /*af10*/  IMAD.MOV.U32 R11, RZ, RZ, 0x1f ;  /* 0x0000001fff0b7424 */ /* 0x000fe400078e00ff */
[----:B------:R-:W-:-:S07]  /*af20*/  IMAD.MOV.U32 R15, RZ, RZ, -0x1 ;  /* 0xffffffffff0f7424 */ /* 0x000fce00078e00ff */
[----:B--2---:R-:W-:Y:S05]  /*af30*/  WARPSYNC.COLLECTIVE R15, `(.L_x_3273) ;  /* 0x000000000f087348 */ /* 0x004fea0003c00000 */
[----:B------:R1:W3:Y:S02]  /*af40*/  SHFL.IDX P6, R14, R13, R12, R11 ;  /* 0x0000000c0d0e7389 */ /* 0x0002e400000c000b */
[----:B-123--:R-:W-:Y:S01]  /*af50*/  ENDCOLLECTIVE ;  /* 0x000000000000791b */ /* 0x00efe20003800000 */
.L_x_3273:
[----:B------:R-:W-:Y:S05]  /*af60*/  BRA `(.L_x_3274) ;  /* 0xffffff6400907947 */ /* 0x000fea000383ffff */
.L_x_3137:
[----:B---3--:R3:W4:Y:S02]  /*af70*/  SYNCS.PHASECHK.TRANS64.TRYWAIT P0, [R156+URZ+0x36400], R15 ;  /* 0x0364000f9c0075a7 */ /* 0x008724000800017f */
[----:B----4-:R-:W-:Y:S05]  /*af80*/  @!P0 NANOSLEEP.SYNCS 0x989680 ;  /* 0x009896800000895d */ /* 0x010fea0003900000 */
[----:B------:R-:W4:Y:S02]  /*af90*/  @!P0 SYNCS.PHASECHK.TRANS64 P0, [R156+URZ+0x36400], R15 ;  /* 0x0364000f9c0085a7 */ /* 0x000f24000800007f */
[----:B----4-:R-:W-:Y:S05]  /*afa0*/  @!P0 BRA `(.L_x_3137) ;  /* 0xfffffffc00f08947 */ /* 0x010fea000383ffff */
[----:B------:R-:W-:Y:S05]  /*afb0*/  BRA `(.L_x_3136) ;  /* 0xffffff6400d07947 */ /* 0x000fea000383ffff */
.L_x_3141:
[----:B----4-:R4:W1:Y:S02]  /*afc0*/  SYNCS.PHASECHK.TRANS64.TRYWAIT P1, [R3+URZ+0x36410], R12 ;  /* 0x0364100c030075a7 */ /* 0x010864000802017f */
[----:B-1----:R-:W-:Y:S05]  /*afd0*/  @!P1 NANOSLEEP.SYNCS 0x989680 ;  /* 0x009896800000995d */ /* 0x002fea0003900000 */
[----:B------:R-:W1:Y:S02]  /*afe0*/  @!P1 SYNCS.PHASECHK.TRANS64 P1, [R3+URZ+0x36410], R12 ;  /* 0x0364100c030095a7 */ /* 0x000e64000802007f */
[----:B-1----:R-:W-:Y:S05]  /*aff0*/  @!P1 BRA `(.L_x_3141) ;  /* 0xfffffffc00f09947 */ /* 0x002fea000383ffff */
[----:B------:R-:W-:Y:S05]  /*b000*/  BRA `(.L_x_3140) ;  /* 0xffffff6c00847947 */ /* 0x000fea000383ffff */
.L_x_3145:
[----:B------:R1:W1:Y:S02]  /*b010*/  SYNCS.PHASECHK.TRANS64.TRYWAIT P1, [R156+URZ+0x36430], R15 ;  /* 0x0364300f9c0075a7 */ /* 0x000264000802017f */
[----:B-1----:R-:W-:Y:S05]  /*b020*/  @!P1 NANOSLEEP.SYNCS 0x989680 ;  /* 0x009896800000995d */ /* 0x002fea0003900000 */
[----:B------:R-:W1:Y:S02]  /*b030*/  @!P1 SYNCS.PHASECHK.TRANS64 P1, [R156+URZ+0x36430], R15 ;  /* 0x0364300f9c0095a7 */ /* 0x000e64000802007f */
[----:B-1----:R-:W-:Y:S05]  /*b040*/  @!P1 BRA `(.L_x_3145) ;  /* 0xfffffffc00f09947 */ /* 0x002fea000383ffff */
[----:B------:R-:W-:Y:S05]  /*b050*/  BRA `(.L_x_3144) ;  /* 0xffffff7400287947 */ /* 0x000fea000383ffff */
.L_x_3248:
[----:B-1----:R1:W2:Y:S02]  /*b060*/  SYNCS.PHASECHK.TRANS64.TRYWAIT P1, [R0+URZ+0x36420], R6 ;  /* 0x03642006000075a7 */ /* 0x0022a4000802017f */
[----:B--2---:R-:W-:Y:S05]  /*b070*/  @!P1 NANOSLEEP.SYNCS 0x989680 ;  /* 0x009896800000995d */ /* 0x004fea0003900000 */
[----:B------:R-:W2:Y:S02]  /*b080*/  @!P1 SYNCS.PHASECHK.TRANS64 P1, [R0+URZ+0x36420], R6 ;  /* 0x03642006000095a7 */ /* 0x000ea4000802007f */
[----:B--2---:R-:W-:Y:S05]  /*b090*/  @!P1 BRA `(.L_x_3248) ;  /* 0xfffffffc00f09947 */ /* 0x004fea000383ffff */
[----:B------:R-:W-:Y:S05]  /*b0a0*/  BRA `(.L_x_3275) ;  /* 0xffffffdc00747947 */ /* 0x000fea000383ffff */
.L_x_3252:
[----:B-1----:R1:W2:Y:S02]  /*b0b0*/  SYNCS.PHASECHK.TRANS64.TRYWAIT P1, [R0+URZ+0x36438], R6 ;  /* 0x03643806000075a7 */ /* 0x0022a4000802017f */
[----:B--2---:R-:W-:Y:S05]  /*b0c0*/  @!P1 NANOSLEEP.SYNCS 0x989680 ;  /* 0x009896800000995d */ /* 0x004fea0003900000 */
[----:B------:R-:W2:Y:S02]  /*b0d0*/  @!P1 SYNCS.PHASECHK.TRANS64 P1, [R0+URZ+0x36438], R6 ;  /* 0x03643806000095a7 */ /* 0x000ea4000802007f */
[----:B--2---:R-:W-:Y:S05]  /*b0e0*/  @!P1 BRA `(.L_x_3252) ;  /* 0xfffffffc00f09947 */ /* 0x004fea000383ffff */
[----:B------:R-:W-:Y:S05]  /*b0f0*/  BRA `(.L_x_3276) ;  /* 0xffffffe400547947 */ /* 0x000fea000383ffff */
.L_x_3254:
[----:B--2---:R2:W3:Y:S02]  /*b100*/  SYNCS.PHASECHK.TRANS64.TRYWAIT P1, [R0+URZ+0x36428], R3 ;  /* 0x03642803000075a7 */ /* 0x0044e4000802017f */
[----:B---3--:R-:W-:Y:S05]  /*b110*/  @!P1 NANOSLEEP.SYNCS 0x989680 ;  /* 0x009896800000995d */ /* 0x008fea0003900000 */
[----:B------:R-:W3:Y:S02]  /*b120*/  @!P1 SYNCS.PHASECHK.TRANS64 P1, [R0+URZ+0x36428], R3 ;  /* 0x03642803000095a7 */ /* 0x000ee4000802007f */
[----:B---3--:R-:W-:Y:S05]  /*b130*/  @!P1 BRA `(.L_x_3254) ;  /* 0xfffffffc00f09947 */ /* 0x008fea000383ffff */
[----:B------:R-:W-:Y:S05]  /*b140*/  BRA `(.L_x_3277) ;  /* 0xffffffe800187947 */ /* 0x000fea000383ffff */
.L_x_3256:
        /* <DEDUP_REMOVED lines=8> */
.L_x_3258:
[----:B------:R-:W-:-:S07]  /*b1d0*/  SHF.L.U32 R5, R7, 0x1f, RZ ;  /* 0x0000001f07057819 */ /* 0x000fce00000006ff */
.L_x_3279:
[----:B--2---:R2:W3:Y:S02]  /*b1e0*/  SYNCS.PHASECHK.TRANS64.TRYWAIT P1, [R0+URZ+0x36420], R5 ;  /* 0x03642005000075a7 */ /* 0x0044e4000802017f */
[----:B---3--:R-:W-:Y:S05]  /*b1f0*/  @!P1 NANOSLEEP.SYNCS 0x989680 ;  /* 0x009896800000995d */ /* 0x008fea0003900000 */
[----:B------:R-:W3:Y:S02]  /*b200*/  @!P1 SYNCS.PHASECHK.TRANS64 P1, [R0+URZ+0x36420], R5 ;  /* 0x03642005000095a7 */ /* 0x000ee4000802007f */
[----:B---3--:R-:W-:Y:S05]  /*b210*/  @!P1 BRA `(.L_x_3279) ;  /* 0xfffffffc00f09947 */ /* 0x008fea000383ffff */
[----:B------:R-:W-:Y:S05]  /*b220*/  BRA `(.L_x_3280) ;  /* 0xffffffec00687947 */ /* 0x000fea000383ffff */
.L_x_3261:
[----:B--2---:R2:W3:Y:S02]  /*b230*/  SYNCS.PHASECHK.TRANS64.TRYWAIT P1, [R0+URZ+0x36438], R6 ;  /* 0x03643806000075a7 */ /* 0x0044e4000802017f */
[----:B---3--:R-:W-:Y:S05]  /*b240*/  @!P1 NANOSLEEP.SYNCS 0x989680 ;  /* 0x009896800000995d */ /* 0x008fea0003900000 */
[----:B------:R-:W3:Y:S02]  /*b250*/  @!P1 SYNCS.PHASECHK.TRANS64 P1, [R0+URZ+0x36438], R6 ;  /* 0x03643806000095a7 */ /* 0x000ee4000802007f */
[----:B---3--:R-:W-:Y:S05]  /*b260*/  @!P1 BRA `(.L_x_3261) ;  /* 0xfffffffc00f09947 */ /* 0x008fea000383ffff */
[----:B------:R-:W-:Y:S05]  /*b270*/  BRA `(.L_x_3281) ;  /* 0xfffffff000347947 */ /* 0x000fea000383ffff */
.L_x_3263:
[----:B-1----:R1:W2:Y:S02]  /*b280*/  SYNCS.PHASECHK.TRANS64.TRYWAIT P1, [R0+URZ+0x36428], R5 ;  /* 0x03642805000075a7 */ /* 0x0022a4000802017f */
[----:B--2---:R-:W-:Y:S05]  /*b290*/  @!P1 NANOSLEEP.SYNCS 0x989680 ;  /* 0x009896800000995d */ /* 0x004fea0003900000 */
[----:B------:R-:W2:Y:S02]  /*b2a0*/  @!P1 SYNCS.PHASECHK.TRANS64 P1, [R0+URZ+0x36428], R5 ;  /* 0x03642805000095a7 */ /* 0x000ea4000802007f */
[----:B--2---:R-:W-:Y:S05]  /*b2b0*/  @!P1 BRA `(.L_x_3263) ;  /* 0xfffffffc00f09947 */ /* 0x004fea000383ffff */
[----:B------:R-:W-:Y:S05]  /*b2c0*/  BRA `(.L_x_3282) ;  /* 0xfffffff000e07947 */ /* 0x000fea000383ffff */
.L_x_3265:
[----:B--2---:R2:W3:Y:S02]  /*b2d0*/  SYNCS.PHASECHK.TRANS64.TRYWAIT P1, [R0+URZ+0x36438], R3 ;  /* 0x03643803000075a7 */ /* 0x0044e4000802017f */
[----:B---3--:R-:W-:Y:S05]  /*b2e0*/  @!P1 NANOSLEEP.SYNCS 0x989680 ;  /* 0x009896800000995d */ /* 0x008fea0003900000 */
[----:B------:R-:W3:Y:S02]  /*b2f0*/  @!P1 SYNCS.PHASECHK.TRANS64 P1, [R0+URZ+0x36438], R3 ;  /* 0x03643803000095a7 */ /* 0x000ee4000802007f */
[----:B---3--:R-:W-:Y:S05]  /*b300*/  @!P1 BRA `(.L_x_3265) ;  /* 0xfffffffc00f09947 */ /* 0x008fea000383ffff */
[----:B------:R-:W-:Y:S05]  /*b310*/  BRA `(.L_x_3283) ;  /* 0xfffffff4009c7947 */ /* 0x000fea000383ffff */
.L_x_3267:
[----:B------:R-:W-:Y:S01]  /*b320*/  BSSY B0, `(.L_x_3284) ;  /* 0x0000006000007945 */ /* 0x000fe20003800000 */
[----:B------:R-:W-:-:S07]  /*b330*/  IMAD.MOV.U32 R15, RZ, RZ, -0x1 ;  /* 0xffffffffff0f7424 */ /* 0x000fce00078e00ff */
[----:B-12---:R-:W-:Y:S05]  /*b340*/  WARPSYNC.COLLECTIVE R15, `(.L_x_3285) ;  /* 0x000000000f0c7348 */ /* 0x006fea0003c00000 */
[----:B------:R-:W-:Y:S02]  /*b350*/  ELECT P6, UR62, PT ;  /* 0x00000000003e782f */ /* 0x000fe400038c0000 */
[----:B------:R-:W-:Y:S01]  /*b360*/  MOV R14, UR62 ;  /* 0x0000003e000e7c02 */ /* 0x000fe20008000f00 */
[----:B-12---:R-:W-:Y:S10]  /*b370*/  ENDCOLLECTIVE ;  /* 0x000000000000791b */ /* 0x006ff40003800000 */
.L_x_3285:
[----:B------:R-:W-:Y:S05]  /*b380*/  BSYNC B0 ;  /* 0x0000000000007941 */ /* 0x000fea0003800000 */
.L_x_3284:
[----:B------:R-:W-:Y:S05]  /*b390*/  BRA `(.L_x_3286) ;  /* 0xfffffff800587947 */ /* 0x000fea000383ffff */
.L_x_3269:
[----:B-1----:R1:W2:Y:S02]  /*b3a0*/  SYNCS.PHASECHK.TRANS64.TRYWAIT P0, [R7+URZ], R0 ;  /* 0x00000000070075a7 */ /* 0x0022a4000800017f */
[----:B--2---:R-:W-:Y:S05]  /*b3b0*/  @!P0 NANOSLEEP.SYNCS 0x989680 ;  /* 0x009896800000895d */ /* 0x004fea0003900000 */
[----:B------:R-:W2:Y:S02]  /*b3c0*/  @!P0 SYNCS.PHASECHK.TRANS64 P0, [R7+URZ], R0 ;  /* 0x00000000070085a7 */ /* 0x000ea4000800007f */
[----:B--2---:R-:W-:Y:S05]  /*b3d0*/  @!P0 BRA `(.L_x_3269) ;  /* 0xfffffffc00f08947 */ /* 0x004fea000383ffff */
[----:B------:R-:W-:Y:S05]  /*b3e0*/  BRA `(.L_x_3287) ;  /* 0xfffffff800987947 */ /* 0x000fea000383ffff */
.L_x_3270:
[----:B--2---:R2:W3:Y:S02]  /*b3f0*/  SYNCS.PHASECHK.TRANS64.TRYWAIT P0, [R3+URZ], R2 ;  /* 0x00000002030075a7 */ /* 0x0044e4000800017f */
[----:B---3--:R-:W-:Y:S05]  /*b400*/  @!P0 NANOSLEEP.SYNCS 0x989680 ;  /* 0x009896800000895d */ /* 0x008fea0003900000 */
[----:B------:R-:W3:Y:S02]  /*b410*/  @!P0 SYNCS.PHASECHK.TRANS64 P0, [R3+URZ], R2 ;  /* 0x00000002030085a7 */ /* 0x000ee4000800007f */
[----:B---3--:R-:W-:Y:S05]  /*b420*/  @!P0 BRA `(.L_x_3270) ;  /* 0xfffffffc00f08947 */ /* 0x008fea000383ffff */
[----:B------:R-:W-:Y:S05]  /*b430*/  BRA `(.L_x_3288) ;  /* 0xfffffff8008c7947 */ /* 0x000fea000383ffff */
.L_x_3289:
        /* <DEDUP_REMOVED lines=12> */
.L_x_3876:


//--------------------- .text._ZN7cutlass13device_kernelIN5flash11enable_sm90INS1_16FlashAttnBwdSm90INS1_25CollectiveMainloopBwdSm90ILi2ELi1ELi1EN4cute5tupleIJNS5_1CILi1EEES8_S8_EEENS6_IJNS7_ILi64EEENS7_ILi96EEENS7_ILi192EEEEEENS_6half_tEfNS_4arch4Sm90ELb1ELb0ELb0ELb1ELb1ELb0ELb1ELb0ELi3ELi1ELi1ELi1ELb0EEENS1_21CollectiveEpilogueBwdISD_SE_SG_Li384ELb1ELb1ELi3EEENS1_25SingleTileBwdLPTSchedulerILb1ELi96ELb1EEEEEEEEEvNT_6ParamsE --------------------------
	.section	.text._ZN7cutlass13device_kernelIN5flash11enable_sm90INS1_16FlashAttnBwdSm90INS1_25CollectiveMainloopBwdSm90ILi2ELi1ELi1EN4cute5tupleIJNS5_1CILi1EEES8_S8_EEENS6_IJNS7_ILi64EEENS7_ILi96EEENS7_ILi192EEEEEENS_6half_tEfNS_4arch4Sm90ELb1ELb0ELb0ELb1ELb1ELb0ELb1ELb0ELi3ELi1ELi1ELi1ELb0EEENS1_21CollectiveEpilogueBwdISD_SE_SG_Li384ELb1ELb1ELi3EEENS1_25SingleTileBwdLPTSchedulerILb1ELi96ELb1EEEEEEEEEvNT_6ParamsE,"ax",@progbits
	.align	128
.text._ZN7cutlass13device_kernelIN5flash11enable_sm90INS1_16FlashAttnBwdSm90INS1_25CollectiveMainloopBwdSm90ILi2ELi1ELi1EN4cute5tupleIJNS5_1CILi1EEES8_S8_EEENS6_IJNS7_ILi64EEENS7_ILi96EEENS7_ILi192EEEEEENS_6half_tEfNS_4arch4Sm90ELb1ELb0ELb0ELb1ELb1ELb0ELb1ELb0ELi3ELi1ELi1ELi1ELb0EEENS1_21CollectiveEpilogueBwdISD_SE_SG_Li384ELb1ELb1ELi3EEENS1_25SingleTileBwdLPTSchedulerILb1ELi96ELb1EEEEEEEEEvNT_6ParamsE:
        .type           _ZN7cutlass13device_kernelIN5flash11enable_sm90INS1_16FlashAttnBwdSm90INS1_25CollectiveMainloopBwdSm90ILi2ELi1ELi1EN4cute5tupleIJNS5_1CILi1EEES8_S8_EEENS6_IJNS7_ILi64EEENS7_ILi96EEENS7_ILi192EEEEEENS_6half_tEfNS_4arch4Sm90ELb1ELb0ELb0ELb1ELb1ELb0ELb1ELb0ELi3ELi1ELi1ELi1ELb0EEENS1_21CollectiveEpilogueBwdISD_SE_SG_Li384ELb1ELb1ELi3EEENS1_25SingleTileBwdLPTSchedulerILb1ELi96ELb1EEEEEEEEEvNT_6ParamsE,@function
        .size           _ZN7cutlass13device_kernelIN5flash11enable_sm90INS1_16FlashAttnBwdSm90INS1_25CollectiveMainloopBwdSm90ILi2ELi1ELi1EN4cute5tupleIJNS5_1CILi1EEES8_S8_EEENS6_IJNS7_ILi64EEENS7_ILi96EEENS7_ILi192EEEEEENS_6half_tEfNS_4arch4Sm90ELb1ELb0ELb0ELb1ELb1ELb0ELb1ELb0ELi3ELi1ELi1ELi1ELb0EEENS1_21CollectiveEpilogueBwdISD_SE_SG_Li384ELb1ELb1ELi3EEENS1_25SingleTileBwdLPTSchedulerILb1ELi96ELb1EEEEEEEEEvNT_6ParamsE,(.L_x_3877 - _ZN7cutlass13device_kernelIN5flash11enable_sm90INS1_16FlashAttnBwdSm90INS1_25CollectiveMainloopBwdSm90ILi2ELi1ELi1EN4cute5tupleIJNS5_1CILi1EEES8_S8_EEENS6_IJNS7_ILi64EEENS7_ILi96EEENS7_ILi192EEEEEENS_6half_tEfNS_4arch4Sm90ELb1ELb0ELb0ELb1ELb1ELb0ELb1ELb0ELi3ELi1ELi1ELi1ELb0EEENS1_21CollectiveEpilogueBwdISD_SE_SG_Li384ELb1ELb1ELi3EEENS1_25SingleTileBwdLPTSchedulerILb1ELi96ELb1EEEEEEEEEvNT_6ParamsE)
        .other          _ZN7cutlass13device_kernelIN5flash11enable_sm90INS1_16FlashAttnBwdSm90INS1_25CollectiveMainloopBwdSm90ILi2ELi1ELi1EN4cute5tupleIJNS5_1CILi1EEES8_S8_EEENS6_IJNS7_ILi64EEENS7_ILi96EEENS7_ILi192EEEEEENS_6half_tEfNS_4arch4Sm90ELb1ELb0ELb0ELb1ELb1ELb0ELb1ELb0ELi3ELi1ELi1ELi1ELb0EEENS1_21CollectiveEpilogueBwdISD_SE_SG_Li384ELb1ELb1ELi3EEENS1_25SingleTileBwdLPTSchedulerILb1ELi96ELb1EEEEEEEEEvNT_6ParamsE,@"STO_CUDA_ENTRY STV_DEFAULT"
_ZN7cutlass13device_kernelIN5flash11enable_sm90INS1_16FlashAttnBwdSm90INS1_25CollectiveMainloopBwdSm90ILi2ELi1ELi1EN4cute5tupleIJNS5_1CILi1EEES8_S8_EEENS6_IJNS7_ILi64EEENS7_ILi96EEENS7_ILi192EEEEEENS_6half_tEfNS_4arch4Sm90ELb1ELb0ELb0ELb1ELb1ELb0ELb1ELb0ELi3ELi1ELi1ELi1ELb0EEENS1_21CollectiveEpilogueBwdISD_SE_SG_Li384ELb1ELb1ELi3EEENS1_25SingleTileBwdLPTSchedulerILb1ELi96ELb1EEEEEEEEEvNT_6ParamsE:
        /* <DEDUP_REMOVED lines=23> */
.L_x_3291:
[----:B------:R-:W-:Y:S05]  /*0170*/  BSYNC B0 ;  /* 0x0000000000007941 */ /* 0x000fea0003800000 */
.L_x_3290:
        /* <DEDUP_REMOVED lines=34> */
.L_x_3292:
        /* <DEDUP_REMOVED lines=20> */
.L_x_3293:
        /* <DEDUP_REMOVED lines=9> */
.L_x_3296:
        /* <DEDUP_REMOVED lines=32> */
.L_x_3297:
[----:B------:R-:W-:Y:S01]  /*0770*/  ULDC UR8, c[0x0][0x8c4] ;  /* 0x0002310000087ab9 */ /* 0x000fe20000000800 */
[----:B------:R-:W-:Y:S01]  /*0780*/  UMOV UR7, UR9 ;  /* 0x0000000900077c82 */ /* 0x000fe20008000000 */
[----:B------:R-:W-:-:S11]  /*0790*/  UISETP.NE.AND UP0, UPT, UR8, 0x1, UPT ;  /* 0x000000010800788c */ /* 0x000fd6000bf05270 */
[----:B------:R-:W-:Y:S02]  /*07a0*/  @UP0 ULDC.64 UR10, c[0x0][0x8c8] ;  /* 0x00023200000a0ab9 */ /* 0x000fe40000000a00 */
[----:B------:R-:W-:-:S04]  /*07b0*/  UIMAD.WIDE.U32 UR4, UR9, UR10, URZ ;  /* 0x0000000a090472a5 */ /* 0x000fc8000f8e003f */
[----:B------:R-:W-:-:S04]  /*07c0*/  @UP0 USHF.R.U32.HI UR7, URZ, UR11, UR5 ;  /* 0x0000000b3f070299 */ /* 0x000fc80008011605 */
[----:B------:R-:W-:-:S12]  /*07d0*/  UIMAD UR4, UR7, UR8, URZ ;  /* 0x00000008070472a4 */ /* 0x000fd8000f8e023f */
.L_x_3298:
[----:B------:R-:W1:Y:S01]  /*07e0*/  LDC R152, c[0x0][0x8b8] ;  /* 0x00022e00ff987b82 */ /* 0x000e620000000800 */
[----:B------:R-:W-:Y:S01]  /*07f0*/  UIADD3 UR4, UR9, -UR4, URZ ;  /* 0x8000000409047290 */ /* 0x000fe2000fffe03f */
[----:B------:R-:W-:Y:S02]  /*0800*/  ULDC UR5, c[0x0][0x8c4] ;  /* 0x0002310000057ab9 */ /* 0x000fe40000000800 */
[----:B------:R-:W-:Y:S01]  /*0810*/  ULDC.64 UR8, c[0x0][0x8f8] ;  /* 0x00023e0000087ab9 */ /* 0x000fe20000000a00 */
[----:B------:R-:W-:Y:S01]  /*0820*/  UIMAD UR4, UR6, UR5, UR4 ;  /* 0x00000005060472a4 */ /* 0x000fe2000f8e0204 */
[----:B------:R-:W-:-:S04]  /*0830*/  ISETP.NE.U32.AND P0, PT, RZ, UR8, PT ;  /* 0x00000008ff007c0c */ /* 0x000fc8000bf05070 */
[----:B------:R-:W-:Y:S01]  /*0840*/  ISETP.NE.AND.EX P0, PT, RZ, UR9, PT, P0 ;  /* 0x00000009ff007c0c */ /* 0x000fe2000bf05300 */
[----:B------:R-:W-:Y:S01]  /*0850*/  IMAD.U32 R19, RZ, RZ, UR4 ;  /* 0x00000004ff137e24 */ /* 0x000fe2000f8e00ff */
[----:B-1----:R-:W-:-:S13]  /*0860*/  ISETP.NE.AND P1, PT, R152, 0x1, PT ;  /* 0x000000019800780c */ /* 0x002fda0003f25270 */
[----:B------:R-:W1:Y:S08]  /*0870*/  @P1 LDC R0, c[0x0][0x8bc] ;  /* 0x00022f00ff001b82 */ /* 0x000e700000000800 */
[----:B------:R-:W2:Y:S01]  /*0880*/  @P1 LDC R3, c[0x0][0x8c0] ;  /* 0x00023000ff031b82 */ /* 0x000ea20000000800 */
[----:B-1----:R-:W-:-:S05]  /*0890*/  @P1 IMAD.HI.U32 R0, R0, UR4, RZ ;  /* 0x0000000400001c27 */ /* 0x002fca000f8e00ff */
[----:B--2---:R-:W-:-:S05]  /*08a0*/  @P1 SHF.R.U32.HI R19, RZ, R3, R0 ;  /* 0x00000003ff131219 */ /* 0x004fca0000011600 */
[----:B------:R-:W-:-:S04]  /*08b0*/  IMAD.MOV R3, RZ, RZ, -R19 ;  /* 0x000000ffff037224 */ /* 0x000fc800078e0a13 */
[----:B------:R-:W-:Y:S01]  /*08c0*/  IMAD R152, R152, R3, UR4 ;  /* 0x0000000498987e24 */ /* 0x000fe2000f8e0203 */
[----:B------:R-:W-:Y:S06]  /*08d0*/  @!P0 BRA `(.L_x_3299) ;  /* 0x0000000000108947 */ /* 0x000fec0003800000 */
[----:B------:R-:W1:Y:S02]  /*08e0*/  LDC.64 R2, c[0x0][0x8f8] ;  /* 0x00023e00ff027b82 */ /* 0x000e640000000a00 */
[----:B-1----:R-:W-:-:S05]  /*08f0*/  IMAD.WIDE R2, R19, 0x4, R2 ;  /* 0x0000000413027825 */ /* 0x002fca00078e0202 */
[----:B------:R2:W5:Y:S01]  /*0900*/  LDG.E R0, desc[UR38][R2.64] ;  /* 0x0000002602007981 */ /* 0x000562000c1e1900 */
[----:B------:R-:W-:Y:S05]  /*0910*/  BRA `(.L_x_3300) ;  /* 0x00000000002c7947 */ /* 0x000fea0003800000 */
.L_x_3299:
        /* <DEDUP_REMOVED lines=10> */
.L_x_3301:
[----:B------:R-:W1:Y:S02]  /*09c0*/  LDC R0, c[0x0][0x8ec] ;  /* 0x00023b00ff007b82 */ /* 0x000e640000000800 */
.L_x_3300:
[----:B-1---5:R-:W-:-:S04]  /*09d0*/  VIADD R0, R0, 0x5f ;  /* 0x0000005f00007836 */ /* 0x022fc80000000000 */
[----:B------:R-:W-:-:S05]  /*09e0*/  IMAD.HI R0, R0, 0x2aaaaaab, RZ ;  /* 0x2aaaaaab00007827 */ /* 0x000fca00078e02ff */
[----:B--2---:R-:W-:-:S04]  /*09f0*/  SHF.R.U32.HI R3, RZ, 0x1f, R0 ;  /* 0x0000001fff037819 */ /* 0x004fc80000011600 */
[----:B------:R-:W-:-:S04]  /*0a00*/  LEA.HI.SX32 R3, R0, R3, 0x1c ;  /* 0x0000000300037211 */ /* 0x000fc800078fe2ff */
[----:B------:R-:W-:Y:S01]  /*0a10*/  ISETP.GT.AND P0, PT, R3, UR7, PT ;  /* 0x0000000703007c0c */ /* 0x000fe2000bf04270 */
[----:B------:R-:W-:-:S03]  /*0a20*/  ULOP3.LUT UR7, URZ, UR7, URZ, 0x33, !UPT ;  /* 0x000000073f077292 */ /* 0x000fc6000f8e333f */
[----:B------:R-:W-:-:S03]  /*0a30*/  SEL R19, R19, 0xffffffff, P0 ;  /* 0xffffffff13137807 */ /* 0x000fc60000000000 */
[----:B------:R-:W-:Y:S01]  /*0a40*/  VIADD R153, R3, UR7 ;  /* 0x0000000703997c36 */ /* 0x000fe20008000000 */
        /* <DEDUP_REMOVED lines=9> */
[----:B--2---:R-:W-:-:S05]  /*0ae0*/  IMAD.WIDE R2, R19, 0x4, R2 ;  /* 0x0000000413027825 */ /* 0x004fca00078e0202 */
[----:B------:R2:W5:Y:S01]  /*0af0*/  LDG.E R17, desc[UR38][R2.64] ;  /* 0x0000002602117981 */ /* 0x000562000c1e1900 */
[----:B------:R-:W-:Y:S05]  /*0b00*/  BRA `(.L_x_3304) ;  /* 0x0000000000287947 */ /* 0x000fea0003800000 */
.L_x_3303:
        /* <DEDUP_REMOVED lines=10> */
.L_x_3304:
[----:B------:R-:W-:Y:S02]  /*0bb0*/  ULDC.64 UR4, c[0x0][0x788] ;  /* 0x0001e20000047ab9 */ /* 0x000fe40000000a00 */
[----:B------:R-:W-:-:S04]  /*0bc0*/  ISETP.NE.U32.AND P0, PT, RZ, UR4, PT ;  /* 0x00000004ff007c0c */ /* 0x000fc8000bf05070 */
[----:B------:R-:W-:-:S13]  /*0bd0*/  ISETP.NE.AND.EX P0, PT, RZ, UR5, PT, P0 ;  /* 0x00000005ff007c0c */ /* 0x000fda000bf05300 */
[----:B------:R-:W-:Y:S05]  /*0be0*/  @!P0 BRA `(.L_x_3305) ;  /* 0x0000000000108947 */ /* 0x000fea0003800000 */
[----:B-1----:R-:W1:Y:S02]  /*0bf0*/  LDC.64 R22, c[0x0][0x788] ;  /* 0x0001e200ff167b82 */ /* 0x002e640000000a00 */
[----:B-1----:R-:W-:-:S06]  /*0c00*/  IMAD.WIDE R22, R19, 0x4, R22 ;  /* 0x0000000413167825 */ /* 0x002fcc00078e0216 */
[----:B------:R4:W5:Y:S01]  /*0c10*/  LDG.E R22, desc[UR38][R22.64] ;  /* 0x0000002616167981 */ /* 0x000962000c1e1900 */
[----:B------:R-:W-:Y:S05]  /*0c20*/  BRA `(.L_x_3306) ;  /* 0x0000000000247947 */ /* 0x000fea0003800000 */
.L_x_3305:
        /* <DEDUP_REMOVED lines=9> */
.L_x_3306:
[----:B-1-3-5:R-:W-:Y:S01]  /*0cc0*/  IMAD.IADD R0, R17, 0x1, -R22 ;  /* 0x0000000111007824 */ /* 0x02afe200078e0a16 */
[----:B------:R-:W-:Y:S01]  /*0cd0*/  ULDC UR4, c[0x0][0x74c] ;  /* 0x0001d30000047ab9 */ /* 0x000fe20000000800 */
[----:B------:R-:W-:Y:S02]  /*0ce0*/  PLOP3.LUT P0, PT, PT, PT, PT, 0x80, 0x0 ;  /* 0x000000000000781c */ /* 0x000fe40003f0f070 */
[----:B------:R-:W-:Y:S01]  /*0cf0*/  CS2R R70, SRZ ;  /* 0x0000000000467805 */ /* 0x000fe2000001ff00 */
[----:B--2---:R-:W-:Y:S01]  /*0d00*/  IMAD R2, R153, 0x60, R0 ;  /* 0x0000006099027824 */ /* 0x004fe200078e0200 */
[----:B------:R-:W-:Y:S01]  /*0d10*/  CS2R R68, SRZ ;  /* 0x0000000000447805 */ /* 0x000fe2000001ff00 */
[----:B------:R-:W-:Y:S01]  /*0d20*/  VIADD R0, R17, 0x3f ;  /* 0x0000003f11007836 */ /* 0x000fe20000000000 */
[----:B------:R-:W-:Y:S01]  /*0d30*/  CS2R R66, SRZ ;  /* 0x0000000000427805 */ /* 0x000fe2000001ff00 */
[----:B------:R-:W-:Y:S01]  /*0d40*/  VIADD R2, R2, -UR4 ;  /* 0x8000000402027c36 */ /* 0x000fe20008000000 */
[----:B------:R-:W-:-:S02]  /*0d50*/  CS2R R64, SRZ ;  /* 0x0000000000407805 */ /* 0x000fc4000001ff00 */
[----:B------:R-:W-:Y:S02]  /*0d60*/  CS2R R62, SRZ ;  /* 0x00000000003e7805 */ /* 0x000fe4000001ff00 */
[----:B------:R-:W-:Y:S02]  /*0d70*/  SHF.R.S32.HI R3, RZ, 0x1f, R0 ;  /* 0x0000001fff037819 */ /* 0x000fe40000011400 */
        /* <DEDUP_REMOVED lines=74> */
[----:B--2-4-:R-:W-:Y:S05]  /*1220*/  CALL.ABS.NOINC R14 ;  /* 0x000000000e007343 */ /* 0x014fea0003c00000 */
.L_x_3309:
        /* <DEDUP_REMOVED lines=15> */
.L_x_3308:
        /* <DEDUP_REMOVED lines=20> */
.L_x_3311:
        /* <DEDUP_REMOVED lines=15> */
.L_x_3310:
        /* <DEDUP_REMOVED lines=8> */
.L_x_3469:
[----:B------:R-:W-:Y:S01]  /*15d0*/  SHF.L.U32 R15, RZ, 0x1f, RZ ;  /* 0x0000001fff0f7819 */ /* 0x000fe200000006ff */
[----:B--2---:R-:W-:Y:S01]  /*15e0*/  IMAD.HI R4, R14, 0x55555556, RZ ;  /* 0x555555560e047827 */ /* 0x004fe200078e02ff */
[----:B------:R-:W-:Y:S02]  /*15f0*/  LOP3.LUT R5, R2, 0xffffff80, RZ, 0xc0, !PT ;  /* 0xffffff8002057812 */ /* 0x000fe400078ec0ff */
[----:B------:R-:W2:Y:S01]  /*1600*/  SYNCS.PHASECHK.TRANS64.TRYWAIT P0, [UR36+0x36400], R15 ;  /* 0x0364000fff0075a7 */ /* 0x000ea20008000164 */
        /* <DEDUP_REMOVED lines=14> */
[----:B--2---:R-:W-:Y:S06]  /*16f0*/  @P0 BRA `(.L_x_3313) ;  /* 0x0000000000080947 */ /* 0x004fec0003800000 */
[----:B------:R-:W2:Y:S02]  /*1700*/  SYNCS.PHASECHK.TRANS64.TRYWAIT P0, [UR36+0x36400], R15 ;  /* 0x0364000fff0075a7 */ /* 0x000ea40008000164 */
[----:B--2---:R-:W-:Y:S05]  /*1710*/  @!P0 BRA `(.L_x_3314) ;  /* 0x000000a000688947 */ /* 0x004fea0003800000 */
.L_x_3313:
[----:B------:R-:W3:Y:S01]  /*1720*/  LDL.LU R20, [R1] ;  /* 0x0000000001147983 */ /* 0x000ee20000300800 */
[----:B------:R-:W-:Y:S01]  /*1730*/  LEA.HI R0, R3, R2, RZ, 0x2 ;  /* 0x0000000203007211 */ /* 0x000fe200078f10ff */
[----:B------:R-:W-:Y:S01]  /*1740*/  IMAD R14, R8, -0x3, R13 ;  /* 0xfffffffd080e7824 */ /* 0x000fe200078e020d */
[----:B------:R-:W-:Y:S01]  /*1750*/  LEA.HI R8, R9, R9, RZ, 0x1 ;  /* 0x0000000909087211 */ /* 0x000fe200078f08ff */
[----:B------:R-:W-:Y:S01]  /*1760*/  IMAD.IADD R12, R6, 0x1, -R11 ;  /* 0x00000001060c7824 */ /* 0x000fe200078e0a0b */
[----:B------:R-:W-:Y:S01]  /*1770*/  SHF.R.S32.HI R5, RZ, 0x2, R0 ;  /* 0x00000002ff057819 */ /* 0x000fe20000011400 */
[----:B------:R-:W-:Y:S01]  /*1780*/  IMAD R22, R153, -0x60, R22 ;  /* 0xffffffa099167824 */ /* 0x000fe200078e0216 */
[----:B------:R-:W-:Y:S02]  /*1790*/  SHF.R.S32.HI R6, RZ, 0x1f, R0 ;  /* 0x0000001fff067819 */ /* 0x000fe40000011400 */
[----:B------:R-:W-:Y:S02]  /*17a0*/  CS2R R70, SRZ ;  /* 0x0000000000467805 */ /* 0x000fe4000001ff00 */
[----:B--2---:R-:W-:-:S02]  /*17b0*/  LOP3.LUT R15, R0, 0x7ffffffc, RZ, 0xc0, !PT ;  /* 0x7ffffffc000f7812 */ /* 0x004fc400078ec0ff */
        /* <DEDUP_REMOVED lines=20> */
[C---:B------:R-:W-:Y:S01]  /*1900*/  IMAD.SHL.U32 R0, R11.reuse, 0x40, RZ ;  /* 0x000000400b007824 */ /* 0x040fe200078e00ff */
[----:B------:R-:W-:Y:S01]  /*1910*/  LOP3.LUT P0, RZ, R11, 0x2, RZ, 0xc0, !PT ;  /* 0x000000020bff7812 */ /* 0x000fe2000780c0ff */
[----:B------:R-:W-:Y:S01]  /*1920*/  IMAD.IADD R9, R9, 0x1, -R8 ;  /* 0x0000000109097824 */ /* 0x000fe200078e0a08 */
[----:B------:R-:W-:Y:S01]  /*1930*/  LOP3.LUT R6, R6, 0xfffffff8, RZ, 0xc0, !PT ;  /* 0xfffffff806067812 */ /* 0x000fe200078ec0ff */
[----:B------:R-:W-:Y:S01]  /*1940*/  IMAD R10, R13, 0x800, R10 ;  /* 0x000008000d0a7824 */ /* 0x000fe200078e020a */
[----:B------:R-:W-:Y:S01]  /*1950*/  LOP3.LUT R0, R0, 0xc0, RZ, 0xc0, !PT ;  /* 0x000000c000007812 */ /* 0x000fe200078ec0ff */
[----:B------:R-:W-:Y:S01]  /*1960*/  IMAD R8, R14, 0x10, R15 ;  /* 0x000000100e087824 */ /* 0x000fe200078e020f */
[----:B------:R-:W-:Y:S01]  /*1970*/  LEA.HI R3, R3, R2, RZ, 0x5 ;  /* 0x0000000203037211 */ /* 0x000fe200078f28ff */
[----:B------:R-:W-:Y:S01]  /*1980*/  IMAD R9, R9, 0x20, R10 ;  /* 0x0000002009097824 */ /* 0x000fe200078e020a */
[----:B------:R-:W-:Y:S01]  /*1990*/  LOP3.LUT R7, R0, 0x8, R7, 0xf8, !PT ;  /* 0x0000000800077812 */ /* 0x000fe200078ef807 */
[----:B------:R-:W-:Y:S01]  /*19a0*/  IMAD R14, R13, 0x400, R2 ;  /* 0x000004000d0e7824 */ /* 0x000fe200078e0202 */
[----:B------:R-:W-:Y:S01]  /*19b0*/  SHF.R.U32.HI R0, RZ, 0x3, R0 ;  /* 0x00000003ff007819 */ /* 0x000fe20000011600 */
[----:B------:R-:W-:Y:S01]  /*19c0*/  IMAD R12, R12, 0x200, R9 ;  /* 0x000002000c0c7824 */ /* 0x000fe200078e0209 */
[----:B------:R-:W-:Y:S01]  /*19d0*/  IADD3 R17, -R17, 0x1, R22 ;  /* 0x0000000111117810 */ /* 0x000fe20007ffe116 */
[----:B------:R-:W-:Y:S01]  /*19e0*/  IMAD.SHL.U32 R8, R8, 0x2, RZ ;  /* 0x0000000208087824 */ /* 0x000fe200078e00ff */
[----:B------:R-:W-:Y:S01]  /*19f0*/  LOP3.LUT R7, R7, R0, RZ, 0x3c, !PT ;  /* 0x0000000007077212 */ /* 0x000fe200078e3cff */
[----:B------:R-:W-:Y:S01]  /*1a00*/  IMAD.SHL.U32 R0, R14, 0x4, RZ ;  /* 0x000000040e007824 */ /* 0x000fe200078e00ff */
[----:B------:R-:W-:Y:S01]  /*1a10*/  SHF.R.S32.HI R3, RZ, 0x5, R3 ;  /* 0x00000005ff037819 */ /* 0x000fe20000011403 */
[----:B------:R-:W-:Y:S01]  /*1a20*/  IMAD.IADD R6, R5, 0x1, -R6 ;  /* 0x0000000105067824 */ /* 0x000fe200078e0a06 */
[----:B------:R-:W-:Y:S01]  /*1a30*/  CS2R R56, SRZ ;  /* 0x0000000000387805 */ /* 0x000fe2000001ff00 */
[----:B------:R-:W-:Y:S01]  /*1a40*/  IMAD.IADD R11, R12, 0x1, R7 ;  /* 0x000000010c0b7824 */ /* 0x000fe200078e0207 */
[----:B------:R-:W-:Y:S01]  /*1a50*/  CS2R R54, SRZ ;  /* 0x0000000000367805 */ /* 0x000fe2000001ff00 */
[----:B------:R-:W-:Y:S01]  /*1a60*/  IMAD.MOV.U32 R12, RZ, RZ, 0x20 ;  /* 0x00000020ff0c7424 */ /* 0x000fe200078e00ff */
[----:B------:R-:W-:Y:S01]  /*1a70*/  CS2R R52, SRZ ;  /* 0x0000000000347805 */ /* 0x000fe2000001ff00 */
[--C-:B------:R-:W-:Y:S01]  /*1a80*/  IMAD.IADD R9, R22, 0x1, -R8.reuse ;  /* 0x0000000116097824 */ /* 0x100fe200078e0a08 */
[----:B------:R-:W-:Y:S01]  /*1a90*/  LEA R11, R11, UR36, 0x1 ;  /* 0x000000240b0b7c11 */ /* 0x000fe2000f8e08ff */
[----:B------:R-:W-:Y:S01]  /*1aa0*/  IMAD.IADD R8, R17, 0x1, -R8 ;  /* 0x0000000111087824 */ /* 0x000fe200078e0a08 */
[----:B------:R-:W-:Y:S01]  /*1ab0*/  SEL R12, R12, 0xffffffe0, !P0 ;  /* 0xffffffe00c0c7807 */ /* 0x000fe20004000000 */
        /* <DEDUP_REMOVED lines=44> */
[----:B---3--:R-:W-:-:S07]  /*1d80*/  LOP3.LUT R10, R20, 0x1, RZ, 0xfc, !PT ;  /* 0x00000001140a7812 */ /* 0x008fce00078efcff */
.L_x_3325:
[----:B------:R-:W-:-:S13]  /*1d90*/  ISETP.NE.AND P0, PT, R10, 0x3, PT ;  /* 0x000000030a00780c */ /* 0x000fda0003f05270 */
[----:B--2---:R-:W-:Y:S05]  /*1da0*/  @!P0 BRA `(.L_x_3315) ;  /* 0x0000000000048947 */ /* 0x004fea0003800000 */
[----:B------:R-:W-:Y:S01]  /*1db0*/  BPT.TRAP 0x1 ;  /* 0x000000040000795c */ /* 0x000fe20000300000 */
.L_x_3315:
[----:B------:R-:W-:Y:S02]  /*1dc0*/  LEA R3, R2, UR36, 0x3 ;  /* 0x0000002402037c11 */ /* 0x000fe4000f8e18ff */
[----:B------:R-:W-:-:S04]  /*1dd0*/  SHF.L.U32 R12, R7, 0x1f, RZ ;  /* 0x0000001f070c7819 */ /* 0x000fc800000006ff */
[----:B------:R2:W3:Y:S01]  /*1de0*/  SYNCS.PHASECHK.TRANS64.TRYWAIT P1, [R3+URZ+0x36410], R12 ;  /* 0x0364100c030075a7 */ /* 0x0004e2000802017f */
[----:B------:R-:W-:Y:S05]  /*1df0*/  @!P0 BRA `(.L_x_3316) ;  /* 0x0000000000048947 */ /* 0x000fea0003800000 */
[----:B------:R-:W-:Y:S01]  /*1e00*/  BPT.TRAP 0x1 ;  /* 0x000000040000795c */ /* 0x000fe20000300000 */
.L_x_3316:
[----:B---3--:R-:W-:Y:S05]  /*1e10*/  @P1 BRA `(.L_x_3317) ;  /* 0x0000000000081947 */ /* 0x008fea0003800000 */
[----:B------:R-:W3:Y:S02]  /*1e20*/  SYNCS.PHASECHK.TRANS64.TRYWAIT P1, [R3+URZ+0x36410], R12 ;  /* 0x0364100c030075a7 */ /* 0x000ee4000802017f */
[----:B---3--:R-:W-:Y:S05]  /*1e30*/  @!P1 BRA `(.L_x_3318) ;  /* 0x0000009800b49947 */ /* 0x008fea0003800000 */
.L_x_3317:
        /* <DEDUP_REMOVED lines=100> */
[----:B-1----:R2:W1:Y:S01]  /*2480*/  LDS R13, [R14+0x30020] ;  /* 0x030020000e0d7984 */ /* 0x0024620000000800 */
[----:B------:R-:W-:Y:S05]  /*2490*/  @!P0 BRA `(.L_x_3319) ;  /* 0x0000000000048947 */ /* 0x000fea0003800000 */
[----:B------:R-:W-:Y:S01]  /*24a0*/  BPT.TRAP 0x1 ;  /* 0x000000040000795c */ /* 0x000fe20000300000 */
.L_x_3319:
[----:B------:R-:W-:-:S04]  /*24b0*/  SHF.L.U32 R15, R5, 0x1f, RZ ;  /* 0x0000001f050f7819 */ /* 0x000fc800000006ff */
[----:B------:R1:W1:Y:S01]  /*24c0*/  SYNCS.PHASECHK.TRANS64.TRYWAIT P1, [UR36+0x36430], R15 ;  /* 0x0364300fff0075a7 */ /* 0x0002620008020164 */
[----:B------:R-:W-:Y:S05]  /*24d0*/  @!P0 BRA `(.L_x_3320) ;  /* 0x0000000000048947 */ /* 0x000fea0003800000 */
[----:B------:R-:W-:Y:S01]  /*24e0*/  BPT.TRAP 0x1 ;  /* 0x000000040000795c */ /* 0x000fe20000300000 */
.L_x_3320:
[----:B-1----:R-:W-:Y:S05]  /*24f0*/  @P1 BRA `(.L_x_3321) ;  /* 0x0000000000081947 */ /* 0x002fea0003800000 */
[----:B------:R-:W1:Y:S02]  /*2500*/  SYNCS.PHASECHK.TRANS64.TRYWAIT P1, [UR36+0x36430], R15 ;  /* 0x0364300fff0075a7 */ /* 0x000e640008020164 */
[----:B-1----:R-:W-:Y:S05]  /*2510*/  @!P1 BRA `(.L_x_3322) ;  /* 0x0000009400109947 */ /* 0x002fea0003800000 */
.L_x_3321:
[----:B------:R-:W-:Y:S01]  /*2520*/  UIADD3 UR5, UR36, 0x2a000, URZ ;  /* 0x0002a00024057890 */ /* 0x000fe2000fffe03f */
[----:B------:R-:W-:Y:S01]  /*2530*/  WARPGROUP.ARRIVE ;  /* 0x00000000000079c5 */ /* 0x000fe20000000000 */
[----:B------:R-:W-:Y:S01]  /*2540*/  UIADD3 UR4, UR4, 0x9000, URZ ;  /* 0x0000900004047890 */ /* 0x000fe2000fffe03f */
[----:B------:R-:W-:Y:S01]  /*2550*/  IMAD R15, R16, 0x40, R6 ;  /* 0x00000040100f7824 */ /* 0x000fe200078e0206 */
[----:B------:R-:W-:Y:S02]  /*2560*/  USHF.R.U32.HI UR6, URZ, 0x4, UR5 ;  /* 0x000000043f067899 */ /* 0x000fe40008011605 */
[----:B------:R-:W-:Y:S02]  /*2570*/  USHF.R.U32.HI UR4, URZ, 0x4, UR4 ;  /* 0x000000043f047899 */ /* 0x000fe40008011604 */
[----:B------:R-:W-:Y:S01]  /*2580*/  ULOP3.LUT UR7, UR6, 0x3fff, URZ, 0xc0, !UPT ;  /* 0x00003fff06077892 */ /* 0x000fe2000f8ec03f */
[----:B--2---:R-:W-:Y:S01]  /*2590*/  VIADDMNMX R14, R15, R8, R9, PT ;  /* 0x000000080f0e7246 */ /* 0x004fe20003800109 */
        /* <DEDUP_REMOVED lines=20> */
[--C-:B---3--:R-:W-:Y:S01]  /*26e0*/  FFMA.FTZ R20, R21, UR40, -R12.reuse ;  /* 0x0000002815147c23 */ /* 0x108fe2000801080c */
        /* <DEDUP_REMOVED lines=12> */
[----:B----4-:R-:W-:Y:S01]  /*27b0*/  FSEL R23, R141, -INF , P4 ;  /* 0xff8000008d177808 */ /* 0x010fe20002000000 */
        /* <DEDUP_REMOVED lines=273> */
.L_x_3323:
        /* <DEDUP_REMOVED lines=60> */
.L_x_3324:
        /* <DEDUP_REMOVED lines=62> */
.L_x_3307:
[----:B------:R-:W-:Y:S05]  /*4070*/  @P0 BRA `(.L_x_3326) ;  /* 0x0000001400e40947 */ /* 0x000fea0003800000 */
[----:B------:R-:W1:Y:S01]  /*4080*/  S2R R0, SR_TID.X ;  /* 0x0000000000007919 */ /* 0x000e620000002100 */
        /* <DEDUP_REMOVED lines=30> */
[----:B--2---:R-:W-:-:S02]  /*4270*/  LEA.HI R3, R7, R0, RZ, 0x3 ;  /* 0x0000000007037211 */ /* 0x004fc400078f18ff */
        /* <DEDUP_REMOVED lines=43> */
[----:B------:R-:W-:Y:S01]  /*4530*/  F2FP.F16.F32.PACK_AB R56, R57, R56 ;  /* 0x000000383938723e */ /* 0x000fe200000000ff */
[----:B------:R-:W2:Y:S01]  /*4540*/  LDC.64 R4, c[0x0][0x878] ;  /* 0x00021e00ff047b82 */ /* 0x000ea20000000a00 */
[----:B------:R-:W-:Y:S01]  /*4550*/  F2FP.F16.F32.PACK_AB R50, R53, R52 ;  /* 0x000000343532723e */ /* 0x000fe200000000ff */
[----:B------:R-:W-:Y:S01]  /*4560*/  STSM.16.MT88.4 [R8+0x1000], R40 ;  /* 0x0010002808007844 */ /* 0x000fe20000004200 */
        /* <DEDUP_REMOVED lines=14> */
[----:B------:R-:W3:Y:S01]  /*4650*/  @P0 LDG.E R3, desc[UR38][R6.64] ;  /* 0x0000002606030981 */ /* 0x000ee2000c1e1900 */
[----:B--2---:R-:W-:Y:S01]  /*4660*/  ISETP.NE.U32.AND P1, PT, R4, RZ, PT ;  /* 0x000000ff0400720c */ /* 0x004fe20003f25070 */
[----:B------:R-:W2:Y:S03]  /*4670*/  LDC R10, c[0x0][0x808] ;  /* 0x00020200ff0a7b82 */ /* 0x000ea60000000800 */
[----:B------:R-:W-:Y:S01]  /*4680*/  ISETP.NE.AND.EX P1, PT, R5, RZ, PT, P1 ;  /* 0x000000ff0500720c */ /* 0x000fe20003f25310 */
[----:B------:R-:W-:-:S05]  /*4690*/  IMAD.HI R9, R0, 0x2aaaaaab, RZ ;  /* 0x2aaaaaab00097827 */ /* 0x000fca00078e02ff */
[----:B-1----:R-:W-:-:S04]  /*46a0*/  SHF.R.U32.HI R8, RZ, 0x1f, R9 ;  /* 0x0000001fff087819 */ /* 0x002fc80000011609 */
[----:B------:R-:W-:-:S03]  /*46b0*/  LEA.HI.SX32 R43, R9, R8, 0x1e ;  /* 0x00000008092b7211 */ /* 0x000fc600078ff2ff */
[----:B------:R-:W1:Y:S02]  /*46c0*/  @P1 LDC.64 R4, c[0x0][0x878] ;  /* 0x00021e00ff041b82 */ /* 0x000e640000000a00 */
[C---:B------:R-:W-:Y:S02]  /*46d0*/  IMAD R0, R43.reuse, -0x18, R0 ;  /* 0xffffffe82b007824 */ /* 0x040fe400078e0200 */
[----:B------:R-:W-:-:S03]  /*46e0*/  IMAD.SHL.U32 R11, R43, 0x40, RZ ;  /* 0x000000402b0b7824 */ /* 0x000fc600078e00ff */
[----:B------:R-:W-:Y:S01]  /*46f0*/  SHF.R.S32.HI R13, RZ, 0x1f, R0 ;  /* 0x0000001fff0d7819 */ /* 0x000fe20000011400 */
[----:B------:R-:W-:Y:S01]  /*4700*/  IMAD.SHL.U32 R2, R0, 0x8, RZ ;  /* 0x0000000800027824 */ /* 0x000fe200078e00ff */
[----:B------:R-:W-:Y:S02]  /*4710*/  LOP3.LUT R11, R11, 0x1c0, RZ, 0xc0, !PT ;  /* 0x000001c00b0b7812 */ /* 0x000fe400078ec0ff */
[----:B------:R-:W-:Y:S02]  /*4720*/  LEA.HI R13, R13, R0, RZ, 0x3 ;  /* 0x000000000d0d7211 */ /* 0x000fe400078f18ff */
[----:B------:R-:W-:Y:S02]  /*4730*/  LOP3.LUT R0, R11, 0x38, R2, 0xf8, !PT ;  /* 0x000000380b007812 */ /* 0x000fe400078ef802 */
[----:B------:R-:W-:Y:S02]  /*4740*/  LEA.HI R8, R9, R8, RZ, 0x1b ;  /* 0x0000000809087211 */ /* 0x000fe400078fd8ff */
[----:B------:R-:W-:-:S02]  /*4750*/  SHF.R.S32.HI R13, RZ, 0x3, R13 ;  /* 0x00000003ff0d7819 */ /* 0x000fc4000001140d */
[----:B------:R-:W-:-:S03]  /*4760*/  SHF.R.U32.HI R11, RZ, 0x3, R11 ;  /* 0x00000003ff0b7819 */ /* 0x000fc6000001160b */
[----:B------:R-:W-:Y:S01]  /*4770*/  IMAD R13, R13, 0xc, R8 ;  /* 0x0000000c0d0d7824 */ /* 0x000fe200078e0208 */
[----:B------:R-:W-:Y:S01]  /*4780*/  LOP3.LUT R0, R0, R11, RZ, 0x3c, !PT ;  /* 0x0000000b00007212 */ /* 0x000fe200078e3cff */
[----:B-1----:R-:W-:Y:S01]  /*4790*/  @P1 IMAD.WIDE R4, R19, 0x4, R4 ;  /* 0x0000000413041825 */ /* 0x002fe200078e0204 */
[----:B------:R-:W-:-:S03]  /*47a0*/  CS2R R16, SRZ ;  /* 0x0000000000107805 */ /* 0x000fc6000001ff00 */
[----:B------:R-:W-:Y:S01]  /*47b0*/  IMAD.U32 R0, R13, 0x200, R0 ;  /* 0x000002000d007824 */ /* 0x000fe200078e0000 */
[----:B--2---:R3:W5:Y:S02]  /*47c0*/  @P1 LDG.E R10, desc[UR38][R4.64] ;  /* 0x00000026040a1981 */ /* 0x004764000c1e1900 */
[----:B---3--:R-:W-:Y:S01]  /*47d0*/  @P0 SHF.R.S32.HI R4, RZ, 0x1f, R3 ;  /* 0x0000001fff040819 */ /* 0x008fe20000011403 */
[----:B------:R-:W-:Y:S06]  /*47e0*/  @P1 BRA `(.L_x_3327) ;  /* 0x0000000000101947 */ /* 0x000fec0003800000 */
[----:B------:R-:W-:Y:S05]  /*47f0*/  @!P0 BRA `(.L_x_3327) ;  /* 0x00000000000c8947 */ /* 0x000fea0003800000 */
[----:B------:R-:W2:Y:S04]  /*4800*/  LDG.E R5, desc[UR38][R6.64] ;  /* 0x0000002606057981 */ /* 0x000ea8000c1e1900 */
[----:B-----5:R-:W2:Y:S02]  /*4810*/  LDG.E R10, desc[UR38][R6.64+0x4] ;  /* 0x00000426060a7981 */ /* 0x020ea4000c1e1900 */
[----:B--2---:R-:W-:-:S07]  /*4820*/  IMAD.IADD R10, R10, 0x1, -R5 ;  /* 0x000000010a0a7824 */ /* 0x004fce00078e0a05 */
.L_x_3327:
[----:B------:R-:W-:Y:S01]  /*4830*/  LEA R0, R0, UR4, 0x1 ;  /* 0x0000000400007c11 */ /* 0x000fe2000f8e08ff */
[----:B------:R-:W-:Y:S01]  /*4840*/  @P0 IMAD.MOV.U32 R16, RZ, RZ, R3 ;  /* 0x000000ffff100224 */ /* 0x000fe200078e0003 */
[----:B------:R-:W-:Y:S01]  /*4850*/  ULDC.64 UR4, c[0x0][0x850] ;  /* 0x0002140000047ab9 */ /* 0x000fe20000000a00 */
[----:B------:R-:W-:Y:S01]  /*4860*/  @P0 IMAD.MOV.U32 R17, RZ, RZ, R4 ;  /* 0x000000ffff110224 */ /* 0x000fe200078e0004 */
[----:B------:R-:W-:Y:S01]  /*4870*/  ULDC UR6, c[0x0][0x83c] ;  /* 0x00020f0000067ab9 */ /* 0x000fe20000000800 */
[----:B-----5:R-:W-:Y:S01]  /*4880*/  IMAD R3, R153, -0x60, R10 ;  /* 0xffffffa099037824 */ /* 0x020fe200078e020a */
[----:B------:R1:W2:Y:S01]  /*4890*/  LDS.128 R28, [R0+0x9800] ;  /* 0x00980000001c7984 */ /* 0x0002a20000000c00 */
[----:B------:R-:W-:Y:S01]  /*48a0*/  IMAD R35, R155, UR4, RZ ;  /* 0x000000049b237c24 */ /* 0x000fe2000f8e02ff */
[C---:B------:R-:W-:Y:S01]  /*48b0*/  IADD3 R16, P1, R43.reuse, R16, RZ ;  /* 0x000000102b107210 */ /* 0x040fe20007f3e0ff */
[----:B------:R-:W-:Y:S01]  /*48c0*/  VIADD R18, R43, 0x10 ;  /* 0x000000102b127836 */ /* 0x000fe20000000000 */
[----:B------:R1:W3:Y:S01]  /*48d0*/  LDS.128 R24, [R0+0x800] ;  /* 0x0008000000187984 */ /* 0x0002e20000000c00 */
[----:B------:R-:W-:Y:S01]  /*48e0*/  VIMNMX R44, R3, 0x60, PT ;  /* 0x00000060032c7848 */ /* 0x000fe20003fe0100 */
[----:B------:R-:W-:Y:S01]  /*48f0*/  VIADD R3, R43, 0x20 ;  /* 0x000000202b037836 */ /* 0x000fe20000000000 */
[----:B------:R-:W-:Y:S01]  /*4900*/  SEL R45, R19, RZ, !P0 ;  /* 0x000000ff132d7207 */ /* 0x000fe20004000000 */
[----:B----4-:R1:W4:Y:S01]  /*4910*/  LDS.128 R20, [R0+0x1000] ;  /* 0x0010000000147984 */ /* 0x0103220000000c00 */
[-C--:B------:R-:W-:Y:S01]  /*4920*/  ISETP.GE.AND P3, PT, R43, R44.reuse, PT ;  /* 0x0000002c2b00720c */ /* 0x080fe20003f66270 */
[----:B------:R-:W-:Y:S01]  /*4930*/  IMAD R37, R152, UR5, R35 ;  /* 0x0000000598257c24 */ /* 0x000fe2000f8e0223 */
[-C--:B------:R-:W-:Y:S01]  /*4940*/  ISETP.GE.AND P5, PT, R3, R44.reuse, PT ;  /* 0x0000002c0300720c */ /* 0x080fe20003fa6270 */
[----:B------:R1:W1:Y:S01]  /*4950*/  LDS.128 R12, [R0+0x1800] ;  /* 0x00180000000c7984 */ /* 0x0002620000000c00 */
[--C-:B------:R-:W-:Y:S01]  /*4960*/  SHF.R.S32.HI R3, RZ, 0x1f, R2.reuse ;  /* 0x0000001fff037819 */ /* 0x100fe20000011402 */
[C---:B------:R-:W-:Y:S01]  /*4970*/  VIADD R34, R43.reuse, 0x40 ;  /* 0x000000402b227836 */ /* 0x040fe20000000000 */
[----:B------:R-:W-:Y:S01]  /*4980*/  SHF.R.S32.HI R35, RZ, 0x1f, R19 ;  /* 0x0000001fff237819 */ /* 0x000fe20000011413 */
[----:B------:R1:W1:Y:S01]  /*4990*/  LDS.128 R8, [R0+0x2000] ;  /* 0x0020000000087984 */ /* 0x0002620000000c00 */
[-C--:B------:R-:W-:Y:S01]  /*49a0*/  ISETP.GE.AND P4, PT, R18, R44.reuse, PT ;  /* 0x0000002c1200720c */ /* 0x080fe20003f86270 */
[----:B------:R-:W-:Y:S01]  /*49b0*/  VIADD R18, R43, 0x30 ;  /* 0x000000302b127836 */ /* 0x000fe20000000000 */
[----:B------:R-:W-:Y:S01]  /*49c0*/  ISETP.GE.OR P6, PT, R2, UR6, P3 ;  /* 0x0000000602007c0c */ /* 0x000fe20009fc6670 */
[----:B------:R1:W1:Y:S01]  /*49d0*/  LDS.128 R4, [R0+0x2800] ;  /* 0x0028000000047984 */ /* 0x0002620000000c00 */
[----:B------:R-:W-:Y:S01]  /*49e0*/  SEL R42, R35, RZ, !P0 ;  /* 0x000000ff232a7207 */ /* 0x000fe20004000000 */
[----:B------:R-:W-:Y:S01]  /*49f0*/  IMAD.WIDE.U32 R32, R152, UR4, R2 ;  /* 0x0000000498207c25 */ /* 0x000fe2000f8e0002 */
[----:B------:R-:W-:Y:S01]  /*4a00*/  ULDC.64 UR4, c[0x0][0x858] ;  /* 0x0002160000047ab9 */ /* 0x000fe20000000a00 */
[-C--:B------:R-:W-:Y:S01]  /*4a10*/  ISETP.GE.AND P2, PT, R18, R44.reuse, PT ;  /* 0x0000002c1200720c */ /* 0x080fe20003f46270 */
[----:B------:R-:W-:Y:S01]  /*4a20*/  BSSY B0, `(.L_x_3328) ;  /* 0x0000016000007945 */ /* 0x000fe20003800000 */
        /* <DEDUP_REMOVED lines=21> */
.L_x_3329:
[----:B------:R-:W-:Y:S05]  /*4b80*/  BSYNC B0 ;  /* 0x0000000000007941 */ /* 0x000fea0003800000 */
.L_x_3328:
        /* <DEDUP_REMOVED lines=15> */
.L_x_3331:
[----:B------:R-:W-:Y:S05]  /*4c80*/  BSYNC B0 ;  /* 0x0000000000007941 */ /* 0x000fea0003800000 */
.L_x_3330:
        /* <DEDUP_REMOVED lines=18> */
.L_x_3333:
[----:B------:R-:W-:Y:S05]  /*4db0*/  BSYNC B0 ;  /* 0x0000000000007941 */ /* 0x000fea0003800000 */
.L_x_3332:
        /* <DEDUP_REMOVED lines=17> */
.L_x_3335:
[----:B------:R-:W-:Y:S05]  /*4ed0*/  BSYNC B0 ;  /* 0x0000000000007941 */ /* 0x000fea0003800000 */
.L_x_3334:
        /* <DEDUP_REMOVED lines=18> */
.L_x_3337:
[----:B------:R-:W-:Y:S05]  /*5000*/  BSYNC B0 ;  /* 0x0000000000007941 */ /* 0x000fea0003800000 */
.L_x_3336:
        /* <DEDUP_REMOVED lines=17> */
.L_x_3339:
[----:B------:R-:W-:Y:S05]  /*5120*/  BSYNC B0 ;  /* 0x0000000000007941 */ /* 0x000fea0003800000 */
.L_x_3338:
[----:B-1----:R1:W1:Y:S01]  /*5130*/  LDS.128 R28, [R0] ;  /* 0x00000000001c7984 */ /* 0x0022620000000c00 */
[----:B------:R-:W-:Y:S01]  /*5140*/  ULDC.64 UR4, c[0x0][0x820] ;  /* 0x0002080000047ab9 */ /* 0x000fe20000000a00 */
[----:B------:R-:W-:Y:S01]  /*5150*/  ULDC UR6, c[0x0][0x80c] ;  /* 0x0002030000067ab9 */ /* 0x000fe20000000800 */
[----:B------:R-:W-:Y:S01]  /*5160*/  IMAD R155, R155, UR4, RZ ;  /* 0x000000049b9b7c24 */ /* 0x000fe2000f8e02ff */
[----:B------:R-:W-:Y:S01]  /*5170*/  ISETP.GE.OR P3, PT, R2, UR6, P3 ;  /* 0x0000000602007c0c */ /* 0x000fe20009f66670 */
[----:B------:R-:W-:Y:S01]  /*5180*/  IMAD.WIDE.U32 R18, R152, UR4, R2 ;  /* 0x0000000498127c25 */ /* 0x000fe2000f8e0002 */
[----:B------:R-:W-:Y:S01]  /*5190*/  BSSY B0, `(.L_x_3340) ;  /* 0x0000018000007945 */ /* 0x000fe20003800000 */
[----:B------:R-:W-:Y:S02]  /*51a0*/  ISETP.GE.OR P4, PT, R2, UR6, P4 ;  /* 0x0000000602007c0c */ /* 0x000fe4000a786670 */
[----:B------:R-:W-:Y:S01]  /*51b0*/  IMAD R155, R152, UR5, R155 ;  /* 0x00000005989b7c24 */ /* 0x000fe2000f8e029b */
[----:B------:R-:W-:Y:S01]  /*51c0*/  ULDC.64 UR4, c[0x0][0x828] ;  /* 0x00020a0000047ab9 */ /* 0x000fe20000000a00 */
[----:B------:R-:W-:Y:S01]  /*51d0*/  ISETP.GE.OR P5, PT, R2, UR6, P5 ;  /* 0x0000000602007c0c */ /* 0x000fe2000afa6670 */
[----:B------:R-:W-:Y:S01]  /*51e0*/  IMAD R3, R42, UR4, RZ ;  /* 0x000000042a037c24 */ /* 0x000fe2000f8e02ff */
[C---:B------:R-:W-:Y:S01]  /*51f0*/  ISETP.GE.OR P2, PT, R2.reuse, UR6, P2 ;  /* 0x0000000602007c0c */ /* 0x040fe20009746670 */
[----:B------:R-:W-:Y:S01]  /*5200*/  IMAD.IADD R19, R19, 0x1, R155 ;  /* 0x0000000113137824 */ /* 0x000fe200078e029b */
[C---:B------:R-:W-:Y:S01]  /*5210*/  ISETP.GE.OR P1, PT, R2.reuse, UR6, P1 ;  /* 0x0000000602007c0c */ /* 0x040fe20008f26670 */
[C---:B------:R-:W-:Y:S01]  /*5220*/  IMAD R3, R45.reuse, UR5, R3 ;  /* 0x000000052d037c24 */ /* 0x040fe2000f8e0203 */
        /* <DEDUP_REMOVED lines=14> */
.L_x_3341:
[----:B------:R-:W-:Y:S05]  /*5310*/  BSYNC B0 ;  /* 0x0000000000007941 */ /* 0x000fea0003800000 */
.L_x_3340:
        /* <DEDUP_REMOVED lines=15> */
.L_x_3343:
[----:B------:R-:W-:Y:S05]  /*5410*/  BSYNC B0 ;  /* 0x0000000000007941 */ /* 0x000fea0003800000 */
.L_x_3342:
        /* <DEDUP_REMOVED lines=15> */
.L_x_3345:
[----:B------:R-:W-:Y:S05]  /*5510*/  BSYNC B0 ;  /* 0x0000000000007941 */ /* 0x000fea0003800000 */
.L_x_3344:
        /* <DEDUP_REMOVED lines=15> */
.L_x_3347:
[----:B------:R-:W-:Y:S05]  /*5610*/  BSYNC B0 ;  /* 0x0000000000007941 */ /* 0x000fea0003800000 */
.L_x_3346:
        /* <DEDUP_REMOVED lines=15> */
.L_x_3349:
[----:B------:R-:W-:Y:S05]  /*5710*/  BSYNC B0 ;  /* 0x0000000000007941 */ /* 0x000fea0003800000 */
.L_x_3348:
        /* <DEDUP_REMOVED lines=15> */
.L_x_3326:
[----:B--2---:R-:W1:Y:S08]  /*5810*/  LDC.64 R2, c[0x0][0x870] ;  /* 0x00021c00ff027b82 */ /* 0x004e700000000a00 */
[----:B------:R-:W2:Y:S01]  /*5820*/  LDC.64 R4, c[0x0][0x870] ;  /* 0x00021c00ff047b82 */ /* 0x000ea20000000a00 */
[----:B-1----:R-:W-:-:S07]  /*5830*/  IMAD.WIDE R6, R19, 0x4, R2 ;  /* 0x0000000413067825 */ /* 0x002fce00078e0202 */
[----:B------:R-:W1:Y:S01]  /*5840*/  LDC.64 R2, c[0x0][0x878] ;  /* 0x00021e00ff027b82 */ /* 0x000e620000000a00 */
[----:B--2---:R-:W-:-:S07]  /*5850*/  ISETP.NE.U32.AND P0, PT, R4, RZ, PT ;  /* 0x000000ff0400720c */ /* 0x004fce0003f05070 */
[----:B------:R-:W2:Y:S01]  /*5860*/  LDC R0, c[0x0][0x808] ;  /* 0x00020200ff007b82 */ /* 0x000ea20000000800 */
[----:B------:R-:W-:-:S13]  /*5870*/  ISETP.NE.AND.EX P0, PT, R5, RZ, PT, P0 ;  /* 0x000000ff0500720c */ /* 0x000fda0003f05300 */
[----:B------:R-:W3:Y:S01]  /*5880*/  @P0 LDG.E R5, desc[UR38][R6.64] ;  /* 0x0000002606050981 */ /* 0x000ee2000c1e1900 */
[----:B-1----:R-:W-:-:S04]  /*5890*/  ISETP.NE.U32.AND P1, PT, R2, RZ, PT ;  /* 0x000000ff0200720c */ /* 0x002fc80003f25070 */
[----:B------:R-:W-:-:S13]  /*58a0*/  ISETP.NE.AND.EX P1, PT, R3, RZ, PT, P1 ;  /* 0x000000ff0300720c */ /* 0x000fda0003f25310 */
[----:B------:R-:W1:Y:S02]  /*58b0*/  @P1 LDC.64 R2, c[0x0][0x878] ;  /* 0x00021e00ff021b82 */ /* 0x000e640000000a00 */
[----:B-1----:R-:W-:-:S05]  /*58c0*/  @P1 IMAD.WIDE R8, R19, 0x4, R2 ;  /* 0x0000000413081825 */ /* 0x002fca00078e0202 */
[----:B--2---:R1:W5:Y:S01]  /*58d0*/  @P1 LDG.E R0, desc[UR38][R8.64] ;  /* 0x0000002608001981 */ /* 0x004362000c1e1900 */
[----:B------:R-:W2:Y:S02]  /*58e0*/  S2R R2, SR_TID.X ;  /* 0x0000000000027919 */ /* 0x000ea40000002100 */
[----:B--2---:R-:W-:Y:S01]  /*58f0*/  VIADD R10, R2, 0xffffff80 ;  /* 0xffffff80020a7836 */ /* 0x004fe20000000000 */
[----:B------:R-:W-:-:S03]  /*5900*/  CS2R R2, SRZ ;  /* 0x0000000000027805 */ /* 0x000fc6000001ff00 */
[----:B------:R-:W-:-:S05]  /*5910*/  IMAD.HI R4, R10, 0x2aaaaaab, RZ ;  /* 0x2aaaaaab0a047827 */ /* 0x000fca00078e02ff */
[----:B------:R-:W-:-:S04]  /*5920*/  SHF.R.U32.HI R11, RZ, 0x1f, R4 ;  /* 0x0000001fff0b7819 */ /* 0x000fc80000011604 */
[----:B------:R-:W-:-:S05]  /*5930*/  LEA.HI.SX32 R15, R4, R11, 0x1e ;  /* 0x0000000b040f7211 */ /* 0x000fca00078ff2ff */
[----:B------:R-:W-:Y:S02]  /*5940*/  IMAD R10, R15, -0x18, R10 ;  /* 0xffffffe80f0a7824 */ /* 0x000fe400078e020a */
[--C-:B---3--:R-:W-:Y:S01]  /*5950*/  @P0 IMAD.MOV.U32 R2, RZ, RZ, R5.reuse ;  /* 0x000000ffff020224 */ /* 0x108fe200078e0005 */
[----:B------:R-:W-:-:S04]  /*5960*/  @P0 SHF.R.S32.HI R3, RZ, 0x1f, R5 ;  /* 0x0000001fff030819 */ /* 0x000fc80000011405 */
[----:B------:R-:W-:Y:S01]  /*5970*/  IADD3 R4, P2, R15, R2, RZ ;  /* 0x000000020f047210 */ /* 0x000fe20007f5e0ff */
[----:B-1----:R-:W-:-:S12]  /*5980*/  @P1 BRA `(.L_x_3350) ;  /* 0x0000000000101947 */ /* 0x002fd80003800000 */
[----:B------:R-:W-:Y:S05]  /*5990*/  @!P0 BRA `(.L_x_3350) ;  /* 0x00000000000c8947 */ /* 0x000fea0003800000 */
[----:B------:R-:W2:Y:S04]  /*59a0*/  LDG.E R9, desc[UR38][R6.64] ;  /* 0x0000002606097981 */ /* 0x000ea8000c1e1900 */
[----:B-----5:R-:W2:Y:S02]  /*59b0*/  LDG.E R0, desc[UR38][R6.64+0x4] ;  /* 0x0000042606007981 */ /* 0x020ea4000c1e1900 */
[----:B--2---:R-:W-:-:S07]  /*59c0*/  IMAD.IADD R0, R0, 0x1, -R9 ;  /* 0x0000000100007824 */ /* 0x004fce00078e0a09 */
.L_x_3350:
[----:B-----5:R-:W-:Y:S01]  /*59d0*/  IMAD R12, R153, -0x60, R0 ;  /* 0xffffffa0990c7824 */ /* 0x020fe200078e0200 */
[----:B------:R-:W-:Y:S01]  /*59e0*/  ULDC.64 UR4, c[0x0][0x820] ;  /* 0x0002080000047ab9 */ /* 0x000fe20000000a00 */
[C---:B------:R-:W-:Y:S01]  /*59f0*/  VIADD R7, R15.reuse, 0x10 ;  /* 0x000000100f077836 */ /* 0x040fe20000000000 */
[----:B------:R-:W-:Y:S01]  /*5a00*/  SHF.R.S32.HI R0, RZ, 0x1f, R19 ;  /* 0x0000001fff007819 */ /* 0x000fe20000011413 */
[----:B------:R-:W-:Y:S01]  /*5a10*/  IMAD.SHL.U32 R10, R10, 0x8, RZ ;  /* 0x000000080a0a7824 */ /* 0x000fe200078e00ff */
[-C--:B------:R-:W-:Y:S01]  /*5a20*/  ISETP.GE.AND P3, PT, R15, R12.reuse, PT ;  /* 0x0000000c0f00720c */ /* 0x080fe20003f66270 */
[----:B------:R-:W-:Y:S01]  /*5a30*/  ULDC UR6, c[0x0][0x80c] ;  /* 0x0002030000067ab9 */ /* 0x000fe20000000800 */
[-C--:B------:R-:W-:Y:S01]  /*5a40*/  ISETP.GE.AND P4, PT, R7, R12.reuse, PT ;  /* 0x0000000c0700720c */ /* 0x080fe20003f86270 */
[----:B------:R-:W-:Y:S01]  /*5a50*/  VIADD R9, R15, 0x20 ;  /* 0x000000200f097836 */ /* 0x000fe20000000000 */
[--C-:B------:R-:W-:Y:S01]  /*5a60*/  SHF.R.S32.HI R11, RZ, 0x1f, R10.reuse ;  /* 0x0000001fff0b7819 */ /* 0x100fe2000001140a */
[----:B------:R-:W-:Y:S01]  /*5a70*/  IMAD R7, R155, UR4, RZ ;  /* 0x000000049b077c24 */ /* 0x000fe2000f8e02ff */
[----:B------:R-:W-:Y:S01]  /*5a80*/  ISETP.GE.OR P6, PT, R10, UR6, P3 ;  /* 0x000000060a007c0c */ /* 0x000fe20009fc6670 */
[C---:B------:R-:W-:Y:S01]  /*5a90*/  VIADD R13, R15.reuse, 0x40 ;  /* 0x000000400f0d7836 */ /* 0x040fe20000000000 */
[----:B------:R-:W-:Y:S01]  /*5aa0*/  LEA.HI.X.SX32 R5, R15, R3, 0x1, P2 ;  /* 0x000000030f057211 */ /* 0x000fe200010f0eff */
[----:B------:R-:W-:Y:S01]  /*5ab0*/  IMAD.WIDE.U32 R2, R152, UR4, R10 ;  /* 0x0000000498027c25 */ /* 0x000fe2000f8e000a */
[----:B------:R-:W-:Y:S01]  /*5ac0*/  SEL R14, R0, RZ, !P0 ;  /* 0x000000ff000e7207 */ /* 0x000fe20004000000 */
[----:B------:R-:W-:Y:S01]  /*5ad0*/  BSSY B0, `(.L_x_3351) ;  /* 0x000001a000007945 */ /* 0x000fe20003800000 */
[-C--:B------:R-:W-:Y:S01]  /*5ae0*/  ISETP.GE.AND P5, PT, R9, R12.reuse, PT ;  /* 0x0000000c0900720c */ /* 0x080fe20003fa6270 */
[----:B------:R-:W-:Y:S01]  /*5af0*/  IMAD R7, R152, UR5, R7 ;  /* 0x0000000598077c24 */ /* 0x000fe2000f8e0207 */
[----:B------:R-:W-:Y:S01]  /*5b00*/  ULDC.64 UR4, c[0x0][0x828] ;  /* 0x00020a0000047ab9 */ /* 0x000fe20000000a00 */
        /* <DEDUP_REMOVED lines=22> */
.L_x_3352:
[----:B------:R-:W-:Y:S05]  /*5c70*/  BSYNC B0 ;  /* 0x0000000000007941 */ /* 0x000fea0003800000 */
.L_x_3351:
        /* <DEDUP_REMOVED lines=16> */
.L_x_3354:
[----:B------:R-:W-:Y:S05]  /*5d80*/  BSYNC B0 ;  /* 0x0000000000007941 */ /* 0x000fea0003800000 */
.L_x_3353:
        /* <DEDUP_REMOVED lines=12> */
[----:B-12---:R-:W-:Y:S01]  /*5e50*/  LEA R16, P6, R4, UR4, 0x1 ;  /* 0x0000000404107c11 */ /* 0x006fe2000f8c08ff */
[----:B------:R-:W-:-:S05]  /*5e60*/  IMAD.IADD R5, R5, 0x1, R13 ;  /* 0x0000000105057824 */ /* 0x000fca00078e020d */
[----:B------:R-:W-:-:S05]  /*5e70*/  LEA.HI.X R17, R4, UR5, R5, 0x1, P6 ;  /* 0x0000000504117c11 */ /* 0x000fca000b0f0c05 */
[----:B------:R3:W-:Y:S02]  /*5e80*/  STG.E.128 desc[UR38][R16.64], RZ ;  /* 0x000000ff10007986 */ /* 0x0007e4000c101d26 */
.L_x_3356:
[----:B------:R-:W-:Y:S05]  /*5e90*/  BSYNC B0 ;  /* 0x0000000000007941 */ /* 0x000fea0003800000 */
.L_x_3355:
        /* <DEDUP_REMOVED lines=13> */
[----:B-123--:R-:W-:Y:S01]  /*5f70*/  LEA R16, P0, R4, UR4, 0x1 ;  /* 0x0000000404107c11 */ /* 0x00efe2000f8008ff */
[----:B------:R-:W-:-:S05]  /*5f80*/  IMAD.IADD R5, R5, 0x1, R13 ;  /* 0x0000000105057824 */ /* 0x000fca00078e020d */
[----:B------:R-:W-:-:S05]  /*5f90*/  LEA.HI.X R17, R4, UR5, R5, 0x1, P0 ;  /* 0x0000000504117c11 */ /* 0x000fca00080f0c05 */
[----:B------:R1:W-:Y:S02]  /*5fa0*/  STG.E.128 desc[UR38][R16.64], RZ ;  /* 0x000000ff10007986 */ /* 0x0003e4000c101d26 */
.L_x_3358:
[----:B------:R-:W-:Y:S05]  /*5fb0*/  BSYNC B0 ;  /* 0x0000000000007941 */ /* 0x000fea0003800000 */
.L_x_3357:
        /* <DEDUP_REMOVED lines=16> */
.L_x_3360:
[----:B------:R-:W-:Y:S05]  /*60c0*/  BSYNC B0 ;  /* 0x0000000000007941 */ /* 0x000fea0003800000 */
.L_x_3359:
        /* <DEDUP_REMOVED lines=16> */
.L_x_3362:
[----:B------:R-:W-:Y:S05]  /*61d0*/  BSYNC B0 ;  /* 0x0000000000007941 */ /* 0x000fea0003800000 */
.L_x_3361:
        /* <DEDUP_REMOVED lines=29> */
.L_x_3364:
[----:B------:R-:W-:Y:S05]  /*63b0*/  BSYNC B0 ;  /* 0x0000000000007941 */ /* 0x000fea0003800000 */
.L_x_3363:
        /* <DEDUP_REMOVED lines=15> */
.L_x_3366:
[----:B------:R-:W-:Y:S05]  /*64b0*/  BSYNC B0 ;  /* 0x0000000000007941 */ /* 0x000fea0003800000 */
.L_x_3365:
        /* <DEDUP_REMOVED lines=15> */
.L_x_3368:
[----:B------:R-:W-:Y:S05]  /*65b0*/  BSYNC B0 ;  /* 0x0000000000007941 */ /* 0x000fea0003800000 */
.L_x_3367:
        /* <DEDUP_REMOVED lines=15> */
.L_x_3370:
[----:B------:R-:W-:Y:S05]  /*66b0*/  BSYNC B0 ;  /* 0x0000000000007941 */ /* 0x000fea0003800000 */
.L_x_3369:
        /* <DEDUP_REMOVED lines=15> */
.L_x_3372:
[----:B------:R-:W-:Y:S05]  /*67b0*/  BSYNC B0 ;  /* 0x0000000000007941 */ /* 0x000fea0003800000 */
.L_x_3371:
        /* <DEDUP_REMOVED lines=15> */
.L_x_3295:
        /* <DEDUP_REMOVED lines=29> */
.L_x_3374:
[----:B------:R-:W-:Y:S01]  /*6a80*/  ULDC UR9, c[0x0][0x8c4] ;  /* 0x0002310000097ab9 */ /* 0x000fe20000000800 */
[----:B------:R-:W-:Y:S01]  /*6a90*/  UMOV UR7, UR8 ;  /* 0x0000000800077c82 */ /* 0x000fe20008000000 */
[----:B------:R-:W-:-:S11]  /*6aa0*/  UISETP.NE.AND UP0, UPT, UR9, 0x1, UPT ;  /* 0x000000010900788c */ /* 0x000fd6000bf05270 */
[----:B------:R-:W-:Y:S02]  /*6ab0*/  @UP0 ULDC.64 UR10, c[0x0][0x8c8] ;  /* 0x00023200000a0ab9 */ /* 0x000fe40000000a00 */
[----:B------:R-:W-:-:S04]  /*6ac0*/  UIMAD.WIDE.U32 UR4, UR8, UR10, URZ ;  /* 0x0000000a080472a5 */ /* 0x000fc8000f8e003f */
[----:B------:R-:W-:-:S04]  /*6ad0*/  @UP0 USHF.R.U32.HI UR7, URZ, UR11, UR5 ;  /* 0x0000000b3f070299 */ /* 0x000fc80008011605 */
[----:B------:R-:W-:-:S12]  /*6ae0*/  UIMAD UR4, UR7, UR9, URZ ;  /* 0x00000009070472a4 */ /* 0x000fd8000f8e023f */
.L_x_3375:
        /* <DEDUP_REMOVED lines=23> */
.L_x_3376:
        /* <DEDUP_REMOVED lines=13> */
.L_x_3378:
[----:B------:R-:W-:-:S05]  /*6d30*/  ULDC UR4, c[0x0][0x8ec] ;  /* 0x00023b0000047ab9 */ /* 0x000fca0000000800 */
.L_x_3377:
[----:B------:R-:W-:Y:S02]  /*6d40*/  UIADD3 UR4, UR4, 0x5f, URZ ;  /* 0x0000005f04047890 */ /* 0x000fe4000fffe03f */
[----:B------:R-:W-:Y:S02]  /*6d50*/  ULOP3.LUT UR13, URZ, UR7, URZ, 0x33, !UPT ;  /* 0x000000073f0d7292 */ /* 0x000fe4000f8e333f */
[----:B------:R-:W-:-:S04]  /*6d60*/  UIMAD.WIDE UR4, UR4, 0x2aaaaaab, URZ ;  /* 0x2aaaaaab040478a5 */ /* 0x000fc8000f8e023f */
[----:B------:R-:W-:-:S04]  /*6d70*/  USHF.R.U32.HI UR4, URZ, 0x1f, UR5 ;  /* 0x0000001f3f047899 */ /* 0x000fc80008011605 */
[----:B------:R-:W-:-:S04]  /*6d80*/  ULEA.HI.SX32 UR4, UR5, UR4, 0x1c ;  /* 0x0000000405047291 */ /* 0x000fc8000f8fe23f */
[----:B------:R-:W-:Y:S02]  /*6d90*/  UISETP.GT.AND UP0, UPT, UR4, UR7, UPT ;  /* 0x000000070400728c */ /* 0x000fe4000bf04270 */
[----:B------:R-:W-:Y:S02]  /*6da0*/  UIADD3 UR13, UR4, UR13, URZ ;  /* 0x0000000d040d7290 */ /* 0x000fe4000fffe03f */
[----:B------:R-:W-:-:S06]  /*6db0*/  USEL UR10, UR10, 0xffffffff, UP0 ;  /* 0xffffffff0a0a7887 */ /* 0x000fcc0008000000 */
        /* <DEDUP_REMOVED lines=40> */
.L_x_3379:
        /* <DEDUP_REMOVED lines=13> */
.L_x_3380:
        /* <DEDUP_REMOVED lines=12> */
.L_x_3381:
[----:B------:R-:W-:Y:S01]  /*71d0*/  UIMAD UR7, UR13, 0x60, UR14 ;  /* 0x000000600d0778a4 */ /* 0x000fe2000f8e020e */
[----:B------:R-:W-:-:S03]  /*71e0*/  ULDC UR8, c[0x0][0x74c] ;  /* 0x0001d30000087ab9 */ /* 0x000fc60000000800 */
[----:B------:R-:W-:Y:S02]  /*71f0*/  UIADD3 UR8, UR7, -UR8, -UR11 ;  /* 0x8000000807087290 */ /* 0x000fe4000fffe80b */
        /* <DEDUP_REMOVED lines=13> */
[----:B------:R-:W1:Y:S01]  /*72d0*/  S2R R0, SR_TID.X ;  /* 0x0000000000007919 */ /* 0x000e620000002100 */
[----:B------:R-:W-:Y:S01]  /*72e0*/  UIMAD UR16, UR18, UR20, URZ ;  /* 0x00000014121072a4 */ /* 0x000fe2000f8e023f */
[----:B------:R-:W-:Y:S01]  /*72f0*/  LOP3.LUT R10, RZ, UR13, RZ, 0x33, !PT ;  /* 0x0000000dff0a7c12 */ /* 0x000fe2000f8e33ff */
[----:B------:R-:W-:Y:S02]  /*7300*/  UIMAD.WIDE.U32 UR8, UR6, UR20, URZ ;  /* 0x00000014060872a5 */ /* 0x000fe4000f8e003f */
[----:B------:R-:W-:Y:S02]  /*7310*/  UIADD3 UR20, UR11, 0x5f, URZ ;  /* 0x0000005f0b147890 */ /* 0x000fe4000fffe03f */
[----:B------:R-:W-:Y:S02]  /*7320*/  UIADD3 UR14, UR11, 0x9f, -UR14 ;  /* 0x0000009f0b0e7890 */ /* 0x000fe4000fffe80e */
[----:B------:R-:W-:-:S02]  /*7330*/  UIADD3 UR11, UR7, -UR12, URZ ;  /* 0x8000000c070b7290 */ /* 0x000fc4000fffe03f */
[----:B------:R-:W-:Y:S02]  /*7340*/  USHF.R.S32.HI UR15, URZ, 0x1f, UR10 ;  /* 0x0000001f3f0f7899 */ /* 0x000fe4000801140a */
[----:B------:R-:W-:Y:S02]  /*7350*/  ULOP3.LUT UR11, UR11, 0x1, URZ, 0xc0, !UPT ;  /* 0x000000010b0b7892 */ /* 0x000fe4000f8ec03f */
[----:B------:R-:W-:Y:S02]  /*7360*/  USEL UR29, UR10, URZ, !UP0 ;  /* 0x0000003f0a1d7287 */ /* 0x000fe4000c000000 */
[----:B------:R-:W-:Y:S02]  /*7370*/  USEL UR23, UR15, URZ, !UP0 ;  /* 0x0000003f0f177287 */ /* 0x000fe4000c000000 */
[----:B------:R-:W-:Y:S02]  /*7380*/  UISETP.NE.U32.AND UP0, UPT, UR11, 0x1, UPT ;  /* 0x000000010b00788c */ /* 0x000fe4000bf05070 */
[----:B------:R-:W-:Y:S01]  /*7390*/  UIMAD UR17, UR6, UR21, UR16 ;  /* 0x00000015061172a4 */ /* 0x000fe2000f8e0210 */
[----:B------:R-:W-:-:S02]  /*73a0*/  ULDC UR22, c[0x0][0x760] ;  /* 0x0001d80000167ab9 */ /* 0x000fc40000000800 */
[----:B------:R-:W-:Y:S01]  /*73b0*/  ULDC UR16, c[0x0][0x288] ;  /* 0x0000a20000107ab9 */ /* 0x000fe20000000800 */
[----:B------:R-:W-:Y:S01]  /*73c0*/  UIADD3 UR17, UR9, UR17, URZ ;  /* 0x0000001109117290 */ /* 0x000fe2000fffe03f */
[----:B------:R-:W-:Y:S01]  /*73d0*/  PLOP3.LUT P1, PT, PT, PT, UP0, 0x80, 0x0 ;  /* 0x000000000000781c */ /* 0x000fe20003f2f008 */
[----:B------:R-:W-:Y:S02]  /*73e0*/  UIMAD UR19, UR10, UR16, URZ ;  /* 0x000000100a1372a4 */ /* 0x000fe4000f8e023f */
[----:B------:R-:W-:Y:S01]  /*73f0*/  UIADD3 UR10, UP2, UR4, UR8, URZ ;  /* 0x00000008040a7290 */ /* 0x000fe2000ff5e03f */
[----:B------:R-:W-:Y:S01]  /*7400*/  ULDC.64 UR30, c[0x0][0x2e0] ;  /* 0x0000b800001e7ab9 */ /* 0x000fe20000000a00 */
[----:B------:R-:W-:Y:S01]  /*7410*/  UIMAD UR15, UR16, UR22, URZ ;  /* 0x00000016100f72a4 */ /* 0x000fe2000f8e023f */
[----:B-1----:R-:W-:Y:S01]  /*7420*/  LOP3.LUT R0, R0, 0x1f, RZ, 0xc0, !PT ;  /* 0x0000001f00007812 */ /* 0x002fe200078ec0ff */
[----:B------:R-:W-:Y:S02]  /*7430*/  UIADD3 UR16, UP1, UR6, UR19, URZ ;  /* 0x0000001306107290 */ /* 0x000fe4000ff3e03f */
[----:B------:R-:W-:-:S02]  /*7440*/  UIMAD.WIDE UR20, UR20, 0x2aaaaaab, URZ ;  /* 0x2aaaaaab141478a5 */ /* 0x000fc4000f8e023f */
[----:B------:R-:W-:Y:S02]  /*7450*/  UIMAD UR6, UR23, UR30, URZ ;  /* 0x0000001e170672a4 */ /* 0x000fe4000f8e023f */
[----:B------:R-:W-:Y:S02]  /*7460*/  UIADD3.X UR11, UR5, UR17, URZ, UP2, !UPT ;  /* 0x00000011050b7290 */ /* 0x000fe400097fe43f */
[----:B------:R-:W-:Y:S02]  /*7470*/  ULEA.HI.X.SX32 UR18, UR19, UR18, 0x1, UP1 ;  /* 0x0000001213127291 */ /* 0x000fe400088f0e3f */
[----:B------:R-:W-:Y:S02]  /*7480*/  USHF.R.U32.HI UR20, URZ, 0x1f, UR21 ;  /* 0x0000001f3f147899 */ /* 0x000fe40008011615 */
[----:B------:R-:W-:Y:S02]  /*7490*/  UIMAD UR19, UR29, UR31, UR6 ;  /* 0x0000001f1d1372a4 */ /* 0x000fe4000f8e0206 */
[----:B------:R-:W-:Y:S01]  /*74a0*/  UIMAD.WIDE.U32 UR10, UR29, UR30, UR10 ;  /* 0x0000001e1d0a72a5 */ /* 0x000fe2000f8e000a */
[----:B------:R-:W-:Y:S01]  /*74b0*/  ELECT P0, URZ, PT ;  /* 0x00000000003f782f */ /* 0x000fe20003800000 */
[----:B------:R-:W-:-:S02]  /*74c0*/  ULEA.HI.SX32 UR20, UR21, UR20, 0x1c ;  /* 0x0000001415147291 */ /* 0x000fc4000f8fe23f */
        /* <DEDUP_REMOVED lines=20> */
.L_x_3385:
[----:B------:R-:W2:Y:S04]  /*7610*/  LDG.E.STRONG.GPU R4, desc[UR38][R2.64] ;  /* 0x0000002602047981 */ /* 0x000ea8000c1ef900 */
[----:B--2---:R-:W-:Y:S01]  /*7620*/  CCTL.IVALL ;  /* 0x00000000ff00798f */ /* 0x004fe20002000000 */
[----:B------:R-:W-:Y:S05]  /*7630*/  YIELD ;  /* 0x0000000000007946 */ /* 0x000fea0003800000 */
[----:B------:R-:W-:-:S13]  /*7640*/  ISETP.NE.AND P1, PT, R4, R5, PT ;  /* 0x000000050400720c */ /* 0x000fda0003f25270 */
[----:B------:R-:W-:Y:S05]  /*7650*/  @P1 BRA `(.L_x_3385) ;  /* 0xfffffffc00ec1947 */ /* 0x000fea000383ffff */
.L_x_3384:
[----:B------:R-:W-:Y:S05]  /*7660*/  BSYNC B0 ;  /* 0x0000000000007941 */ /* 0x000fea0003800000 */
.L_x_3383:
[----:B------:R-:W-:-:S03]  /*7670*/  UMOV UR6, 0xffffffff ;  /* 0xffffffff00067882 */ /* 0x000fc60000000000 */
[----:B------:R-:W-:Y:S05]  /*7680*/  BRA.DIV UR6, `(.L_x_3386) ;  /* 0x0000004206c87947 */ /* 0x000fea000b800000 */
[----:B------:R-:W-:Y:S01]  /*7690*/  NOP ;  /* 0x0000000000007918 */ /* 0x000fe20000000000 */
.L_x_3472:
        /* <DEDUP_REMOVED lines=22> */
.L_x_3388:
[----:B------:R-:W-:Y:S05]  /*7800*/  BSYNC B0 ;  /* 0x0000000000007941 */ /* 0x000fea0003800000 */
.L_x_3387:
        /* <DEDUP_REMOVED lines=19> */
.L_x_3390:
[----:B------:R-:W-:Y:S05]  /*7940*/  BSYNC B0 ;  /* 0x0000000000007941 */ /* 0x000fea0003800000 */
.L_x_3389:
        /* <DEDUP_REMOVED lines=20> */
.L_x_3392:
[----:B------:R-:W-:Y:S05]  /*7a90*/  BSYNC B0 ;  /* 0x0000000000007941 */ /* 0x000fea0003800000 */
.L_x_3391:
[----:B------:R-:W-:Y:S06]  /*7aa0*/  BAR.ARV 0xa, 0xa0 ;  /* 0x0282800000007b1d */ /* 0x000fec0000002000 */
[----:B------:R-:W-:Y:S04]  /*7ab0*/  BSSY B0, `(.L_x_3393) ;  /* 0x0000003000007945 */ /* 0x000fe80003800000 */
[----:B------:R-:W-:Y:S05]  /*7ac0*/  @!P0 BRA `(.L_x_3394) ;  /* 0x0000000000048947 */ /* 0x000fea0003800000 */
[----:B------:R-:W-:-:S04]  /*7ad0*/  DEPBAR.LE SB0, 0x1 ;  /* 0x000080400000791a */ /* 0x000fc80000000000 */
.L_x_3394:
[----:B------:R-:W-:Y:S05]  /*7ae0*/  BSYNC B0 ;  /* 0x0000000000007941 */ /* 0x000fea0003800000 */
.L_x_3393:
[----:B------:R-:W-:Y:S06]  /*7af0*/  BAR.ARV 0xb, 0xa0 ;  /* 0x02c2800000007b1d */ /* 0x000fec0000002000 */
[----:B------:R-:W-:Y:S04]  /*7b00*/  BSSY B0, `(.L_x_3395) ;  /* 0x0000003000007945 */ /* 0x000fe80003800000 */
[----:B------:R-:W-:Y:S05]  /*7b10*/  @!P0 BRA `(.L_x_3396) ;  /* 0x0000000000048947 */ /* 0x000fea0003800000 */
[----:B------:R-:W-:-:S04]  /*7b20*/  DEPBAR.LE SB0, 0x0 ;  /* 0x000080000000791a */ /* 0x000fc80000000000 */
.L_x_3396:
[----:B------:R-:W-:Y:S05]  /*7b30*/  BSYNC B0 ;  /* 0x0000000000007941 */ /* 0x000fea0003800000 */
.L_x_3395:
        /* <DEDUP_REMOVED lines=19> */
.L_x_3398:
[----:B------:R-:W-:Y:S05]  /*7c70*/  BSYNC B0 ;  /* 0x0000000000007941 */ /* 0x000fea0003800000 */
.L_x_3397:
[----:B------:R-:W-:Y:S01]  /*7c80*/  UIADD3 UR13, UR12, 0x1, URZ ;  /* 0x000000010c0d7890 */ /* 0x000fe2000fffe03f */
[----:B------:R-:W-:Y:S11]  /*7c90*/  BRA `(.L_x_3399) ;  /* 0x0000000000047947 */ /* 0x000ff60003800000 */
.L_x_3382:
[----:B------:R-:W-:-:S05]  /*7ca0*/  UMOV UR13, UR12 ;  /* 0x0000000c000d7c82 */ /* 0x000fca0008000000 */
.L_x_3399:
[----:B------:R-:W-:-:S04]  /*7cb0*/  UIADD3 UR6, UR12, 0x1, URZ ;  /* 0x000000010c067890 */ /* 0x000fc8000fffe03f */
[----:B------:R-:W-:-:S06]  /*7cc0*/  UISETP.NE.AND UP0, UPT, UR7, UR6, UPT ;  /* 0x000000060700728c */ /* 0x000fcc000bf05270 */
[----:B------:R-:W-:-:S13]  /*7cd0*/  PLOP3.LUT P1, PT, PT, PT, UP0, 0x80, 0x0 ;  /* 0x000000000000781c */ /* 0x000fda0003f2f008 */
[----:B------:R-:W-:Y:S05]  /*7ce0*/  @!P1 BRA `(.L_x_3302) ;  /* 0x0000003800d09947 */ /* 0x000fea0003800000 */
[----:B------:R-:W-:Y:S01]  /*7cf0*/  UMOV UR22, UR8 ;  /* 0x0000000800167c82 */ /* 0x000fe20008000000 */
[----:B------:R-:W-:Y:S01]  /*7d00*/  UMOV UR23, UR17 ;  /* 0x0000001100177c82 */ /* 0x000fe20008000000 */
[----:B------:R-:W-:Y:S01]  /*7d10*/  ULDC.64 UR24, c[0x0][0x2c0] ;  /* 0x0000b00000187ab9 */ /* 0x000fe20000000a00 */
[----:B------:R-:W-:Y:S01]  /*7d20*/  UIMAD.WIDE.U32 UR22, UR29, UR30, UR22 ;  /* 0x0000001e1d1672a5 */ /* 0x000fe2000f8e0016 */
[----:B------:R-:W-:Y:S01]  /*7d30*/  UMOV UR21, UR13 ;  /* 0x0000000d00157c82 */ /* 0x000fe20008000000 */
[----:B------:R-:W-:Y:S02]  /*7d40*/  UMOV UR6, URZ ;  /* 0x0000003f00067c82 */ /* 0x000fe40008000000 */
[----:B------:R-:W-:-:S04]  /*7d50*/  UIADD3 UR27, UP0, UR4, UR22, URZ ;  /* 0x00000016041b7290 */ /* 0x000fc8000ff1e03f */
[----:B------:R-:W-:Y:S02]  /*7d60*/  UIADD3.X UR22, UR5, UR19, UR23, UP0, !UPT ;  /* 0x0000001305167290 */ /* 0x000fe400087fe417 */
[----:B------:R-:W-:-:S04]  /*7d70*/  ULEA UR26, UP0, UR27, UR24, 0x2 ;  /* 0x000000181b1a7291 */ /* 0x000fc8000f80103f */
[----:B------:R-:W-:Y:S02]  /*7d80*/  ULEA.HI.X UR27, UR27, UR25, UR22, 0x2, UP0 ;  /* 0x000000191b1b7291 */ /* 0x000fe400080f1416 */
[----:B------:R-:W-:-:S04]  /*7d90*/  UIADD3 UR26, UP0, UR26, 0x4000, URZ ;  /* 0x000040001a1a7890 */ /* 0x000fc8000ff1e03f */
[----:B------:R-:W-:-:S12]  /*7da0*/  UIADD3.X UR27, URZ, UR27, URZ, UP0, !UPT ;  /* 0x0000001b3f1b7290 */ /* 0x000fd800087fe43f */
.L_x_3432:
        /* <DEDUP_REMOVED lines=18> */
.L_x_3402:
[----:B------:R-:W2:Y:S04]  /*7ed0*/  LDG.E.STRONG.GPU R4, desc[UR38][R2.64] ;  /* 0x0000002602047981 */ /* 0x000ea8000c1ef900 */
[----:B--2---:R-:W-:Y:S01]  /*7ee0*/  CCTL.IVALL ;  /* 0x00000000ff00798f */ /* 0x004fe20002000000 */
[----:B------:R-:W-:Y:S05]  /*7ef0*/  YIELD ;  /* 0x0000000000007946 */ /* 0x000fea0003800000 */
[----:B------:R-:W-:-:S13]  /*7f00*/  ISETP.NE.AND P1, PT, R4, R5, PT ;  /* 0x000000050400720c */ /* 0x000fda0003f25270 */
[----:B------:R-:W-:Y:S05]  /*7f10*/  @P1 BRA `(.L_x_3402) ;  /* 0xfffffffc00ec1947 */ /* 0x000fea000383ffff */
.L_x_3401:
[----:B------:R-:W-:Y:S05]  /*7f20*/  BSYNC B0 ;  /* 0x0000000000007941 */ /* 0x000fea0003800000 */
.L_x_3400:
[----:B------:R-:W-:-:S03]  /*7f30*/  UMOV UR24, 0xffffffff ;  /* 0xffffffff00187882 */ /* 0x000fc60000000000 */
[----:B------:R-:W-:Y:S05]  /*7f40*/  BRA.DIV UR24, `(.L_x_3403) ;  /* 0x0000003a18b47947 */ /* 0x000fea000b800000 */
[----:B------:R-:W-:Y:S01]  /*7f50*/  NOP ;  /* 0x0000000000007918 */ /* 0x000fe20000000000 */
.L_x_3475:
        /* <DEDUP_REMOVED lines=19> */
.L_x_3405:
[----:B------:R-:W-:Y:S05]  /*8090*/  BSYNC B0 ;  /* 0x0000000000007941 */ /* 0x000fea0003800000 */
.L_x_3404:
        /* <DEDUP_REMOVED lines=14> */
.L_x_3407:
[----:B------:R-:W-:Y:S05]  /*8180*/  BSYNC B0 ;  /* 0x0000000000007941 */ /* 0x000fea0003800000 */
.L_x_3406:
        /* <DEDUP_REMOVED lines=15> */
.L_x_3409:
[----:B------:R-:W-:Y:S05]  /*8280*/  BSYNC B0 ;  /* 0x0000000000007941 */ /* 0x000fea0003800000 */
.L_x_3408:
[----:B------:R-:W-:Y:S06]  /*8290*/  BAR.ARV 0xa, 0xa0 ;  /* 0x0282800000007b1d */ /* 0x000fec0000002000 */
[----:B------:R-:W-:Y:S04]  /*82a0*/  BSSY B0, `(.L_x_3410) ;  /* 0x0000003000007945 */ /* 0x000fe80003800000 */
[----:B------:R-:W-:Y:S05]  /*82b0*/  @!P0 BRA `(.L_x_3411) ;  /* 0x0000000000048947 */ /* 0x000fea0003800000 */
[----:B------:R-:W-:-:S04]  /*82c0*/  DEPBAR.LE SB0, 0x1 ;  /* 0x000080400000791a */ /* 0x000fc80000000000 */
.L_x_3411:
[----:B------:R-:W-:Y:S05]  /*82d0*/  BSYNC B0 ;  /* 0x0000000000007941 */ /* 0x000fea0003800000 */
.L_x_3410:
[----:B------:R-:W-:Y:S06]  /*82e0*/  BAR.ARV 0xb, 0xa0 ;  /* 0x02c2800000007b1d */ /* 0x000fec0000002000 */
[----:B------:R-:W-:Y:S04]  /*82f0*/  BSSY B0, `(.L_x_3412) ;  /* 0x0000003000007945 */ /* 0x000fe80003800000 */
[----:B------:R-:W-:Y:S05]  /*8300*/  @!P0 BRA `(.L_x_3413) ;  /* 0x0000000000048947 */ /* 0x000fea0003800000 */
[----:B------:R-:W-:-:S04]  /*8310*/  DEPBAR.LE SB0, 0x0 ;  /* 0x000080000000791a */ /* 0x000fc80000000000 */
.L_x_3413:
[----:B------:R-:W-:Y:S05]  /*8320*/  BSYNC B0 ;  /* 0x0000000000007941 */ /* 0x000fea0003800000 */
.L_x_3412:
        /* <DEDUP_REMOVED lines=19> */
.L_x_3415:
[----:B------:R-:W-:Y:S05]  /*8460*/  BSYNC B0 ;  /* 0x0000000000007941 */ /* 0x000fea0003800000 */
.L_x_3414:
        /* <DEDUP_REMOVED lines=16> */
.L_x_3418:
[----:B------:R-:W2:Y:S04]  /*8570*/  LDG.E.STRONG.GPU R4, desc[UR38][R2.64] ;  /* 0x0000002602047981 */ /* 0x000ea8000c1ef900 */
[----:B--2---:R-:W-:Y:S01]  /*8580*/  CCTL.IVALL ;  /* 0x00000000ff00798f */ /* 0x004fe20002000000 */
[----:B------:R-:W-:Y:S05]  /*8590*/  YIELD ;  /* 0x0000000000007946 */ /* 0x000fea0003800000 */
[----:B------:R-:W-:-:S13]  /*85a0*/  ISETP.NE.AND P1, PT, R4, R5, PT ;  /* 0x000000050400720c */ /* 0x000fda0003f25270 */
[----:B------:R-:W-:Y:S05]  /*85b0*/  @P1 BRA `(.L_x_3418) ;  /* 0xfffffffc00ec1947 */ /* 0x000fea000383ffff */
.L_x_3417:
[----:B------:R-:W-:Y:S05]  /*85c0*/  BSYNC B0 ;  /* 0x0000000000007941 */ /* 0x000fea0003800000 */
.L_x_3416:
[----:B------:R-:W-:-:S03]  /*85d0*/  UMOV UR22, 0xffffffff ;  /* 0xffffffff00167882 */ /* 0x000fc60000000000 */
[----:B------:R-:W-:Y:S05]  /*85e0*/  BRA.DIV UR22, `(.L_x_3419) ;  /* 0x0000003616287947 */ /* 0x000fea000b800000 */
[----:B------:R-:W-:Y:S01]  /*85f0*/  NOP ;  /* 0x0000000000007918 */ /* 0x000fe20000000000 */
.L_x_3478:
        /* <DEDUP_REMOVED lines=15> */
.L_x_3421:
[----:B------:R-:W-:Y:S05]  /*86f0*/  BSYNC B0 ;  /* 0x0000000000007941 */ /* 0x000fea0003800000 */
.L_x_3420:
        /* <DEDUP_REMOVED lines=14> */
.L_x_3423:
[----:B------:R-:W-:Y:S05]  /*87e0*/  BSYNC B0 ;  /* 0x0000000000007941 */ /* 0x000fea0003800000 */
.L_x_3422:
        /* <DEDUP_REMOVED lines=15> */
.L_x_3425:
[----:B------:R-:W-:Y:S05]  /*88e0*/  BSYNC B0 ;  /* 0x0000000000007941 */ /* 0x000fea0003800000 */
.L_x_3424:
[----:B------:R-:W-:Y:S06]  /*88f0*/  BAR.ARV 0xa, 0xa0 ;  /* 0x0282800000007b1d */ /* 0x000fec0000002000 */
[----:B------:R-:W-:Y:S04]  /*8900*/  BSSY B0, `(.L_x_3426) ;  /* 0x0000003000007945 */ /* 0x000fe80003800000 */
[----:B------:R-:W-:Y:S05]  /*8910*/  @!P0 BRA `(.L_x_3427) ;  /* 0x0000000000048947 */ /* 0x000fea0003800000 */
[----:B------:R-:W-:-:S04]  /*8920*/  DEPBAR.LE SB0, 0x1 ;  /* 0x000080400000791a */ /* 0x000fc80000000000 */
.L_x_3427:
[----:B------:R-:W-:Y:S05]  /*8930*/  BSYNC B0 ;  /* 0x0000000000007941 */ /* 0x000fea0003800000 */
.L_x_3426:
[----:B------:R-:W-:Y:S06]  /*8940*/  BAR.ARV 0xb, 0xa0 ;  /* 0x02c2800000007b1d */ /* 0x000fec0000002000 */
[----:B------:R-:W-:Y:S04]  /*8950*/  BSSY B0, `(.L_x_3428) ;  /* 0x0000003000007945 */ /* 0x000fe80003800000 */
[----:B------:R-:W-:Y:S05]  /*8960*/  @!P0 BRA `(.L_x_3429) ;  /* 0x0000000000048947 */ /* 0x000fea0003800000 */
[----:B------:R-:W-:-:S04]  /*8970*/  DEPBAR.LE SB0, 0x0 ;  /* 0x000080000000791a */ /* 0x000fc80000000000 */
.L_x_3429:
[----:B------:R-:W-:Y:S05]  /*8980*/  BSYNC B0 ;  /* 0x0000000000007941 */ /* 0x000fea0003800000 */
.L_x_3428:
        /* <DEDUP_REMOVED lines=19> */
.L_x_3431:
[----:B------:R-:W-:Y:S05]  /*8ac0*/  BSYNC B0 ;  /* 0x0000000000007941 */ /* 0x000fea0003800000 */
.L_x_3430:
[----:B------:R-:W-:Y:S02]  /*8ad0*/  UIADD3 UR13, UR13, 0x2, URZ ;  /* 0x000000020d0d7890 */ /* 0x000fe4000fffe03f */
[----:B------:R-:W-:Y:S02]  /*8ae0*/  UIADD3 UR6, UR6, 0x6000, URZ ;  /* 0x0000600006067890 */ /* 0x000fe4000fffe03f */
[----:B------:R-:W-:-:S06]  /*8af0*/  UISETP.GE.AND UP0, UPT, UR13, UR7, UPT ;  /* 0x000000070d00728c */ /* 0x000fcc000bf06270 */
[----:B------:R-:W-:-:S13]  /*8b00*/  PLOP3.LUT P1, PT, PT, PT, UP0, 0x80, 0x0 ;  /* 0x000000000000781c */ /* 0x000fda0003f2f008 */
[----:B------:R-:W-:Y:S05]  /*8b10*/  @!P1 BRA `(.L_x_3432) ;  /* 0xfffffff000a49947 */ /* 0x000fea000383ffff */
[----:B------:R-:W-:Y:S05]  /*8b20*/  BRA `(.L_x_3302) ;  /* 0x0000002c00407947 */ /* 0x000fea0003800000 */
.L_x_3373:
        /* <DEDUP_REMOVED lines=21> */
.L_x_3433:
[----:B------:R-:W1:Y:S01]  /*8c80*/  LDC R3, c[0x0][0x8c4] ;  /* 0x00023100ff037b82 */ /* 0x000e620000000800 */
[----:B------:R-:W-:Y:S01]  /*8c90*/  IMAD.MOV.U32 R0, RZ, RZ, R5 ;  /* 0x000000ffff007224 */ /* 0x000fe200078e0005 */
[----:B-1----:R-:W-:-:S13]  /*8ca0*/  ISETP.NE.AND P0, PT, R3, 0x1, PT ;  /* 0x000000010300780c */ /* 0x002fda0003f05270 */
[----:B------:R-:W1:Y:S02]  /*8cb0*/  @P0 LDC.64 R6, c[0x0][0x8c8] ;  /* 0x00023200ff060b82 */ /* 0x000e640000000a00 */
[----:B-1----:R-:W-:-:S05]  /*8cc0*/  @P0 IMAD.HI.U32 R4, R5, R6, RZ ;  /* 0x0000000605040227 */ /* 0x002fca00078e00ff */
[----:B------:R-:W-:-:S05]  /*8cd0*/  @P0 SHF.R.U32.HI R0, RZ, R7, R4 ;  /* 0x00000007ff000219 */ /* 0x000fca0000011604 */
[----:B------:R-:W-:-:S07]  /*8ce0*/  IMAD R3, R0, R3, RZ ;  /* 0x0000000300037224 */ /* 0x000fce00078e02ff */
.L_x_3434:
        /* <DEDUP_REMOVED lines=23> */
.L_x_3435:
        /* <DEDUP_REMOVED lines=10> */
.L_x_3437:
[----:B------:R-:W2:Y:S02]  /*8f00*/  LDC R4, c[0x0][0x8ec] ;  /* 0x00023b00ff047b82 */ /* 0x000ea40000000800 */
.L_x_3436:
[----:B--2--5:R-:W-:Y:S01]  /*8f10*/  VIADD R4, R4, 0x5f ;  /* 0x0000005f04047836 */ /* 0x024fe20000000000 */
[----:B------:R-:W-:Y:S01]  /*8f20*/  LOP3.LUT R8, RZ, R0, RZ, 0x33, !PT ;  /* 0x00000000ff087212 */ /* 0x000fe200078e33ff */
[----:B-1----:R-:W-:Y:S02]  /*8f30*/  IMAD.MOV.U32 R2, RZ, RZ, RZ ;  /* 0x000000ffff027224 */ /* 0x002fe400078e00ff */
[----:B------:R-:W-:-:S04]  /*8f40*/  IMAD.HI R4, R4, 0x2aaaaaab, RZ ;  /* 0x2aaaaaab04047827 */ /* 0x000fc800078e02ff */
[----:B------:R-:W-:Y:S01]  /*8f50*/  IMAD.MOV.U32 R16, RZ, RZ, 0x1 ;  /* 0x00000001ff107424 */ /* 0x000fe200078e00ff */
[----:B------:R-:W-:-:S04]  /*8f60*/  SHF.R.U32.HI R3, RZ, 0x1f, R4 ;  /* 0x0000001fff037819 */ /* 0x000fc80000011604 */
[----:B------:R-:W-:-:S04]  /*8f70*/  LEA.HI.SX32 R3, R4, R3, 0x1c ;  /* 0x0000000304037211 */ /* 0x000fc800078fe2ff */
[C---:B------:R-:W-:Y:S01]  /*8f80*/  ISETP.GT.AND P0, PT, R3.reuse, R0, PT ;  /* 0x000000000300720c */ /* 0x040fe20003f04270 */
[----:B------:R-:W-:Y:S02]  /*8f90*/  IMAD.MOV.U32 R0, RZ, RZ, 0x1 ;  /* 0x00000001ff007424 */ /* 0x000fe400078e00ff */
[----:B------:R-:W-:Y:S01]  /*8fa0*/  IMAD.IADD R8, R3, 0x1, R8 ;  /* 0x0000000103087824 */ /* 0x000fe200078e0208 */
[----:B------:R-:W-:-:S04]  /*8fb0*/  SEL R9, R9, 0xffffffff, P0 ;  /* 0xffffffff09097807 */ /* 0x000fc80000000000 */
        /* <DEDUP_REMOVED lines=41> */
.L_x_3439:
        /* <DEDUP_REMOVED lines=11> */
.L_x_3440:
[----:B------:R-:W-:Y:S05]  /*9300*/  @!P0 BRA `(.L_x_3441) ;  /* 0x00000000000c8947 */ /* 0x000fea0003800000 */
[----:B------:R-:W2:Y:S04]  /*9310*/  LDG.E R5, desc[UR38][R2.64] ;  /* 0x0000002602057981 */ /* 0x000ea8000c1e1900 */
[----:B------:R-:W2:Y:S02]  /*9320*/  LDG.E R4, desc[UR38][R2.64+0x4] ;  /* 0x0000042602047981 */ /* 0x000ea4000c1e1900 */
[----:B--2---:R-:W-:-:S07]  /*9330*/  IMAD.IADD R4, R4, 0x1, -R5 ;  /* 0x0000000104047824 */ /* 0x004fce00078e0a05 */
.L_x_3441:
        /* <DEDUP_REMOVED lines=22> */
[C---:B------:R-:W-:Y:S01]  /*94a0*/  R2UR UR29, R9.reuse ;  /* 0x00000000091d72ca */ /* 0x040fe200000e0000 */
[----:B------:R-:W-:Y:S01]  /*94b0*/  UIMAD.WIDE.U32 UR4, UR28, UR10, UR8 ;  /* 0x0000000a1c0472a5 */ /* 0x000fe2000f8e0008 */
[----:B------:R-:W-:Y:S01]  /*94c0*/  SEL R2, R2, RZ, !P1 ;  /* 0x000000ff02027207 */ /* 0x000fe20004800000 */
[----:B------:R-:W-:Y:S01]  /*94d0*/  UIMAD UR10, UR7, UR10, URZ ;  /* 0x0000000a070a72a4 */ /* 0x000fe2000f8e023f */
[----:B------:R-:W-:Y:S01]  /*94e0*/  R2UR UR35, R8 ;  /* 0x00000000082372ca */ /* 0x000fe200000e0000 */
[----:B------:R-:W-:Y:S01]  /*94f0*/  ULDC.64 UR12, c[0x0][0x730] ;  /* 0x0001cc00000c7ab9 */ /* 0x000fe20000000a00 */
[----:B------:R-:W-:Y:S01]  /*9500*/  R2UR UR14, R2 ;  /* 0x00000000020e72ca */ /* 0x000fe200000e0000 */
[----:B------:R-:W-:Y:S01]  /*9510*/  UIMAD UR10, UR28, UR11, UR10 ;  /* 0x0000000b1c0a72a4 */ /* 0x000fe2000f8e020a */
[----:B------:R-:W-:Y:S01]  /*9520*/  SEL R9, R9, RZ, !P0 ;  /* 0x000000ff09097207 */ /* 0x000fe20004000000 */
[----:B------:R-:W-:Y:S01]  /*9530*/  UIMAD UR7, UR7, UR12, URZ ;  /* 0x0000000c070772a4 */ /* 0x000fe2000f8e023f */
[----:B------:R-:W-:Y:S01]  /*9540*/  BSSY B0, `(.L_x_3438) ;  /* 0x000020d000007945 */ /* 0x000fe20003800000 */
[----:B------:R-:W-:Y:S01]  /*9550*/  ULDC UR11, c[0x0][0x2e8] ;  /* 0x0000ba00000b7ab9 */ /* 0x000fe20000000800 */
[----:B------:R-:W-:Y:S01]  /*9560*/  UIMAD.WIDE.U32 UR8, UR28, UR12, UR8 ;  /* 0x0000000c1c0872a5 */ /* 0x000fe2000f8e0008 */
[----:B------:R-:W-:Y:S01]  /*9570*/  R2UR UR37, R9 ;  /* 0x00000000092572ca */ /* 0x000fe200000e0000 */
[----:B------:R-:W-:Y:S01]  /*9580*/  UISETP.NE.AND UP0, UPT, UR11, 0x1, UPT ;  /* 0x000000010b00788c */ /* 0x000fe2000bf05270 */
[----:B------:R-:W-:Y:S01]  /*9590*/  R2UR UR11, R12 ;  /* 0x000000000c0b72ca */ /* 0x000fe200000e0000 */
[----:B------:R-:W-:Y:S01]  /*95a0*/  UIMAD UR7, UR28, UR13, UR7 ;  /* 0x0000000d1c0772a4 */ /* 0x000fe2000f8e0207 */
[----:B------:R-:W-:Y:S01]  /*95b0*/  IMAD.MOV.U32 R2, RZ, RZ, RZ ;  /* 0x000000ffff027224 */ /* 0x000fe200078e00ff */
[----:B------:R-:W-:Y:S01]  /*95c0*/  VOTEU.ANY UP1, P1 ;  /* 0x00000000003f7886 */ /* 0x000fe20000820100 */
[----:B------:R-:W-:Y:S01]  /*95d0*/  ELECT P0, URZ, PT ;  /* 0x00000000003f782f */ /* 0x000fe20003800000 */
[----:B------:R-:W-:Y:S01]  /*95e0*/  IMAD.MOV.U32 R16, RZ, RZ, 0x1 ;  /* 0x00000001ff107424 */ /* 0x000fe200078e00ff */
[----:B------:R-:W-:Y:S01]  /*95f0*/  ULDC.64 UR12, c[0x0][0x720] ;  /* 0x0001c800000c7ab9 */ /* 0x000fe20000000a00 */
[----:B------:R-:W-:-:S02]  /*9600*/  UIADD3 UR9, UR9, UR7, URZ ;  /* 0x0000000709097290 */ /* 0x000fc4000fffe03f */
[----:B------:R-:W-:Y:S01]  /*9610*/  USEL UR29, UR29, URZ, !UP1 ;  /* 0x0000003f1d1d7287 */ /* 0x000fe2000c800000 */
[----:B------:R-:W-:Y:S01]  /*9620*/  ULDC.64 UR16, c[0x0][0x738] ;  /* 0x0001ce0000107ab9 */ /* 0x000fe20000000a00 */
[----:B------:R-:W-:Y:S02]  /*9630*/  UIADD3 UR5, UR5, UR10, URZ ;  /* 0x0000000a05057290 */ /* 0x000fe4000fffe03f */
[----:B------:R-:W-:Y:S02]  /*9640*/  UIMAD UR7, UR14, UR12, URZ ;  /* 0x0000000c0e0772a4 */ /* 0x000fe4000f8e023f */
[----:B------:R-:W-:Y:S02]  /*9650*/  UIMAD UR10, UR14, UR16, URZ ;  /* 0x000000100e0a72a4 */ /* 0x000fe4000f8e023f */
[----:B------:R-:W-:Y:S02]  /*9660*/  UIMAD.WIDE.U32 UR14, UR16, UR29, UR8 ;  /* 0x0000001d100e72a5 */ /* 0x000fe4000f8e0008 */
[----:B------:R-:W-:Y:S01]  /*9670*/  UIMAD.WIDE.U32 UR22, UR12, UR29, UR4 ;  /* 0x0000001d0c1672a5 */ /* 0x000fe2000f8e0004 */
[----:B------:R-:W-:Y:S01]  /*9680*/  @UP0 ULDC UR8, c[0x0][0x2ec] ;  /* 0x0000bb0000080ab9 */ /* 0x000fe20000000800 */
[----:B------:R-:W-:-:S02]  /*9690*/  UIMAD UR5, UR13, UR29, UR7 ;  /* 0x0000001d0d0572a4 */ /* 0x000fc4000f8e0207 */
[----:B------:R-:W-:Y:S01]  /*96a0*/  UIMAD.WIDE.U32 UR8, UR28, UR8, URZ ;  /* 0x000000081c0872a5 */ /* 0x000fe2000f8e003f */
[----:B------:R-:W-:Y:S01]  /*96b0*/  @UP0 ULDC UR7, c[0x0][0x2f0] ;  /* 0x0000bc0000070ab9 */ /* 0x000fe20000000800 */
[----:B------:R-:W-:Y:S01]  /*96c0*/  UMOV UR36, UR28 ;  /* 0x0000001c00247c82 */ /* 0x000fe20008000000 */
[----:B------:R-:W-:Y:S02]  /*96d0*/  UIMAD UR4, UR17, UR29, UR10 ;  /* 0x0000001d110472a4 */ /* 0x000fe4000f8e020a */
[----:B------:R-:W-:Y:S02]  /*96e0*/  UIMAD UR35, UR35, 0x60, UR11 ;  /* 0x00000060232378a4 */ /* 0x000fe4000f8e020b */
        /* <DEDUP_REMOVED lines=14> */
.L_x_3479:
        /* <DEDUP_REMOVED lines=9> */
.L_x_3444:
        /* <DEDUP_REMOVED lines=112> */
.L_x_3455:
[----:B-1----:R-:W-:-:S05]  /*9f60*/  IMAD.MOV.U32 R6, RZ, RZ, 0x1 ;  /* 0x00000001ff067424 */ /* 0x002fca00078e00ff */
[----:B------:R-:W-:-:S04]  /*9f70*/  SHF.L.U32 R6, R6, 0x1f, RZ ;  /* 0x0000001f06067819 */ /* 0x000fc800000006ff */
[----:B------:R-:W1:Y:S02]  /*9f80*/  SYNCS.PHASECHK.TRANS64.TRYWAIT P1, [R0+URZ+0x36438], R6 ;  /* 0x03643806000075a7 */ /* 0x000e64000802017f */
[----:B-1----:R-:W-:Y:S05]  /*9f90*/  @!P1 BRA `(.L_x_3447) ;  /* 0x0000001800ec9947 */ /* 0x002fea0003800000 */
.L_x_3480:
[----:B------:R-:W-:Y:S05]  /*9fa0*/  @P0 BRA `(.L_x_3448) ;  /* 0x0000000000140947 */ /* 0x000fea0003800000 */
[----:B------:R-:W-:Y:S01]  /*9fb0*/  ISETP.NE.AND P1, PT, R18, RZ, PT ;  /* 0x000000ff1200720c */ /* 0x000fe20003f25270 */
[----:B------:R-:W-:-:S04]  /*9fc0*/  IMAD.MOV.U32 R3, RZ, RZ, 0x6100 ;  /* 0x00006100ff037424 */ /* 0x000fc800078e00ff */
[----:B------:R2:W-:Y:S08]  /*9fd0*/  SYNCS.ARRIVE.TRANS64 RZ, [R0+URZ+0x36430], R3 ;  /* 0x0364300300ff79a7 */ /* 0x0005f0000800003f */
[----:B------:R-:W-:Y:S05]  /*9fe0*/  @!P1 BRA `(.L_x_3448) ;  /* 0x0000000000049947 */ /* 0x000fea0003800000 */
[----:B------:R-:W-:Y:S01]  /*9ff0*/  BPT.TRAP 0x1 ;  /* 0x000000040000795c */ /* 0x000fe20000300000 */
.L_x_3448:
        /* <DEDUP_REMOVED lines=48> */
.L_x_3481:
[----:B------:R-:W-:Y:S05]  /*a300*/  @P0 BRA `(.L_x_3450) ;  /* 0x0000000000140947 */ /* 0x000fea0003800000 */
[----:B------:R-:W-:Y:S01]  /*a310*/  ISETP.NE.AND P1, PT, R18, RZ, PT ;  /* 0x000000ff1200720c */ /* 0x000fe20003f25270 */
[----:B--2---:R-:W-:-:S04]  /*a320*/  IMAD.MOV.U32 R3, RZ, RZ, 0x6100 ;  /* 0x00006100ff037424 */ /* 0x004fc800078e00ff */
[----:B------:R3:W-:Y:S08]  /*a330*/  SYNCS.ARRIVE.TRANS64 RZ, [R0+URZ+0x36418], R3 ;  /* 0x0364180300ff79a7 */ /* 0x0007f0000800003f */
[----:B------:R-:W-:Y:S05]  /*a340*/  @!P1 BRA `(.L_x_3450) ;  /* 0x0000000000049947 */ /* 0x000fea0003800000 */
[----:B------:R-:W-:Y:S01]  /*a350*/  BPT.TRAP 0x1 ;  /* 0x000000040000795c */ /* 0x000fe20000300000 */
.L_x_3450:
        /* <DEDUP_REMOVED lines=47> */
.L_x_3482:
        /* <DEDUP_REMOVED lines=8> */
.L_x_3452:
        /* <DEDUP_REMOVED lines=37> */
.L_x_3484:
[----:B------:R-:W-:Y:S05]  /*a920*/  @P0 BRA `(.L_x_3454) ;  /* 0x0000000000140947 */ /* 0x000fea0003800000 */
[----:B------:R-:W-:Y:S01]  /*a930*/  ISETP.NE.AND P1, PT, R18, RZ, PT ;  /* 0x000000ff1200720c */ /* 0x000fe20003f25270 */
[----:B--2---:R-:W-:-:S04]  /*a940*/  IMAD.MOV.U32 R5, RZ, RZ, 0x6100 ;  /* 0x00006100ff057424 */ /* 0x004fc800078e00ff */
[----:B------:R3:W-:Y:S08]  /*a950*/  SYNCS.ARRIVE.TRANS64 RZ, [R0+URZ+0x36410], R5 ;  /* 0x0364100500ff79a7 */ /* 0x0007f0000800003f */
[----:B------:R-:W-:Y:S05]  /*a960*/  @!P1 BRA `(.L_x_3454) ;  /* 0x0000000000049947 */ /* 0x000fea0003800000 */
[----:B------:R-:W-:Y:S01]  /*a970*/  BPT.TRAP 0x1 ;  /* 0x000000040000795c */ /* 0x000fe20000300000 */
.L_x_3454:
        /* <DEDUP_REMOVED lines=44> */
.L_x_3446:
[----:B------:R-:W-:Y:S01]  /*ac40*/  ISETP.NE.AND P1, PT, R20, RZ, PT ;  /* 0x000000ff1400720c */ /* 0x000fe20003f25270 */
[----:B------:R-:W-:Y:S02]  /*ac50*/  IMAD.MOV.U32 R16, RZ, RZ, 0x1 ;  /* 0x00000001ff107424 */ /* 0x000fe400078e00ff */
[----:B------:R-:W-:-:S10]  /*ac60*/  IMAD.MOV.U32 R5, RZ, RZ, R14 ;  /* 0x000000ffff057224 */ /* 0x000fd400078e000e */
[----:B------:R-:W-:Y:S05]  /*ac70*/  @!P1 BRA `(.L_x_3445) ;  /* 0x00000004008c9947 */ /* 0x000fea0003800000 */
[----:B------:R-:W2:Y:S02]  /*ac80*/  SYNCS.PHASECHK.TRANS64.TRYWAIT P1, [R0+URZ+0x36438], R6 ;  /* 0x03643806000075a7 */ /* 0x000ea4000802017f */
[----:B--2---:R-:W-:Y:S05]  /*ac90*/  @!P1 BRA `(.L_x_3456) ;  /* 0x00000010000c9947 */ /* 0x004fea0003800000 */
.L_x_3485:
[----:B------:R-:W-:Y:S05]  /*aca0*/  @P0 BRA `(.L_x_3457) ;  /* 0x0000000000140947 */ /* 0x000fea0003800000 */
[----:B------:R-:W-:Y:S01]  /*acb0*/  ISETP.NE.AND P1, PT, R18, RZ, PT ;  /* 0x000000ff1200720c */ /* 0x000fe20003f25270 */
[----:B------:R-:W-:-:S04]  /*acc0*/  IMAD.MOV.U32 R5, RZ, RZ, 0x6100 ;  /* 0x00006100ff057424 */ /* 0x000fc800078e00ff */
[----:B------:R3:W-:Y:S08]  /*acd0*/  SYNCS.ARRIVE.TRANS64 RZ, [R0+URZ+0x36430], R5 ;  /* 0x0364300500ff79a7 */ /* 0x0007f0000800003f */
[----:B------:R-:W-:Y:S05]  /*ace0*/  @!P1 BRA `(.L_x_3457) ;  /* 0x0000000000049947 */ /* 0x000fea0003800000 */
[----:B------:R-:W-:Y:S01]  /*acf0*/  BPT.TRAP 0x1 ;  /* 0x000000040000795c */ /* 0x000fe20000300000 */
.L_x_3457:
        /* <DEDUP_REMOVED lines=42> */
.L_x_3486:
[----:B------:R-:W-:Y:S01]  /*afa0*/  IMAD.MOV.U32 R16, RZ, RZ, RZ ;  /* 0x000000ffff107224 */ /* 0x000fe200078e00ff */
[----:B------:R-:W-:Y:S06]  /*afb0*/  @P0 BRA `(.L_x_3459) ;  /* 0x0000000000140947 */ /* 0x000fec0003800000 */
[----:B------:R-:W-:Y:S01]  /*afc0*/  ISETP.NE.AND P1, PT, R18, RZ, PT ;  /* 0x000000ff1200720c */ /* 0x000fe20003f25270 */
[----:B-1----:R-:W-:-:S04]  /*afd0*/  IMAD.MOV.U32 R5, RZ, RZ, 0x6100 ;  /* 0x00006100ff057424 */ /* 0x002fc800078e00ff */
[----:B------:R2:W-:Y:S08]  /*afe0*/  SYNCS.ARRIVE.TRANS64 RZ, [R0+URZ+0x36418], R5 ;  /* 0x0364180500ff79a7 */ /* 0x0005f0000800003f */
[----:B------:R-:W-:Y:S05]  /*aff0*/  @!P1 BRA `(.L_x_3459) ;  /* 0x0000000000049947 */ /* 0x000fea0003800000 */
[----:B------:R-:W-:Y:S01]  /*b000*/  BPT.TRAP 0x1 ;  /* 0x000000040000795c */ /* 0x000fe20000300000 */
.L_x_3459:
        /* <DEDUP_REMOVED lines=42> */
.L_x_3445:
[----:B------:R-:W-:-:S04]  /*b2b0*/  SHF.L.U32 R3, R16, 0x1f, RZ ;  /* 0x0000001f10037819 */ /* 0x000fc800000006ff */
[----:B------:R-:W2:Y:S02]  /*b2c0*/  SYNCS.PHASECHK.TRANS64.TRYWAIT P1, [R0+URZ+0x36438], R3 ;  /* 0x03643803000075a7 */ /* 0x000ea4000802017f */
[----:B--2---:R-:W-:Y:S05]  /*b2d0*/  @!P1 BRA `(.L_x_3460) ;  /* 0x0000000800a49947 */ /* 0x004fea0003800000 */
.L_x_3487:
[----:B------:R-:W-:Y:S05]  /*b2e0*/  @P0 BRA `(.L_x_3461) ;  /* 0x0000000000180947 */ /* 0x000fea0003800000 */
[----:B------:R-:W3:Y:S01]  /*b2f0*/  S2R R2, SR_TID.X ;  /* 0x0000000000027919 */ /* 0x000ee20000002100 */
[----:B--2---:R-:W-:-:S04]  /*b300*/  IMAD.MOV.U32 R3, RZ, RZ, 0x6100 ;  /* 0x00006100ff037424 */ /* 0x004fc800078e00ff */
[----:B------:R4:W-:Y:S01]  /*b310*/  SYNCS.ARRIVE.TRANS64 RZ, [R0+URZ+0x36430], R3 ;  /* 0x0364300300ff79a7 */ /* 0x0009e2000800003f */
[----:B---3--:R-:W-:-:S13]  /*b320*/  LOP3.LUT P0, RZ, R2, 0x1f, RZ, 0xc0, !PT ;  /* 0x0000001f02ff7812 */ /* 0x008fda000780c0ff */
[----:B----4-:R-:W-:Y:S05]  /*b330*/  @!P0 BRA `(.L_x_3461) ;  /* 0x0000000000048947 */ /* 0x010fea0003800000 */
[----:B------:R-:W-:Y:S01]  /*b340*/  BPT.TRAP 0x1 ;  /* 0x000000040000795c */ /* 0x000fe20000300000 */
.L_x_3461:
        /* <DEDUP_REMOVED lines=22> */
[----:B-12---:R-:W-:Y:S01]  /*b4b0*/  SEL R0, RZ, 0x1, P0 ;  /* 0x00000001ff007807 */ /* 0x006fe20000000000 */
        /* <DEDUP_REMOVED lines=20> */
[----:B-1----:R-:W-:Y:S01]  /*b600*/  NOP ;  /* 0x0000000000007918 */ /* 0x002fe20000000000 */
.L_x_3442:
[----:B------:R-:W-:Y:S05]  /*b610*/  BSYNC B0 ;  /* 0x0000000000007941 */ /* 0x000fea0003800000 */
.L_x_3438:
[----:B------:R-:W-:-:S03]  /*b620*/  UMOV UR7, 0xffffffff ;  /* 0xffffffff00077882 */ /* 0x000fc60000000000 */
[----:B------:R-:W-:Y:S05]  /*b630*/  BRA.DIV UR7, `(.L_x_3462) ;  /* 0x0000000607e07947 */ /* 0x000fea000b800000 */
[----:B------:R-:W-:-:S13]  /*b640*/  ELECT P6, URZ, PT ;  /* 0x00000000003f782f */ /* 0x000fda00038c0000 */
.L_x_3490:
[----:B------:R-:W-:Y:S05]  /*b650*/  @!P6 BRA `(.L_x_3302) ;  /* 0x000000000074e947 */ /* 0x000fea0003800000 */
[----:B------:R-:W2:Y:S02]  /*b660*/  LDL.LU R3, [R1] ;  /* 0x0000000001037983 */ /* 0x000ea40000300800 */
[----:B--2---:R-:W-:-:S04]  /*b670*/  LOP3.LUT R3, R3, 0x2, RZ, 0xfc, !PT ;  /* 0x0000000203037812 */ /* 0x004fc800078efcff */
[----:B------:R-:W-:-:S13]  /*b680*/  ISETP.NE.AND P2, PT, R3, 0x3, PT ;  /* 0x000000030300780c */ /* 0x000fda0003f45270 */
[----:B------:R-:W-:Y:S05]  /*b690*/  @!P2 BRA `(.L_x_3463) ;  /* 0x000000000004a947 */ /* 0x000fea0003800000 */
[----:B------:R-:W-:Y:S01]  /*b6a0*/  BPT.TRAP 0x1 ;  /* 0x000000040000795c */ /* 0x000fe20000300000 */
.L_x_3463:
        /* <DEDUP_REMOVED lines=15> */
.L_x_3491:
[----:B------:R-:W2:Y:S02]  /*b7a0*/  SYNCS.PHASECHK.TRANS64.TRYWAIT P0, [R3+URZ], R0 ;  /* 0x00000000030075a7 */ /* 0x000ea4000800017f */
[----:B--2---:R-:W-:Y:S05]  /*b7b0*/  @!P0 BRA `(.L_x_3465) ;  /* 0x0000000400b48947 */ /* 0x004fea0003800000 */
.L_x_3492:
[----:B------:R-:W-:Y:S05]  /*b7c0*/  @!P2 BRA `(.L_x_3466) ;  /* 0x000000000004a947 */ /* 0x000fea0003800000 */
[----:B------:R-:W-:Y:S01]  /*b7d0*/  BPT.TRAP 0x1 ;  /* 0x000000040000795c */ /* 0x000fe20000300000 */
.L_x_3466:
[----:B------:R-:W-:-:S07]  /*b7e0*/  SHF.L.U32 R16, R16, 0x1f, RZ ;  /* 0x0000001f10107819 */ /* 0x000fce00000006ff */
.L_x_3467:
[----:B---3--:R3:W4:Y:S02]  /*b7f0*/  SYNCS.PHASECHK.TRANS64.TRYWAIT P0, [R9+URZ+0x36438], R16 ;  /* 0x03643810090075a7 */ /* 0x008724000800017f */
[----:B----4-:R-:W-:Y:S05]  /*b800*/  @!P0 NANOSLEEP.SYNCS 0x989680 ;  /* 0x009896800000895d */ /* 0x010fea0003900000 */
[----:B------:R-:W4:Y:S02]  /*b810*/  @!P0 SYNCS.PHASECHK.TRANS64 P0, [R9+URZ+0x36438], R16 ;  /* 0x03643810090085a7 */ /* 0x000f24000800007f */
[----:B----4-:R-:W-:Y:S05]  /*b820*/  @!P0 BRA `(.L_x_3467) ;  /* 0xfffffffc00f08947 */ /* 0x010fea000383ffff */
.L_x_3302:
[----:B------:R-:W-:Y:S05]  /*b830*/  BSYNC B6 ;  /* 0x0000000000067941 */ /* 0x000fea0003800000 */
.L_x_3294:
[----:B------:R-:W-:Y:S05]  /*b840*/  EXIT ;  /* 0x000000000000794d */ /* 0x000fea0003800000 */
.L_x_3312:
[----:B------:R-:W-:Y:S02]  /*b850*/  IMAD.MOV.U32 R12, RZ, RZ, RZ ;  /* 0x000000ffff0c7224 */ /* 0x000fe400078e00ff */
[----:B------:R-:W-:Y:S02]  /*b860*/  IMAD.MOV.U32 R11, RZ, RZ, 0x1f ;  /* 0x0000001fff0b7424 */ /* 0x000fe400078e00ff */
[----:B------:R-:W-:-:S07]  /*b870*/  IMAD.MOV.U32 R15, RZ, RZ, -0x1 ;  /* 0xffffffffff0f7424 */ /* 0x000fce00078e00ff */
[----:B----4-:R-:W-:Y:S05]  /*b880*/  WARPSYNC.COLLECTIVE R15, `(.L_x_3468) ;  /* 0x000000000f087348 */ /* 0x010fea0003c00000 */
[----:B------:R1:W2:Y:S02]  /*b890*/  SHFL.IDX P6, R14, R13, R12, R11 ;  /* 0x0000000c0d0e7389 */ /* 0x0002a400000c000b */
[----:B-12-4-:R-:W-:Y:S01]  /*b8a0*/  ENDCOLLECTIVE ;  /* 0x000000000000791b */ /* 0x016fe20003800000 */
.L_x_3468:
[----:B------:R-:W-:Y:S05]  /*b8b0*/  BRA `(.L_x_3469) ;  /* 0xffffff5c00447947 */ /* 0x000fea000383ffff */
.L_x_3314:
[----:B--2---:R2:W3:Y:S02]  /*b8c0*/  SYNCS.PHASECHK.TRANS64.TRYWAIT P0, [R156+URZ+0x36400], R15 ;  /* 0x0364000f9c0075a7 */ /* 0x0044e4000800017f */
[----:B---3--:R-:W-:Y:S05]  /*b8d0*/  @!P0 NANOSLEEP.SYNCS 0x989680 ;  /* 0x009896800000895d */ /* 0x008fea0003900000 */
[----:B------:R-:W3:Y:S02]  /*b8e0*/  @!P0 SYNCS.PHASECHK.TRANS64 P0, [R156+URZ+0x36400], R15 ;  /* 0x0364000f9c0085a7 */ /* 0x000ee4000800007f */
[----:B---3--:R-:W-:Y:S05]  /*b8f0*/  @!P0 BRA `(.L_x_3314) ;  /* 0xfffffffc00f08947 */ /* 0x008fea000383ffff */
[----:B------:R-:W-:Y:S05]  /*b900*/  BRA `(.L_x_3313) ;  /* 0xffffff5c00847947 */ /* 0x000fea000383ffff */
.L_x_3318:
[----:B---3--:R3:W1:Y:S02]  /*b910*/  SYNCS.PHASECHK.TRANS64.TRYWAIT P1, [R3+URZ+0x36410], R12 ;  /* 0x0364100c030075a7 */ /* 0x008664000802017f */
[----:B-1----:R-:W-:Y:S05]  /*b920*/  @!P1 NANOSLEEP.SYNCS 0x989680 ;  /* 0x009896800000995d */ /* 0x002fea0003900000 */
[----:B------:R-:W1:Y:S02]  /*b930*/  @!P1 SYNCS.PHASECHK.TRANS64 P1, [R3+URZ+0x36410], R12 ;  /* 0x0364100c030095a7 */ /* 0x000e64000802007f */
[----:B-1----:R-:W-:Y:S05]  /*b940*/  @!P1 BRA `(.L_x_3318) ;  /* 0xfffffffc00f09947 */ /* 0x002fea000383ffff */
[----:B------:R-:W-:Y:S05]  /*b950*/  BRA `(.L_x_3317) ;  /* 0xffffff6400387947 */ /* 0x000fea000383ffff */
.L_x_3322:
[----:B------:R1:W1:Y:S02]  /*b960*/  SYNCS.PHASECHK.TRANS64.TRYWAIT P1, [R156+URZ+0x36430], R15 ;  /* 0x0364300f9c0075a7 */ /* 0x000264000802017f */
[----:B-1----:R-:W-:Y:S05]  /*b970*/  @!P1 NANOSLEEP.SYNCS 0x989680 ;  /* 0x009896800000995d */ /* 0x002fea0003900000 */
[----:B------:R-:W1:Y:S02]  /*b980*/  @!P1 SYNCS.PHASECHK.TRANS64 P1, [R156+URZ+0x36430], R15 ;  /* 0x0364300f9c0095a7 */ /* 0x000e64000802007f */
[----:B-1----:R-:W-:Y:S05]  /*b990*/  @!P1 BRA `(.L_x_3322) ;  /* 0xfffffffc00f09947 */ /* 0x002fea000383ffff */
[----:B------:R-:W-:Y:S05]  /*b9a0*/  BRA `(.L_x_3321) ;  /* 0xffffff6800dc7947 */ /* 0x000fea000383ffff */
.L_x_3386:
[----:B------:R-:W-:Y:S01]  /*b9b0*/  BSSY B0, `(.L_x_3470) ;  /* 0x0000005000007945 */ /* 0x000fe20003800000 */
[----:B------:R-:W-:-:S07]  /*b9c0*/  IMAD.MOV.U32 R15, RZ, RZ, -0x1 ;  /* 0xffffffffff0f7424 */ /* 0x000fce00078e00ff */
[----:B------:R-:W-:Y:S05]  /*b9d0*/  WARPSYNC.COLLECTIVE R15, `(.L_x_3471) ;  /* 0x000000000f087348 */ /* 0x000fea0003c00000 */
[----:B------:R-:W-:Y:S01]  /*b9e0*/  NOP ;  /* 0x0000000000007918 */ /* 0x000fe20000000000 */
[----:B------:R-:W-:Y:S01]  /*b9f0*/  ENDCOLLECTIVE ;  /* 0x000000000000791b */ /* 0x000fe20003800000 */
.L_x_3471:
[----:B------:R-:W-:Y:S05]  /*ba00*/  BSYNC B0 ;  /* 0x0000000000007941 */ /* 0x000fea0003800000 */
.L_x_3470:
[----:B------:R-:W-:Y:S05]  /*ba10*/  BRA `(.L_x_3472) ;  /* 0xffffffbc00207947 */ /* 0x000fea000383ffff */
.L_x_3403:
[----:B------:R-:W-:Y:S01]  /*ba20*/  BSSY B0, `(.L_x_3473) ;  /* 0x0000005000007945 */ /* 0x000fe20003800000 */
[----:B------:R-:W-:-:S07]  /*ba30*/  IMAD.MOV.U32 R15, RZ, RZ, -0x1 ;  /* 0xffffffffff0f7424 */ /* 0x000fce00078e00ff */
[----:B------:R-:W-:Y:S05]  /*ba40*/  WARPSYNC.COLLECTIVE R15, `(.L_x_3474) ;  /* 0x000000000f087348 */ /* 0x000fea0003c00000 */
[----:B------:R-:W-:Y:S01]  /*ba50*/  NOP ;  /* 0x0000000000007918 */ /* 0x000fe20000000000 */
[----:B------:R-:W-:Y:S01]  /*ba60*/  ENDCOLLECTIVE ;  /* 0x000000000000791b */ /* 0x000fe20003800000 */
.L_x_3474:
[----:B------:R-:W-:Y:S05]  /*ba70*/  BSYNC B0 ;  /* 0x0000000000007941 */ /* 0x000fea0003800000 */
.L_x_3473:
[----:B------:R-:W-:Y:S05]  /*ba80*/  BRA `(.L_x_3475) ;  /* 0xffffffc400347947 */ /* 0x000fea000383ffff */
.L_x_3419:
[----:B------:R-:W-:Y:S01]  /*ba90*/  BSSY B0, `(.L_x_3476) ;  /* 0x0000005000007945 */ /* 0x000fe20003800000 */
[----:B------:R-:W-:-:S07]  /*baa0*/  IMAD.MOV.U32 R15, RZ, RZ, -0x1 ;  /* 0xffffffffff0f7424 */ /* 0x000fce00078e00ff */
[----:B------:R-:W-:Y:S05]  /*bab0*/  WARPSYNC.COLLECTIVE R15, `(.L_x_3477) ;  /* 0x000000000f087348 */ /* 0x000fea0003c00000 */
[----:B------:R-:W-:Y:S01]  /*bac0*/  NOP ;  /* 0x0000000000007918 */ /* 0x000fe20000000000 */
[----:B------:R-:W-:Y:S01]  /*bad0*/  ENDCOLLECTIVE ;  /* 0x000000000000791b */ /* 0x000fe20003800000 */
.L_x_3477:
[----:B------:R-:W-:Y:S05]  /*bae0*/  BSYNC B0 ;  /* 0x0000000000007941 */ /* 0x000fea0003800000 */
.L_x_3476:
[----:B------:R-:W-:Y:S05]  /*baf0*/  BRA `(.L_x_3478) ;  /* 0xffffffc800c07947 */ /* 0x000fea000383ffff */
.L_x_3443:
[----:B-1----:R1:W2:Y:S02]  /*bb00*/  SYNCS.PHASECHK.TRANS64.TRYWAIT P1, [R0+URZ+0x36420], R6 ;  /* 0x03642006000075a7 */ /* 0x0022a4000802017f */
[----:B--2---:R-:W-:Y:S05]  /*bb10*/  @!P1 NANOSLEEP.SYNCS 0x989680 ;  /* 0x009896800000995d */ /* 0x004fea0003900000 */
[----:B------:R-:W2:Y:S02]  /*bb20*/  @!P1 SYNCS.PHASECHK.TRANS64 P1, [R0+URZ+0x36420], R6 ;  /* 0x03642006000095a7 */ /* 0x000ea4000802007f */
[----:B--2---:R-:W-:Y:S05]  /*bb30*/  @!P1 BRA `(.L_x_3443) ;  /* 0xfffffffc00f09947 */ /* 0x004fea000383ffff */
[----:B------:R-:W-:Y:S05]  /*bb40*/  BRA `(.L_x_3479) ;  /* 0xffffffdc00207947 */ /* 0x000fea000383ffff */
.L_x_3447:
[----:B-1----:R1:W2:Y:S02]  /*bb50*/  SYNCS.PHASECHK.TRANS64.TRYWAIT P1, [R0+URZ+0x36438], R6 ;  /* 0x03643806000075a7 */ /* 0x0022a4000802017f */
[----:B--2---:R-:W-:Y:S05]  /*bb60*/  @!P1 NANOSLEEP.SYNCS 0x989680 ;  /* 0x009896800000995d */ /* 0x004fea0003900000 */
[----:B------:R-:W2:Y:S02]  /*bb70*/  @!P1 SYNCS.PHASECHK.TRANS64 P1, [R0+URZ+0x36438], R6 ;  /* 0x03643806000095a7 */ /* 0x000ea4000802007f */
[----:B--2---:R-:W-:Y:S05]  /*bb80*/  @!P1 BRA `(.L_x_3447) ;  /* 0xfffffffc00f09947 */ /* 0x004fea000383ffff */
[----:B------:R-:W-:Y:S05]  /*bb90*/  BRA `(.L_x_3480) ;  /* 0xffffffe400007947 */ /* 0x000fea000383ffff */
.L_x_3449:
[----:B--2---:R2:W3:Y:S02]  /*bba0*/  SYNCS.PHASECHK.TRANS64.TRYWAIT P1, [R0+URZ+0x36428], R3 ;  /* 0x03642803000075a7 */ /* 0x0044e4000802017f */
[----:B---3--:R-:W-:Y:S05]  /*bbb0*/  @!P1 NANOSLEEP.SYNCS 0x989680 ;  /* 0x009896800000995d */ /* 0x008fea0003900000 */
[----:B------:R-:W3:Y:S02]  /*bbc0*/  @!P1 SYNCS.PHASECHK.TRANS64 P1, [R0+URZ+0x36428], R3 ;  /* 0x03642803000095a7 */ /* 0x000ee4000802007f */
[----:B---3--:R-:W-:Y:S05]  /*bbd0*/  @!P1 BRA `(.L_x_3449) ;  /* 0xfffffffc00f09947 */ /* 0x008fea000383ffff */
[----:B------:R-:W-:Y:S05]  /*bbe0*/  BRA `(.L_x_3481) ;  /* 0xffffffe400c47947 */ /* 0x000fea000383ffff */
.L_x_3451:
        /* <DEDUP_REMOVED lines=8> */
.L_x_3453:
[----:B------:R-:W-:-:S07]  /*bc70*/  SHF.L.U32 R5, R7, 0x1f, RZ ;  /* 0x0000001f07057819 */ /* 0x000fce00000006ff */
.L_x_3483:
[----:B--2---:R2:W3:Y:S02]  /*bc80*/  SYNCS.PHASECHK.TRANS64.TRYWAIT P1, [R0+URZ+0x36420], R5 ;  /* 0x03642005000075a7 */ /* 0x0044e4000802017f */
[----:B---3--:R-:W-:Y:S05]  /*bc90*/  @!P1 NANOSLEEP.SYNCS 0x989680 ;  /* 0x009896800000995d */ /* 0x008fea0003900000 */
[----:B------:R-:W3:Y:S02]  /*bca0*/  @!P1 SYNCS.PHASECHK.TRANS64 P1, [R0+URZ+0x36420], R5 ;  /* 0x03642005000095a7 */ /* 0x000ee4000802007f */
[----:B---3--:R-:W-:Y:S05]  /*bcb0*/  @!P1 BRA `(.L_x_3483) ;  /* 0xfffffffc00f09947 */ /* 0x008fea000383ffff */
[----:B------:R-:W-:Y:S05]  /*bcc0*/  BRA `(.L_x_3484) ;  /* 0xffffffec00147947 */ /* 0x000fea000383ffff */
.L_x_3456:
[----:B--2---:R2:W3:Y:S02]  /*bcd0*/  SYNCS.PHASECHK.TRANS64.TRYWAIT P1, [R0+URZ+0x36438], R6 ;  /* 0x03643806000075a7 */ /* 0x0044e4000802017f */
[----:B---3--:R-:W-:Y:S05]  /*bce0*/  @!P1 NANOSLEEP.SYNCS 0x989680 ;  /* 0x009896800000995d */ /* 0x008fea0003900000 */
[----:B------:R-:W3:Y:S02]  /*bcf0*/  @!P1 SYNCS.PHASECHK.TRANS64 P1, [R0+URZ+0x36438], R6 ;  /* 0x03643806000095a7 */ /* 0x000ee4000802007f */
[----:B---3--:R-:W-:Y:S05]  /*bd00*/  @!P1 BRA `(.L_x_3456) ;  /* 0xfffffffc00f09947 */ /* 0x008fea000383ffff */
[----:B------:R-:W-:Y:S05]  /*bd10*/  BRA `(.L_x_3485) ;  /* 0xffffffec00e07947 */ /* 0x000fea000383ffff */
.L_x_3458:
[----:B-1----:R1:W2:Y:S02]  /*bd20*/  SYNCS.PHASECHK.TRANS64.TRYWAIT P1, [R0+URZ+0x36428], R5 ;  /* 0x03642805000075a7 */ /* 0x0022a4000802017f */
[----:B--2---:R-:W-:Y:S05]  /*bd30*/  @!P1 NANOSLEEP.SYNCS 0x989680 ;  /* 0x009896800000995d */ /* 0x004fea0003900000 */
[----:B------:R-:W2:Y:S02]  /*bd40*/  @!P1 SYNCS.PHASECHK.TRANS64 P1, [R0+URZ+0x36428], R5 ;  /* 0x03642805000095a7 */ /* 0x000ea4000802007f */
[----:B--2---:R-:W-:Y:S05]  /*bd50*/  @!P1 BRA `(.L_x_3458) ;  /* 0xfffffffc00f09947 */ /* 0x004fea000383ffff */
[----:B------:R-:W-:Y:S05]  /*bd60*/  BRA `(.L_x_3486) ;  /* 0xfffffff0008c7947 */ /* 0x000fea000383ffff */
.L_x_3460:
[----:B--2---:R2:W3:Y:S02]  /*bd70*/  SYNCS.PHASECHK.TRANS64.TRYWAIT P1, [R0+URZ+0x36438], R3 ;  /* 0x03643803000075a7 */ /* 0x0044e4000802017f */
[----:B---3--:R-:W-:Y:S05]  /*bd80*/  @!P1 NANOSLEEP.SYNCS 0x989680 ;  /* 0x009896800000995d */ /* 0x008fea0003900000 */
[----:B------:R-:W3:Y:S02]  /*bd90*/  @!P1 SYNCS.PHASECHK.TRANS64 P1, [R0+URZ+0x36438], R3 ;  /* 0x03643803000095a7 */ /* 0x000ee4000802007f */
[----:B---3--:R-:W-:Y:S05]  /*bda0*/  @!P1 BRA `(.L_x_3460) ;  /* 0xfffffffc00f09947 */ /* 0x008fea000383ffff */
[----:B------:R-:W-:Y:S05]  /*bdb0*/  BRA `(.L_x_3487) ;  /* 0xfffffff400487947 */ /* 0x000fea000383ffff */
.L_x_3462:
[----:B------:R-:W-:Y:S01]  /*bdc0*/  BSSY B0, `(.L_x_3488) ;  /* 0x0000006000007945 */ /* 0x000fe20003800000 */
[----:B------:R-:W-:-:S07]  /*bdd0*/  IMAD.MOV.U32 R15, RZ, RZ, -0x1 ;  /* 0xffffffffff0f7424 */ /* 0x000fce00078e00ff */
[----:B------:R-:W-:Y:S05]  /*bde0*/  WARPSYNC.COLLECTIVE R15, `(.L_x_3489) ;  /* 0x000000000f0c7348 */ /* 0x000fea0003c00000 */
[----:B------:R-:W-:Y:S02]  /*bdf0*/  ELECT P6, UR62, PT ;  /* 0x00000000003e782f */ /* 0x000fe400038c0000 */
[----:B------:R-:W-:Y:S01]  /*be00*/  MOV R14, UR62 ;  /* 0x0000003e000e7c02 */ /* 0x000fe20008000f00 */
[----:B------:R-:W-:Y:S10]  /*be10*/  ENDCOLLECTIVE ;  /* 0x000000000000791b */ /* 0x000ff40003800000 */
.L_x_3489:
[----:B------:R-:W-:Y:S05]  /*be20*/  BSYNC B0 ;  /* 0x0000000000007941 */ /* 0x000fea0003800000 */
.L_x_3488:
[----:B------:R-:W-:Y:S05]  /*be30*/  BRA `(.L_x_3490) ;  /* 0xfffffff800047947 */ /* 0x000fea000383ffff */
.L_x_3464:
[----:B-1----:R1:W2:Y:S02]  /*be40*/  SYNCS.PHASECHK.TRANS64.TRYWAIT P0, [R7+URZ], R4 ;  /* 0x00000004070075a7 */ /* 0x0022a4000800017f */
[----:B--2---:R-:W-:Y:S05]  /*be50*/  @!P0 NANOSLEEP.SYNCS 0x989680 ;  /* 0x009896800000895d */ /* 0x004fea0003900000 */
[----:B------:R-:W2:Y:S02]  /*be60*/  @!P0 SYNCS.PHASECHK.TRANS64 P0, [R7+URZ], R4 ;  /* 0x00000004070085a7 */ /* 0x000ea4000800007f */
[----:B--2---:R-:W-:Y:S05]  /*be70*/  @!P0 BRA `(.L_x_3464) ;  /* 0xfffffffc00f08947 */ /* 0x004fea000383ffff */
[----:B------:R-:W-:Y:S05]  /*be80*/  BRA `(.L_x_3491) ;  /* 0xfffffff800447947 */ /* 0x000fea000383ffff */
.L_x_3465:
[----:B--2---:R2:W3:Y:S02]  /*be90*/  SYNCS.PHASECHK.TRANS64.TRYWAIT P0, [R3+URZ], R0 ;  /* 0x00000000030075a7 */ /* 0x0044e4000800017f */
[----:B---3--:R-:W-:Y:S05]  /*bea0*/  @!P0 NANOSLEEP.SYNCS 0x989680 ;  /* 0x009896800000895d */ /* 0x008fea0003900000 */
[----:B------:R-:W3:Y:S02]  /*beb0*/  @!P0 SYNCS.PHASECHK.TRANS64 P0, [R3+URZ], R0 ;  /* 0x00000000030085a7 */ /* 0x000ee4000800007f */
[----:B---3--:R-:W-:Y:S05]  /*bec0*/  @!P0 BRA `(.L_x_3465) ;  /* 0xfffffffc00f08947 */ /* 0x008fea000383ffff */
[----:B------:R-:W-:Y:S05]  /*bed0*/  BRA `(.L_x_3492) ;  /* 0xfffffff800387947 */ /* 0x000fea000383ffff */
.L_x_3493:
        /* <DEDUP_REMOVED lines=10> */
.L_x_3877:


//--------------------- .text._ZN7cutlass13device_kernelIN5flash11enable_sm90INS1_16FlashAttnBwdSm90INS1_25CollectiveMainloopBwdSm90ILi2ELi1ELi1EN4cute5tupleIJNS5_1CILi1EEES8_S8_EEENS6_IJNS7_ILi64EEENS7_ILi96EEENS7_ILi192EEEEEENS_6half_tEfNS_4arch4Sm90ELb1ELb0ELb0ELb1ELb0ELb0ELb1ELb0ELi3ELi1ELi1ELi1ELb0EEENS1_24CollectiveEpilogueBwdGQAISD_fSG_Li384ELb1ELb0EEENS1_25SingleTileBwdLPTSchedulerILb1ELi96ELb0EEEEEEEEEvNT_6ParamsE --------------------------
	.section	.text._ZN7cutlass13device_kernelIN5flash11enable_sm90INS1_16FlashAttnBwdSm90INS1_25CollectiveMainloopBwdSm90ILi2ELi1ELi1EN4cute5tupleIJNS5_1CILi1EEES8_S8_EEENS6_IJNS7_ILi64EEENS7_ILi96EEENS7_ILi192EEEEEENS_6half_tEfNS_4arch4Sm90ELb1ELb0ELb0ELb1ELb0ELb0ELb1ELb0ELi3ELi1ELi1ELi1ELb0EEENS1_24CollectiveEpilogueBwdGQAISD_fSG_Li384ELb1ELb0EEENS1_25SingleTileBwdLPTSchedulerILb1ELi96ELb0EEEEEEEEEvNT_6ParamsE,"ax",@progbits
	.align	128
.text._ZN7cutlass13device_kernelIN5flash11enable_sm90INS1_16FlashAttnBwdSm90INS1_25CollectiveMainloopBwdSm90ILi2ELi1ELi1EN4cute5tupleIJNS5_1CILi1EEES8_S8_EEENS6_IJNS7_ILi64EEENS7_ILi96EEENS7_ILi192EEEEEENS_6half_tEfNS_4arch4Sm90ELb1ELb0ELb0ELb1ELb0ELb0ELb1ELb0ELi3ELi1ELi1ELi1ELb0EEENS1_24CollectiveEpilogueBwdGQAISD_fSG_Li384ELb1ELb0EEENS1_25SingleTileBwdLPTSchedulerILb1ELi96ELb0EEEEEEEEEvNT_6ParamsE:
        .type           _ZN7cutlass13device_kernelIN5flash11enable_sm90INS1_16FlashAttnBwdSm90INS1_25CollectiveMainloopBwdSm90ILi2ELi1ELi1EN4cute5tupleIJNS5_1CILi1EEES8_S8_EEENS6_IJNS7_ILi64EEENS7_ILi96EEENS7_ILi192EEEEEENS_6half_tEfNS_4arch4Sm90ELb1ELb0ELb0ELb1ELb0ELb0ELb1ELb0ELi3ELi1ELi1ELi1ELb0EEENS1_24CollectiveEpilogueBwdGQAISD_fSG_Li384ELb1ELb0EEENS1_25SingleTileBwdLPTSchedulerILb1ELi96ELb0EEEEEEEEEvNT_6ParamsE,@function
        .size           _ZN7cutlass13device_kernelIN5flash11enable_sm90INS1_16FlashAttnBwdSm90INS1_25CollectiveMainloopBwdSm90ILi2ELi1ELi1EN4cute5tupleIJNS5_1CILi1EEES8_S8_EEENS6_IJNS7_ILi64EEENS7_ILi96EEENS7_ILi192EEEEEENS_6half_tEfNS_4arch4Sm90ELb1ELb0ELb0ELb1ELb0ELb0ELb1ELb0ELi3ELi1ELi1ELi1ELb0EEENS1_24CollectiveEpilogueBwdGQAISD_fSG_Li384ELb1ELb0EEENS1_25SingleTileBwdLPTSchedulerILb1ELi96ELb0EEEEEEEEEvNT_6ParamsE,(.L_x_3878 - _ZN7cutlass13device_kernelIN5flash11enable_sm90INS1_16FlashAttnBwdSm90INS1_25CollectiveMainloopBwdSm90ILi2ELi1ELi1EN4cute5tupleIJNS5_1CILi1EEES8_S8_EEENS6_IJNS7_ILi64EEENS7_ILi96EEENS7_ILi192EEEEEENS_6half_tEfNS_4arch4Sm90ELb1ELb0ELb0ELb1ELb0ELb0ELb1ELb0ELi3ELi1ELi1ELi1ELb0EEENS1_24CollectiveEpilogueBwdGQAISD_fSG_Li384ELb1ELb0EEENS1_25SingleTileBwdLPTSchedulerILb1ELi96ELb0EEEEEEEEEvNT_6ParamsE)
        .other          _ZN7cutlass13device_kernelIN5flash11enable_sm90INS1_16FlashAttnBwdSm90INS1_25CollectiveMainloopBwdSm90ILi2ELi1ELi1EN4cute5tupleIJNS5_1CILi1EEES8_S8_EEENS6_IJNS7_ILi64EEENS7_ILi96EEENS7_ILi192EEEEEENS_6half_tEfNS_4arch4Sm90ELb1ELb0ELb0ELb1ELb0ELb0ELb1ELb0ELi3ELi1ELi1ELi1ELb0EEENS1_24CollectiveEpilogueBwdGQAISD_fSG_Li384ELb1ELb0EEENS1_25SingleTileBwdLPTSchedulerILb1ELi96ELb0EEEEEEEEEvNT_6ParamsE,@"STO_CUDA_ENTRY STV_DEFAULT"
_ZN7cutlass13device_kernelIN5flash11enable_sm90INS1_16FlashAttnBwdSm90INS1_25CollectiveMainloopBwdSm90ILi2ELi1ELi1EN4cute5tupleIJNS5_1CILi1EEES8_S8_EEENS6_IJNS7_ILi64EEENS7_ILi96EEENS7_ILi192EEEEEENS_6half_tEfNS_4arch4Sm90ELb1ELb0ELb0ELb1ELb0ELb0ELb1ELb0ELi3ELi1ELi1ELi1ELb0EEENS1_24CollectiveEpilogueBwdGQAISD_fSG_Li384ELb1ELb0EEENS1_25SingleTileBwdLPTSchedulerILb1ELi96ELb0EEEEEEEEEvNT_6ParamsE:
        /* <DEDUP_REMOVED lines=23> */
.L_x_3495:
[----:B------:R-:W-:Y:S05]  /*0170*/  BSYNC B0 ;  /* 0x0000000000007941 */ /* 0x000fea0003800000 */
.L_x_3494:
        /* <DEDUP_REMOVED lines=34> */
.L_x_3496:
        /* <DEDUP_REMOVED lines=20> */
.L_x_3497:
        /* <DEDUP_REMOVED lines=9> */
.L_x_3500:
        /* <DEDUP_REMOVED lines=32> */
.L_x_3501:
[----:B------:R-:W1:Y:S01]  /*0770*/  LDC R3, c[0x0][0x8cc] ;  /* 0x00023300ff037b82 */ /* 0x000e620000000800 */
[----:B------:R-:W-:Y:S01]  /*0780*/  IMAD.U32 R152, RZ, RZ, UR4 ;  /* 0x00000004ff987e24 */ /* 0x000fe2000f8e00ff */
[----:B-1----:R-:W-:-:S13]  /*0790*/  ISETP.NE.AND P0, PT, R3, 0x1, PT ;  /* 0x000000010300780c */ /* 0x002fda0003f05270 */
[----:B------:R-:W1:Y:S02]  /*07a0*/  @P0 LDC.64 R4, c[0x0][0x8d0] ;  /* 0x00023400ff040b82 */ /* 0x000e640000000a00 */
[----:B-1----:R-:W-:-:S05]  /*07b0*/  @P0 IMAD.HI.U32 R0, R4, UR4, RZ ;  /* 0x0000000404000c27 */ /* 0x002fca000f8e00ff */
[----:B------:R-:W-:-:S05]  /*07c0*/  @P0 SHF.R.U32.HI R152, RZ, R5, R0 ;  /* 0x00000005ff980219 */ /* 0x000fca0000011600 */
[----:B------:R-:W-:-:S07]  /*07d0*/  IMAD R0, R152, R3, RZ ;  /* 0x0000000398007224 */ /* 0x000fce00078e02ff */
.L_x_3502:
        /* <DEDUP_REMOVED lines=20> */
.L_x_3503:
        /* <DEDUP_REMOVED lines=10> */
.L_x_3505:
[----:B------:R-:W1:Y:S02]  /*09c0*/  LDC R0, c[0x0][0x8f4] ;  /* 0x00023d00ff007b82 */ /* 0x000e640000000800 */
.L_x_3504:
        /* <DEDUP_REMOVED lines=14> */
[----:B--2---:R-:W-:-:S06]  /*0ab0*/  IMAD.WIDE R22, R19, 0x4, R22 ;  /* 0x0000000413167825 */ /* 0x004fcc00078e0216 */
[----:B------:R2:W5:Y:S01]  /*0ac0*/  LDG.E R22, desc[UR38][R22.64] ;  /* 0x0000002616167981 */ /* 0x000562000c1e1900 */
[----:B------:R-:W-:Y:S05]  /*0ad0*/  BRA `(.L_x_3508) ;  /* 0x0000000000287947 */ /* 0x000fea0003800000 */
.L_x_3507:
        /* <DEDUP_REMOVED lines=10> */
.L_x_3508:
        /* <DEDUP_REMOVED lines=8> */
.L_x_3509:
        /* <DEDUP_REMOVED lines=9> */
.L_x_3510:
        /* <DEDUP_REMOVED lines=87> */
.L_x_3513:
        /* <DEDUP_REMOVED lines=15> */
.L_x_3512:
        /* <DEDUP_REMOVED lines=20> */
.L_x_3515:
        /* <DEDUP_REMOVED lines=15> */
.L_x_3514:
        /* <DEDUP_REMOVED lines=8> */
.L_x_3612:
        /* <DEDUP_REMOVED lines=21> */
.L_x_3517:
        /* <DEDUP_REMOVED lines=9> */
[----:B------:R-:W-:-:S02]  /*1780*/  LOP3.LUT R15, R0, 0x7ffffffc, RZ, 0xc0, !PT ;  /* 0x7ffffffc000f7812 */ /* 0x000fc400078ec0ff */
[----:B------:R-:W-:Y:S02]  /*1790*/  CS2R R116, SRZ ;  /* 0x0000000000747805 */ /* 0x000fe4000001ff00 */
[--C-:B------:R-:W-:Y:S02]  /*17a0*/  SHF.R.S32.HI R0, RZ, 0x1, R8.reuse ;  /* 0x00000001ff007819 */ /* 0x100fe40000011408 */
[----:B------:R-:W-:Y:S02]  /*17b0*/  CS2R R114, SRZ ;  /* 0x0000000000727805 */ /* 0x000fe4000001ff00 */
[----:B------:R-:W-:Y:S01]  /*17c0*/  SHF.R.S32.HI R11, RZ, 0x1f, R8 ;  /* 0x0000001fff0b7819 */ /* 0x000fe20000011408 */
[----:B------:R-:W-:Y:S01]  /*17d0*/  IMAD.IADD R15, R2, 0x1, -R15 ;  /* 0x00000001020f7824 */ /* 0x000fe200078e0a0f */
[----:B---3--:R-:W-:Y:S02]  /*17e0*/  SHF.R.S32.HI R10, RZ, 0x1f, R9 ;  /* 0x0000001fff0a7819 */ /* 0x008fe40000011409 */
        /* <DEDUP_REMOVED lines=87> */
.L_x_3529:
[----:B------:R-:W-:-:S13]  /*1d60*/  ISETP.NE.AND P0, PT, R10, 0x3, PT ;  /* 0x000000030a00780c */ /* 0x000fda0003f05270 */
[----:B---3--:R-:W-:Y:S05]  /*1d70*/  @!P0 BRA `(.L_x_3519) ;  /* 0x0000000000048947 */ /* 0x008fea0003800000 */
[----:B------:R-:W-:Y:S01]  /*1d80*/  BPT.TRAP 0x1 ;  /* 0x000000040000795c */ /* 0x000fe20000300000 */
.L_x_3519:
[----:B------:R-:W-:Y:S02]  /*1d90*/  LEA R3, R2, UR36, 0x3 ;  /* 0x0000002402037c11 */ /* 0x000fe4000f8e18ff */
[----:B------:R-:W-:-:S04]  /*1da0*/  SHF.L.U32 R12, R7, 0x1f, RZ ;  /* 0x0000001f070c7819 */ /* 0x000fc800000006ff */
[----:B------:R3:W4:Y:S01]  /*1db0*/  SYNCS.PHASECHK.TRANS64.TRYWAIT P1, [R3+URZ+0x36410], R12 ;  /* 0x0364100c030075a7 */ /* 0x000722000802017f */
[----:B------:R-:W-:Y:S05]  /*1dc0*/  @!P0 BRA `(.L_x_3520) ;  /* 0x0000000000048947 */ /* 0x000fea0003800000 */
[----:B------:R-:W-:Y:S01]  /*1dd0*/  BPT.TRAP 0x1 ;  /* 0x000000040000795c */ /* 0x000fe20000300000 */
.L_x_3520:
[----:B----4-:R-:W-:Y:S05]  /*1de0*/  @P1 BRA `(.L_x_3521) ;  /* 0x0000000000081947 */ /* 0x010fea0003800000 */
[----:B------:R-:W4:Y:S02]  /*1df0*/  SYNCS.PHASECHK.TRANS64.TRYWAIT P1, [R3+URZ+0x36410], R12 ;  /* 0x0364100c030075a7 */ /* 0x000f24000802017f */
[----:B----4-:R-:W-:Y:S05]  /*1e00*/  @!P1 BRA `(.L_x_3522) ;  /* 0x0000007000849947 */ /* 0x010fea0003800000 */
.L_x_3521:
        /* <DEDUP_REMOVED lines=103> */
.L_x_3523:
[----:B---3--:R-:W-:-:S04]  /*2480*/  SHF.L.U32 R14, R5, 0x1f, RZ ;  /* 0x0000001f050e7819 */ /* 0x008fc800000006ff */
[----:B------:R3:W1:Y:S01]  /*2490*/  SYNCS.PHASECHK.TRANS64.TRYWAIT P1, [UR36+0x36430], R14 ;  /* 0x0364300eff0075a7 */ /* 0x0006620008020164 */
[----:B------:R-:W-:Y:S05]  /*24a0*/  @!P0 BRA `(.L_x_3524) ;  /* 0x0000000000048947 */ /* 0x000fea0003800000 */
[----:B------:R-:W-:Y:S01]  /*24b0*/  BPT.TRAP 0x1 ;  /* 0x000000040000795c */ /* 0x000fe20000300000 */
.L_x_3524:
[----:B-1----:R-:W-:Y:S05]  /*24c0*/  @P1 BRA `(.L_x_3525) ;  /* 0x0000000000081947 */ /* 0x002fea0003800000 */
[----:B------:R-:W1:Y:S02]  /*24d0*/  SYNCS.PHASECHK.TRANS64.TRYWAIT P1, [UR36+0x36430], R14 ;  /* 0x0364300eff0075a7 */ /* 0x000e640008020164 */
[----:B-1----:R-:W-:Y:S05]  /*24e0*/  @!P1 BRA `(.L_x_3526) ;  /* 0x0000006800e09947 */ /* 0x002fea0003800000 */
.L_x_3525:
[----:B------:R-:W-:Y:S01]  /*24f0*/  UIADD3 UR5, UR36, 0x2a000, URZ ;  /* 0x0002a00024057890 */ /* 0x000fe2000fffe03f */
[----:B------:R-:W-:Y:S01]  /*2500*/  WARPGROUP.ARRIVE ;  /* 0x00000000000079c5 */ /* 0x000fe20000000000 */
[----:B------:R-:W-:Y:S01]  /*2510*/  UIADD3 UR4, UR4, 0x9000, URZ ;  /* 0x0000900004047890 */ /* 0x000fe2000fffe03f */
[----:B------:R-:W-:Y:S01]  /*2520*/  IMAD R15, R16, 0x40, R6 ;  /* 0x00000040100f7824 */ /* 0x000fe200078e0206 */
[----:B------:R-:W-:Y:S01]  /*2530*/  USHF.R.U32.HI UR6, URZ, 0x4, UR5 ;  /* 0x000000043f067899 */ /* 0x000fe20008011605 */
[----:B------:R-:W-:Y:S01]  /*2540*/  LEA R156, R6, UR36, 0x2 ;  /* 0x00000024069c7c11 */ /* 0x000fe2000f8e10ff */
        /* <DEDUP_REMOVED lines=17> */
[----:B------:R-:W-:Y:S01]  /*2660*/  FSEL R137, R137, -INF , P1 ;  /* 0xff80000089897808 */ /* 0x000fe20000800000 */
        /* <DEDUP_REMOVED lines=12> */
[----:B--2---:R-:W-:-:S02]  /*2730*/  FSEL R23, R140, -INF , P2 ;  /* 0xff8000008c177808 */ /* 0x004fc40001000000 */
[----:B------:R-:W-:Y:S02]  /*2740*/  VIMNMX R14, R9, R14, PT ;  /* 0x0000000e090e7248 */ /* 0x000fe40003fe0100 */
[----:B------:R-:W-:Y:S01]  /*2750*/  FSEL R141, R141, -INF , P3 ;  /* 0xff8000008d8d7808 */ /* 0x000fe20001800000 */
[--C-:B------:R-:W-:Y:S01]  /*2760*/  FFMA.FTZ R22, R23, UR40, -R12.reuse ;  /* 0x0000002817167c23 */ /* 0x100fe2000801080c */
[C---:B------:R-:W-:Y:S01]  /*2770*/  ISETP.GT.AND P2, PT, R14.reuse, RZ, PT ;  /* 0x000000ff0e00720c */ /* 0x040fe20003f44270 */
[----:B------:R-:W1:Y:S01]  /*2780*/  MUFU.EX2 R21, R21 ;  /* 0x0000001500157308 */ /* 0x000e620000000800 */
[----:B------:R-:W-:Y:S01]  /*2790*/  ISETP.GT.AND P3, PT, R14, 0x1, PT ;  /* 0x000000010e00780c */ /* 0x000fe20003f64270 */
[----:B------:R-:W-:Y:S01]  /*27a0*/  FFMA.FTZ R23, R141, UR40, -R12 ;  /* 0x000000288d177c23 */ /* 0x000fe2000801080c */
[----:B------:R-:W-:Y:S02]  /*27b0*/  FSEL R138, R138, -INF , P2 ;  /* 0xff8000008a8a7808 */ /* 0x000fe40001000000 */
[----:B------:R-:W-:-:S02]  /*27c0*/  ISETP.GT.AND P2, PT, R14, 0x8, PT ;  /* 0x000000080e00780c */ /* 0x000fc40003f44270 */
[----:B------:R-:W-:Y:S01]  /*27d0*/  FSEL R145, R145, -INF , P6 ;  /* 0xff80000091917808 */ /* 0x000fe20003000000 */
[--C-:B------:R-:W-:Y:S01]  /*27e0*/  FFMA.FTZ R136, R138, UR40, -R13.reuse ;  /* 0x000000288a887c23 */ /* 0x100fe2000801080d */
[----:B------:R-:W-:Y:S01]  /*27f0*/  FSEL R138, R139, -INF , P3 ;  /* 0xff8000008b8a7808 */ /* 0x000fe20001800000 */
[----:B------:R-:W-:Y:S01]  /*2800*/  MUFU.EX2 R22, R22 ;  /* 0x0000001600167308 */ /* 0x000fe20000000800 */
[----:B------:R-:W-:Y:S02]  /*2810*/  ISETP.GT.AND P6, PT, R14, 0x9, PT ;  /* 0x000000090e00780c */ /* 0x000fe40003fc4270 */
[----:B------:R-:W-:Y:S01]  /*2820*/  FSEL R15, R144, -INF , P4 ;  /* 0xff800000900f7808 */ /* 0x000fe20002000000 */
[--C-:B------:R-:W-:Y:S01]  /*2830*/  FFMA.FTZ R137, R138, UR40, -R13.reuse ;  /* 0x000000288a897c23 */ /* 0x100fe2000801080d */
[----:B------:R-:W-:Y:S02]  /*2840*/  FSEL R141, R148, -INF , P5 ;  /* 0xff800000948d7808 */ /* 0x000fe40002800000 */
[----:B------:R-:W-:Y:S01]  /*2850*/  FSEL R142, R142, -INF , P2 ;  /* 0xff8000008e8e7808 */ /* 0x000fe20001000000 */
[----:B------:R-:W2:Y:S01]  /*2860*/  MUFU.EX2 R23, R23 ;  /* 0x0000001700177308 */ /* 0x000ea20000000800 */
[C---:B------:R-:W-:Y:S01]  /*2870*/  ISETP.GT.AND P5, PT, R14.reuse, 0x10, PT ;  /* 0x000000100e00780c */ /* 0x040fe20003fa4270 */
[--C-:B------:R-:W-:Y:S01]  /*2880*/  FFMA.FTZ R140, R15, UR40, -R12.reuse ;  /* 0x000000280f8c7c23 */ /* 0x100fe2000801080c */
[----:B------:R-:W-:Y:S01]  /*2890*/  ISETP.GT.AND P4, PT, R14, 0x11, PT ;  /* 0x000000110e00780c */ /* 0x000fe20003f84270 */
[----:B------:R-:W-:Y:S01]  /*28a0*/  FFMA.FTZ R139, R142, UR40, -R13 ;  /* 0x000000288e8b7c23 */ /* 0x000fe2000801080d */
[C---:B------:R-:W-:Y:S01]  /*28b0*/  ISETP.GT.AND P3, PT, R14.reuse, 0x18, PT ;  /* 0x000000180e00780c */ /* 0x040fe20003f64270 */
[--C-:B------:R-:W-:Y:S01]  /*28c0*/  FFMA.FTZ R142, R145, UR40, -R12.reuse ;  /* 0x00000028918e7c23 */ /* 0x100fe2000801080c */
[----:B------:R-:W-:Y:S01]  /*28d0*/  ISETP.GT.AND P2, PT, R14, 0x19, PT ;  /* 0x000000190e00780c */ /* 0x000fe20003f44270 */
[----:B------:R-:W-:Y:S01]  /*28e0*/  MUFU.EX2 R136, R136 ;  /* 0x0000008800887308 */ /* 0x000fe20000000800 */
[----:B------:R-:W-:Y:S01]  /*28f0*/  FSEL R14, R143, -INF , P6 ;  /* 0xff8000008f0e7808 */ /* 0x000fe20003000000 */
[----:B------:R-:W-:Y:S01]  /*2900*/  FFMA.FTZ R141, R141, UR40, -R12 ;  /* 0x000000288d8d7c23 */ /* 0x000fe2000801080c */
[----:B------:R-:W-:-:S02]  /*2910*/  FSEL R149, R149, -INF , P1 ;  /* 0xff80000095957808 */ /* 0x000fc40000800000 */
[----:B------:R-:W-:Y:S01]  /*2920*/  FSEL R146, R146, -INF , P5 ;  /* 0xff80000092927808 */ /* 0x000fe20002800000 */
[--C-:B------:R-:W-:Y:S01]  /*2930*/  FFMA.FTZ R148, R14, UR40, -R13.reuse ;  /* 0x000000280e947c23 */ /* 0x100fe2000801080d */
[----:B------:R-:W-:Y:S01]  /*2940*/  FSEL R150, R150, -INF , P3 ;  /* 0xff80000096967808 */ /* 0x000fe20001800000 */
[----:B------:R-:W3:Y:S01]  /*2950*/  MUFU.EX2 R137, R137 ;  /* 0x0000008900897308 */ /* 0x000ee20000000800 */
[----:B------:R-:W-:Y:S01]  /*2960*/  FSEL R14, R151, -INF , P2 ;  /* 0xff800000970e7808 */ /* 0x000fe20001000000 */
[----:B------:R-:W-:Y:S01]  /*2970*/  FFMA.FTZ R144, R149, UR40, -R12 ;  /* 0x0000002895907c23 */ /* 0x000fe2000801080c */
[----:B------:R-:W-:Y:S01]  /*2980*/  FSEL R12, R147, -INF , P4 ;  /* 0xff800000930c7808 */ /* 0x000fe20002000000 */
[----:B------:R-:W-:Y:S02]  /*2990*/  WARPGROUP.DEPBAR.LE gsb0, 0x0 ;  /* 0x00008000000079c5 */ /* 0x000fe40000010000 */
[----:B------:R-:W-:Y:S01]  /*29a0*/  WARPGROUP.ARRIVE ;  /* 0x00000000000079c5 */ /* 0x000fe20000000000 */
[--C-:B------:R-:W-:Y:S01]  /*29b0*/  FFMA.FTZ R149, R146, UR40, -R13.reuse ;  /* 0x0000002892957c23 */ /* 0x100fe2000801080d */
[----:B------:R-:W-:Y:S01]  /*29c0*/  MUFU.EX2 R139, R139 ;  /* 0x0000008b008b7308 */ /* 0x000fe20000000800 */
[--C-:B------:R-:W-:Y:S01]  /*29d0*/  FFMA.FTZ R146, R150, UR40, -R13.reuse ;  /* 0x0000002896927c23 */ /* 0x100fe2000801080d */
[--C-:B------:R-:W-:Y:S01]  /*29e0*/  FFMA.FTZ R147, R14, UR40, -R13.reuse ;  /* 0x000000280e937c23 */ /* 0x100fe2000801080d */
[----:B------:R-:W-:Y:S01]  /*29f0*/  FFMA.FTZ R145, R12, UR40, -R13 ;  /* 0x000000280c917c23 */ /* 0x000fe2000801080d */
[----:B------:R-:W-:Y:S01]  /*2a00*/  HGMMA.64x32x16.F32 R120, gdesc[UR8], R120, gsb0 ;  /* 0x00600000087879f0 */ /* 0x000fe20008000878 */
[----:B------:R-:W-:Y:S01]  /*2a10*/  UIADD3 UR10, UR6, 0x4, URZ ;  /* 0x00000004060a7890 */ /* 0x000fe2000fffe03f */
[----:B-1----:R-:W-:Y:S01]  /*2a20*/  F2FP.F16.F32.PACK_AB R12, R21, R20 ;  /* 0x00000014150c723e */ /* 0x002fe200000000ff */
[----:B------:R-:W-:Y:S01]  /*2a30*/  UIADD3 UR8, UR4, 0x4, URZ ;  /* 0x0000000404087890 */ /* 0x000fe2000fffe03f */
[----:B------:R-:W1:Y:S01]  /*2a40*/  MUFU.EX2 R148, R148 ;  /* 0x0000009400947308 */ /* 0x000e620000000800 */
[----:B------:R-:W-:Y:S01]  /*2a50*/  UMOV UR11, 0x40000040 ;  /* 0x40000040000b7882 */ /* 0x000fe20000000000 */
[----:B------:R-:W-:Y:S01]  /*2a60*/  UMOV UR9, 0x40000040 ;  /* 0x4000004000097882 */ /* 0x000fe20000000000 */
[----:B--2---:R-:W-:-:S02]  /*2a70*/  F2FP.F16.F32.PACK_AB R14, R23, R22 ;  /* 0x00000016170e723e */ /* 0x004fc400000000ff */
[----:B---3--:R-:W-:-:S03]  /*2a80*/  F2FP.F16.F32.PACK_AB R13, R137, R136 ;  /* 0x00000088890d723e */ /* 0x008fc600000000ff */
[----:B------:R-:W-:Y:S08]  /*2a90*/  MUFU.EX2 R140, R140 ;  /* 0x0000008c008c7308 */ /* 0x000ff00000000800 */
[----:B------:R-:W-:Y:S01]  /*2aa0*/  MUFU.EX2 R151, R142 ;  /* 0x0000008e00977308 */ /* 0x000fe20000000800 */
[----:B-1----:R-:W-:-:S07]  /*2ab0*/  F2FP.F16.F32.PACK_AB R15, R148, R139 ;  /* 0x0000008b940f723e */ /* 0x002fce00000000ff */
[----:B------:R-:W-:Y:S08]  /*2ac0*/  MUFU.EX2 R141, R141 ;  /* 0x0000008d008d7308 */ /* 0x000ff00000000800 */
[----:B------:R-:W-:Y:S08]  /*2ad0*/  MUFU.EX2 R144, R144 ;  /* 0x0000009000907308 */ /* 0x000ff00000000800 */
[----:B------:R-:W-:Y:S08]  /*2ae0*/  MUFU.EX2 R149, R149 ;  /* 0x0000009500957308 */ /* 0x000ff00000000800 */
[----:B------:R-:W-:Y:S01]  /*2af0*/  MUFU.EX2 R150, R145 ;  /* 0x0000009100967308 */ /* 0x000fe20000000800 */
[----:B------:R-:W-:-:S02]  /*2b00*/  WARPGROUP.DEPBAR.LE gsb0, 0x0 ;  /* 0x00008000000079c5 */ /* 0x000fc40000010000 */
[----:B------:R-:W-:-:S05]  /*2b10*/  WARPGROUP.ARRIVE ;  /* 0x00000000000079c5 */ /* 0x000fca0000000000 */
[----:B------:R-:W-:Y:S01]  /*2b20*/  MUFU.EX2 R146, R146 ;  /* 0x0000009200927308 */ /* 0x000fe20000000800 */
[----:B------:R-:W-:Y:S01]  /*2b30*/  HGMMA.64x32x16.F32 R120, gdesc[UR8], R120, gsb0 ;  /* 0x00600000087879f0 */ /* 0x000fe20008000878 */
[----:B------:R-:W-:Y:S02]  /*2b40*/  UIADD3 UR10, UR6, 0x6, URZ ;  /* 0x00000006060a7890 */ /* 0x000fe4000fffe03f */
[----:B------:R-:W-:-:S04]  /*2b50*/  UIADD3 UR8, UR4, 0x6, URZ ;  /* 0x0000000604087890 */ /* 0x000fc8000fffe03f */
[----:B------:R-:W1:Y:S01]  /*2b60*/  MUFU.EX2 R147, R147 ;  /* 0x0000009300937308 */ /* 0x000e620000000800 */
        /* <DEDUP_REMOVED lines=78> */
[--C-:B------:R-:W-:Y:S01]  /*3050*/  FADD.FTZ R120, R121, -R138.reuse ;  /* 0x8000008a79787221 */ /* 0x100fe20000010000 */
[--C-:B------:R-:W-:Y:S01]  /*3060*/  FADD.FTZ R121, R124, -R138.reuse ;  /* 0x8000008a7c797221 */ /* 0x100fe20000010000 */
[--C-:B------:R-:W-:Y:S01]  /*3070*/  FADD.FTZ R124, R125, -R138.reuse ;  /* 0x8000008a7d7c7221 */ /* 0x100fe20000010000 */
[--C-:B---3--:R-:W-:Y:S01]  /*3080*/  FADD.FTZ R126, R126, -R143.reuse ;  /* 0x8000008f7e7e7221 */ /* 0x108fe20000010000 */
[----:B------:R-:W-:Y:S01]  /*3090*/  FMUL.FTZ R21, R21, R120 ;  /* 0x0000007815157220 */ /* 0x000fe20000410000 */
[--C-:B------:R-:W-:Y:S01]  /*30a0*/  FADD.FTZ R120, R123, -R143.reuse ;  /* 0x8000008f7b787221 */ /* 0x100fe20000010000 */
[----:B-1----:R-:W-:Y:S01]  /*30b0*/  F2FP.F16.F32.PACK_AB R123, R147, R146 ;  /* 0x00000092937b723e */ /* 0x002fe200000000ff */
[----:B----4-:R-:W-:Y:S01]  /*30c0*/  FMUL.FTZ R14, R22, R121 ;  /* 0x00000079160e7220 */ /* 0x010fe20000410000 */
[--C-:B------:R-:W-:Y:S01]  /*30d0*/  FADD.FTZ R121, R122, -R143.reuse ;  /* 0x8000008f7a797221 */ /* 0x100fe20000010000 */
[----:B------:R-:W-:Y:S01]  /*30e0*/  FMUL.FTZ R137, R137, R120 ;  /* 0x0000007889897220 */ /* 0x000fe20000410000 */
[----:B------:R-:W-:Y:S01]  /*30f0*/  F2FP.F16.F32.PACK_AB R120, R151, R140 ;  /* 0x0000008c9778723e */ /* 0x000fe200000000ff */
[--C-:B------:R-:W-:Y:S01]  /*3100*/  FADD.FTZ R13, R128, -R138.reuse ;  /* 0x8000008a800d7221 */ /* 0x100fe20000010000 */
[----:B------:R-:W-:Y:S01]  /*3110*/  FMUL.FTZ R136, R136, R121 ;  /* 0x0000007988887220 */ /* 0x000fe20000410000 */
[----:B------:R-:W-:Y:S01]  /*3120*/  F2FP.F16.F32.PACK_AB R122, R144, R141 ;  /* 0x0000008d907a723e */ /* 0x000fe200000000ff */
[--C-:B------:R-:W-:Y:S01]  /*3130*/  FADD.FTZ R12, R129, -R138.reuse ;  /* 0x8000008a810c7221 */ /* 0x100fe20000010000 */
[----:B------:R-:W-:Y:S01]  /*3140*/  F2FP.F16.F32.PACK_AB R121, R150, R149 ;  /* 0x000000959679723e */ /* 0x000fe200000000ff */
[--C-:B------:R-:W-:Y:S01]  /*3150*/  FADD.FTZ R127, R127, -R143.reuse ;  /* 0x8000008f7f7f7221 */ /* 0x100fe20000010000 */
[--C-:B------:R-:W-:Y:S01]  /*3160*/  FADD.FTZ R132, R132, -R138.reuse ;  /* 0x8000008a84847221 */ /* 0x100fe20000010000 */
[----:B------:R-:W-:Y:S01]  /*3170*/  FADD.FTZ R133, R133, -R138 ;  /* 0x8000008a85857221 */ /* 0x000fe20000010000 */
[--C-:B------:R-:W-:Y:S01]  /*3180*/  FADD.FTZ R130, R130, -R143.reuse ;  /* 0x8000008f82827221 */ /* 0x100fe20000010000 */
[----:B------:R1:W-:Y:S01]  /*3190*/  STSM.16.M88.4 [R17], R120 ;  /* 0x0000007811007844 */ /* 0x0003e20000000200 */
[--C-:B------:R-:W-:Y:S01]  /*31a0*/  FADD.FTZ R131, R131, -R143.reuse ;  /* 0x8000008f83837221 */ /* 0x100fe20000010000 */
[--C-:B------:R-:W-:Y:S01]  /*31b0*/  FADD.FTZ R15, R134, -R143.reuse ;  /* 0x8000008f860f7221 */ /* 0x100fe20000010000 */
[----:B------:R-:W-:Y:S01]  /*31c0*/  FADD.FTZ R22, R135, -R143 ;  /* 0x8000008f87167221 */ /* 0x000fe20000010000 */
[----:B------:R-:W-:Y:S01]  /*31d0*/  @!PT LDS RZ, [RZ] ;  /* 0x00000000fffff984 */ /* 0x000fe20000000800 */
[----:B------:R-:W-:Y:S01]  /*31e0*/  @!PT LDS RZ, [RZ] ;  /* 0x00000000fffff984 */ /* 0x000fe20000000800 */
[----:B------:R-:W-:Y:S01]  /*31f0*/  @!PT LDS RZ, [RZ] ;  /* 0x00000000fffff984 */ /* 0x000fe20000000800 */
[----:B------:R-:W-:Y:S01]  /*3200*/  @!PT LDS RZ, [RZ] ;  /* 0x00000000fffff984 */ /* 0x000fe20000000800 */
[----:B------:R2:W-:Y:S06]  /*3210*/  MEMBAR.ALL.CTA ;  /* 0x0000000000007992 */ /* 0x0005ec0000008000 */
[----:B--2---:R-:W2:Y:S01]  /*3220*/  FENCE.VIEW.ASYNC.S ;  /* 0x00000000000073c6 */ /* 0x004ea20000000000 */
[----:B------:R-:W-:Y:S01]  /*3230*/  FMUL.FTZ R20, R20, R157 ;  /* 0x0000009d14147220 */ /* 0x000fe20000410000 */
        /* <DEDUP_REMOVED lines=11> */
[----:B------:R-:W-:-:S02]  /*32f0*/  F2FP.F16.F32.PACK_AB R12, R21, R20 ;  /* 0x00000014150c723e */ /* 0x000fc400000000ff */
[----:B------:R-:W-:Y:S02]  /*3300*/  F2FP.F16.F32.PACK_AB R20, R124, R13 ;  /* 0x0000000d7c14723e */ /* 0x000fe400000000ff */
[----:B------:R-:W-:Y:S02]  /*3310*/  F2FP.F16.F32.PACK_AB R14, R23, R14 ;  /* 0x0000000e170e723e */ /* 0x000fe400000000ff */
[----:B------:R-:W-:Y:S02]  /*3320*/  F2FP.F16.F32.PACK_AB R13, R137, R136 ;  /* 0x00000088890d723e */ /* 0x000fe400000000ff */
[----:B------:R-:W-:Y:S02]  /*3330*/  F2FP.F16.F32.PACK_AB R15, R148, R139 ;  /* 0x0000008b940f723e */ /* 0x000fe400000000ff */
[----:B------:R-:W-:Y:S01]  /*3340*/  F2FP.F16.F32.PACK_AB R22, R133, R132 ;  /* 0x000000848516723e */ /* 0x000fe200000000ff */
[----:B--2---:R-:W-:Y:S01]  /*3350*/  BAR.SYNC.DEFER_BLOCKING 0x9, 0x180 ;  /* 0x0246000000007b1d */ /* 0x004fe20000010000 */
[----:B------:R-:W-:-:S02]  /*3360*/  F2FP.F16.F32.PACK_AB R21, R131, R130 ;  /* 0x000000828315723e */ /* 0x000fc400000000ff */
[----:B------:R-:W-:-:S03]  /*3370*/  F2FP.F16.F32.PACK_AB R23, R147, R146 ;  /* 0x000000929317723e */ /* 0x000fc600000000ff */
        /* <DEDUP_REMOVED lines=82> */
.L_x_3527:
        /* <DEDUP_REMOVED lines=60> */
.L_x_3528:
        /* <DEDUP_REMOVED lines=62> */
.L_x_3511:
[----:B------:R-:W-:Y:S05]  /*4040*/  @P0 BRA `(.L_x_3506) ;  /* 0x0000004c00bc0947 */ /* 0x000fea0003800000 */
[----:B---3--:R-:W1:Y:S01]  /*4050*/  LDC.64 R2, c[0x0][0x878] ;  /* 0x00021e00ff027b82 */ /* 0x008e620000000a00 */
[----:B------:R-:W3:Y:S07]  /*4060*/  S2R R0, SR_TID.X ;  /* 0x0000000000007919 */ /* 0x000eee0000002100 */
[----:B------:R-:W4:Y:S01]  /*4070*/  S2UR UR5, SR_CgaCtaId ;  /* 0x00000000000579c3 */ /* 0x000f220000008800 */
[----:B------:R-:W-:-:S07]  /*4080*/  UMOV UR4, 0x400 ;  /* 0x0000040000047882 */ /* 0x000fce0000000000 */
[----:B------:R-:W5:Y:S01]  /*4090*/  LDC.64 R12, c[0x0][0x818] ;  /* 0x00020600ff0c7b82 */ /* 0x000f620000000a00 */
[----:B-1----:R-:W-:-:S07]  /*40a0*/  ISETP.NE.U32.AND P0, PT, R2, RZ, PT ;  /* 0x000000ff0200720c */ /* 0x002fce0003f05070 */
[----:B------:R-:W1:Y:S01]  /*40b0*/  LDC.64 R16, c[0x0][0x840] ;  /* 0x00021000ff107b82 */ /* 0x000e620000000a00 */
[----:B------:R-:W-:-:S07]  /*40c0*/  ISETP.NE.AND.EX P0, PT, R3, RZ, PT, P0 ;  /* 0x000000ff0300720c */ /* 0x000fce0003f05300 */
[----:B------:R-:W4:Y:S08]  /*40d0*/  LDC R2, c[0x0][0x850] ;  /* 0x00021400ff027b82 */ /* 0x000f300000000800 */
[----:B------:R-:W2:Y:S08]  /*40e0*/  @P0 LDC.64 R4, c[0x0][0x878] ;  /* 0x00021e00ff040b82 */ /* 0x000eb00000000a00 */
[----:B------:R-:W5:Y:S08]  /*40f0*/  LDC.64 R14, c[0x0][0x820] ;  /* 0x00020800ff0e7b82 */ /* 0x000f700000000a00 */
[----:B------:R-:W5:Y:S01]  /*4100*/  LDC.64 R20, c[0x0][0x848] ;  /* 0x00021200ff147b82 */ /* 0x000f620000000a00 */
[----:B--2---:R-:W-:-:S07]  /*4110*/  @P0 IMAD.WIDE R4, R19, 0x4, R4 ;  /* 0x0000000413040825 */ /* 0x004fce00078e0204 */
[----:B------:R-:W2:Y:S01]  /*4120*/  LDC.64 R22, c[0x0][0x800] ;  /* 0x00020000ff167b82 */ /* 0x000ea20000000a00 */
[----:B------:R-:W5:Y:S07]  /*4130*/  @P0 LDG.E R4, desc[UR38][R4.64] ;  /* 0x0000002604040981 */ /* 0x000f6e000c1e1900 */
[----:B------:R-:W-:Y:S01]  /*4140*/  BAR.SYNC.DEFER_BLOCKING 0x1, 0x180 ;  /* 0x0046000000007b1d */ /* 0x000fe20000010000 */
[----:B----4-:R-:W-:Y:S01]  /*4150*/  ISETP.NE.AND P1, PT, R2, 0x1, PT ;  /* 0x000000010200780c */ /* 0x010fe20003f25270 */
[----:B---3--:R-:W-:Y:S01]  /*4160*/  VIADD R2, R0, 0xffffff80 ;  /* 0xffffff8000027836 */ /* 0x008fe20000000000 */
[----:B------:R-:W-:-:S03]  /*4170*/  ULEA UR4, UR5, UR4, 0x18 ;  /* 0x0000000405047291 */ /* 0x000fc6000f8ec03f */
[----:B------:R-:W-:Y:S01]  /*4180*/  BSSY B0, `(.L_x_3530) ;  /* 0x0000052000007945 */ /* 0x000fe20003800000 */
[----:B------:R-:W-:-:S04]  /*4190*/  SHF.R.S32.HI R3, RZ, 0x1f, R2 ;  /* 0x0000001fff037819 */ /* 0x000fc80000011402 */
[----:B------:R-:W-:-:S03]  /*41a0*/  LEA.HI R6, R3, R2, RZ, 0x7 ;  /* 0x0000000203067211 */ /* 0x000fc600078f38ff */
[----:B------:R-:W3:Y:S01]  /*41b0*/  @P1 LDC R8, c[0x0][0x854] ;  /* 0x00021500ff081b82 */ /* 0x000ee20000000800 */
[----:B------:R-:W-:Y:S02]  /*41c0*/  LOP3.LUT R3, R6, 0x3fffff80, RZ, 0xc0, !PT ;  /* 0x3fffff8006037812 */ /* 0x000fe400078ec0ff */
[----:B------:R-:W-:-:S03]  /*41d0*/  SHF.R.S32.HI R6, RZ, 0x7, R6 ;  /* 0x00000007ff067819 */ /* 0x000fc60000011406 */
[----:B------:R-:W-:Y:S02]  /*41e0*/  IMAD.IADD R3, R2, 0x1, -R3 ;  /* 0x0000000102037824 */ /* 0x000fe400078e0a03 */
[----:B------:R-:W4:Y:S02]  /*41f0*/  @P1 LDC R10, c[0x0][0x858] ;  /* 0x00021600ff0a1b82 */ /* 0x000f240000000800 */
[----:B------:R-:W-:-:S04]  /*4200*/  IMAD R6, R6, 0x600, R3 ;  /* 0x0000060006067824 */ /* 0x000fc800078e0203 */
[----:B------:R-:W-:Y:S02]  /*4210*/  IMAD.SHL.U32 R6, R6, 0x4, RZ ;  /* 0x0000000406067824 */ /* 0x000fe400078e00ff */
[----:B---3--:R-:W-:-:S03]  /*4220*/  @P1 IMAD.HI.U32 R3, R153, R8, RZ ;  /* 0x0000000899031227 */ /* 0x008fc600078e00ff */
[----:B------:R-:W-:-:S05]  /*4230*/  LEA R8, R6, UR4, 0x2 ;  /* 0x0000000406087c11 */ /* 0x000fca000f8e10ff */
[----:B------:R3:W-:Y:S01]  /*4240*/  STS.128 [R8], R24 ;  /* 0x0000001808007388 */ /* 0x0007e20000000c00 */
[----:B----4-:R-:W-:Y:S01]  /*4250*/  @P1 SHF.R.U32.HI R153, RZ, R10, R3 ;  /* 0x0000000aff991219 */ /* 0x010fe20000011603 */
[----:B------:R-:W-:Y:S02]  /*4260*/  IMAD R3, R152, 0x4800, RZ ;  /* 0x0000480098037824 */ /* 0x000fe400078e02ff */
[----:B------:R4:W-:Y:S01]  /*4270*/  STS.128 [R8+0x800], R28 ;  /* 0x0008001c08007388 */ /* 0x0009e20000000c00 */
[----:B------:R-:W-:-:S03]  /*4280*/  SHF.R.S32.HI R9, RZ, 0x1f, R153 ;  /* 0x0000001fff097819 */ /* 0x000fc60000011499 */
[----:B------:R4:W-:Y:S02]  /*4290*/  STS.128 [R8+0x1000], R32 ;  /* 0x0010002008007388 */ /* 0x0009e40000000c00 */
[----:B-1----:R-:W-:Y:S02]  /*42a0*/  IMAD R10, R9, R16, RZ ;  /* 0x00000010090a7224 */ /* 0x002fe400078e02ff */
[----:B------:R4:W-:Y:S02]  /*42b0*/  STS.128 [R8+0x1800], R36 ;  /* 0x0018002408007388 */ /* 0x0009e40000000c00 */
[----:B------:R-:W-:Y:S02]  /*42c0*/  IMAD R11, R153, R17, R10 ;  /* 0x00000011990b7224 */ /* 0x000fe400078e020a */
[----:B------:R4:W-:Y:S01]  /*42d0*/  STS.128 [R8+0x2000], R40 ;  /* 0x0020002808007388 */ /* 0x0009e20000000c00 */
[----:B---3--:R-:W1:Y:S03]  /*42e0*/  LDC.64 R24, c[0x0][0x828] ;  /* 0x00020a00ff187b82 */ /* 0x008e660000000a00 */
        /* <DEDUP_REMOVED lines=13> */
[----:B-----5:R-:W-:-:S04]  /*43c0*/  @P0 IMAD R4, R19, 0x60, R4 ;  /* 0x0000006013040824 */ /* 0x020fc800078e0204 */
        /* <DEDUP_REMOVED lines=8> */
[----:B------:R-:W-:-:S03]  /*4450*/  IMAD R4, R9, R12, RZ ;  /* 0x0000000c09047224 */ /* 0x000fc600078e02ff */
[----:B------:R-:W-:Y:S01]  /*4460*/  LEA.HI.X.SX32 R7, R3, R5, 0x1, P1 ;  /* 0x0000000503077211 */ /* 0x000fe200008f0eff */
[----:B------:R-:W-:Y:S01]  /*4470*/  IMAD R9, R153, R13, R4 ;  /* 0x0000000d99097224 */ /* 0x000fe200078e0204 */
[----:B------:R-:W-:Y:S02]  /*4480*/  SHF.R.S32.HI R3, RZ, 0x1f, R19 ;  /* 0x0000001fff037819 */ /* 0x000fe40000011413 */
[----:B------:R-:W-:Y:S01]  /*4490*/  SEL R19, R19, RZ, !P0 ;  /* 0x000000ff13137207 */ /* 0x000fe20004000000 */
[--C-:B------:R-:W-:Y:S01]  /*44a0*/  IMAD.WIDE.U32 R4, R153, R12, R6.reuse ;  /* 0x0000000c99047225 */ /* 0x100fe200078e0006 */
[----:B------:R-:W-:Y:S02]  /*44b0*/  SEL R3, R3, RZ, !P0 ;  /* 0x000000ff03037207 */ /* 0x000fe40004000000 */
[----:B------:R-:W-:Y:S01]  /*44c0*/  ISETP.NE.AND P0, PT, R2, RZ, PT ;  /* 0x000000ff0200720c */ /* 0x000fe20003f05270 */
[----:B------:R-:W-:-:S04]  /*44d0*/  IMAD.WIDE.U32 R6, R153, R16, R6 ;  /* 0x0000001099067225 */ /* 0x000fc800078e0006 */
[----:B------:R-:W-:Y:S02]  /*44e0*/  IMAD.IADD R5, R5, 0x1, R9 ;  /* 0x0000000105057824 */ /* 0x000fe400078e0209 */
[----:B------:R-:W-:Y:S02]  /*44f0*/  IMAD.IADD R7, R7, 0x1, R11 ;  /* 0x0000000107077824 */ /* 0x000fe400078e020b */
[C---:B------:R-:W-:Y:S02]  /*4500*/  IMAD R10, R3.reuse, R14, RZ ;  /* 0x0000000e030a7224 */ /* 0x040fe400078e02ff */
[----:B------:R-:W-:Y:S02]  /*4510*/  IMAD R12, R3, R20, RZ ;  /* 0x00000014030c7224 */ /* 0x000fe400078e02ff */
[----:B------:R-:W-:-:S04]  /*4520*/  IMAD.WIDE.U32 R4, R19, R14, R4 ;  /* 0x0000000e13047225 */ /* 0x000fc800078e0004 */
[----:B------:R-:W-:Y:S01]  /*4530*/  IMAD.WIDE.U32 R6, R19, R20, R6 ;  /* 0x0000001413067225 */ /* 0x000fe200078e0006 */
[----:B--2---:R-:W-:-:S03]  /*4540*/  LEA R22, P1, R4, R22, 0x2 ;  /* 0x0000001604167211 */ /* 0x004fc600078210ff */
[C---:B------:R-:W-:Y:S01]  /*4550*/  IMAD R3, R19.reuse, R15, R10 ;  /* 0x0000000f13037224 */ /* 0x040fe200078e020a */
[----:B-1----:R-:W-:Y:S01]  /*4560*/  LEA R24, P2, R6, R24, 0x2 ;  /* 0x0000001806187211 */ /* 0x002fe200078410ff */
[----:B------:R-:W-:Y:S02]  /*4570*/  IMAD R19, R19, R21, R12 ;  /* 0x0000001513137224 */ /* 0x000fe400078e020c */
[----:B------:R-:W-:Y:S02]  /*4580*/  IMAD.IADD R3, R5, 0x1, R3 ;  /* 0x0000000105037824 */ /* 0x000fe400078e0203 */
[----:B------:R-:W-:-:S03]  /*4590*/  IMAD.IADD R2, R7, 0x1, R19 ;  /* 0x0000000107027824 */ /* 0x000fc600078e0213 */
[----:B------:R-:W-:Y:S02]  /*45a0*/  LEA.HI.X R3, R4, R23, R3, 0x2, P1 ;  /* 0x0000001704037211 */ /* 0x000fe400008f1403 */
[----:B------:R-:W-:Y:S01]  /*45b0*/  LEA.HI.X R2, R6, R25, R2, 0x2, P2 ;  /* 0x0000001906027211 */ /* 0x000fe200010f1402 */
[----:B----4-:R-:W-:Y:S06]  /*45c0*/  @P0 BRA `(.L_x_3531) ;  /* 0x0000000000340947 */ /* 0x010fec0003800000 */
[----:B------:R-:W-:Y:S01]  /*45d0*/  R2UR UR6, R24 ;  /* 0x00000000180672ca */ /* 0x000fe200000e0000 */
[----:B------:R-:W-:Y:S01]  /*45e0*/  UMOV UR5, 0x1200 ;  /* 0x0000120000057882 */ /* 0x000fe20000000000 */
[----:B------:R-:W-:Y:S01]  /*45f0*/  R2UR UR7, R2 ;  /* 0x00000000020772ca */ /* 0x000fe200000e0000 */
[----:B------:R-:W-:Y:S01]  /*4600*/  UMOV UR8, 0x0 ;  /* 0x0000000000087882 */ /* 0x000fe20000000000 */
[----:B------:R-:W-:Y:S01]  /*4610*/  PLOP3.LUT P0, PT, PT, PT, PT, 0x80, 0x0 ;  /* 0x000000000000781c */ /* 0x000fe20003f0f070 */
[----:B------:R-:W-:-:S12]  /*4620*/  UMOV UR9, 0x14f00000 ;  /* 0x14f0000000097882 */ /* 0x000fd80000000000 */
.L_x_3532:
[----:B------:R-:W-:Y:S01]  /*4630*/  @P0 ELECT P1, URZ, PT ;  /* 0x00000000003f082f */ /* 0x000fe20003820000 */
[----:B------:R1:W-:-:S12]  /*4640*/  UBLKRED.G.S.ADD.F32.RN [UR6], [UR4], UR5, desc[UR8] ;  /* 0x00000806040073bb */ /* 0x0003d800080a1405 */
[----:B------:R-:W-:Y:S02]  /*4650*/  @P1 PLOP3.LUT P0, PT, P1, PT, PT, 0x8, 0x0 ;  /* 0x000000000000181c */ /* 0x000fe40000f0e170 */
[----:B------:R-:W-:-:S11]  /*4660*/  PLOP3.LUT P1, PT, PT, PT, PT, 0x8, 0x0 ;  /* 0x000000000000781c */ /* 0x000fd60003f2e170 */
[----:B-1----:R-:W-:Y:S05]  /*4670*/  @P0 BRA.U.ANY `(.L_x_3532) ;  /* 0xfffffffd00ec0947 */ /* 0x002fea000393ffff */
[----:B------:R0:W-:Y:S01]  /*4680*/  UTMACMDFLUSH ;  /* 0x00000000000079b7 */ /* 0x0001e20000000000 */
[----:B------:R-:W-:-:S04]  /*4690*/  DEPBAR.LE SB0, 0x0 ;  /* 0x000080000000791a */ /* 0x000fc80000000000 */
.L_x_3531:
[----:B------:R-:W-:Y:S05]  /*46a0*/  BSYNC B0 ;  /* 0x0000000000007941 */ /* 0x000fea0003800000 */
.L_x_3530:
        /* <DEDUP_REMOVED lines=28> */
.L_x_3533:
        /* <DEDUP_REMOVED lines=8> */
.L_x_3499:
        /* <DEDUP_REMOVED lines=29> */
.L_x_3535:
[----:B------:R-:W-:Y:S01]  /*4ac0*/  ULDC UR9, c[0x0][0x8cc] ;  /* 0x0002330000097ab9 */ /* 0x000fe20000000800 */
[----:B------:R-:W-:Y:S01]  /*4ad0*/  UMOV UR7, UR8 ;  /* 0x0000000800077c82 */ /* 0x000fe20008000000 */
[----:B------:R-:W-:-:S11]  /*4ae0*/  UISETP.NE.AND UP0, UPT, UR9, 0x1, UPT ;  /* 0x000000010900788c */ /* 0x000fd6000bf05270 */
[----:B------:R-:W-:Y:S02]  /*4af0*/  @UP0 ULDC.64 UR10, c[0x0][0x8d0] ;  /* 0x00023400000a0ab9 */ /* 0x000fe40000000a00 */
[----:B------:R-:W-:-:S04]  /*4b00*/  UIMAD.WIDE.U32 UR4, UR8, UR10, URZ ;  /* 0x0000000a080472a5 */ /* 0x000fc8000f8e003f */
[----:B------:R-:W-:-:S04]  /*4b10*/  @UP0 USHF.R.U32.HI UR7, URZ, UR11, UR5 ;  /* 0x0000000b3f070299 */ /* 0x000fc80008011605 */
[----:B------:R-:W-:-:S12]  /*4b20*/  UIMAD UR4, UR7, UR9, URZ ;  /* 0x00000009070472a4 */ /* 0x000fd8000f8e023f */
.L_x_3536:
        /* <DEDUP_REMOVED lines=23> */
.L_x_3537:
        /* <DEDUP_REMOVED lines=13> */
.L_x_3539:
[----:B------:R-:W-:-:S05]  /*4d70*/  ULDC UR4, c[0x0][0x8f4] ;  /* 0x00023d0000047ab9 */ /* 0x000fca0000000800 */
.L_x_3538:
        /* <DEDUP_REMOVED lines=46> */
.L_x_3540:
        /* <DEDUP_REMOVED lines=13> */
.L_x_3541:
        /* <DEDUP_REMOVED lines=12> */
.L_x_3542:
        /* <DEDUP_REMOVED lines=54> */
.L_x_3545:
[----:B------:R-:W-:Y:S05]  /*5550*/  BSYNC B0 ;  /* 0x0000000000007941 */ /* 0x000fea0003800000 */
.L_x_3544:
        /* <DEDUP_REMOVED lines=18> */
.L_x_3547:
[----:B------:R-:W-:Y:S05]  /*5680*/  BSYNC B0 ;  /* 0x0000000000007941 */ /* 0x000fea0003800000 */
.L_x_3546:
        /* <DEDUP_REMOVED lines=19> */
.L_x_3549:
[----:B------:R-:W-:Y:S05]  /*57c0*/  BSYNC B0 ;  /* 0x0000000000007941 */ /* 0x000fea0003800000 */
.L_x_3548:
[----:B------:R-:W-:Y:S06]  /*57d0*/  BAR.ARV 0xa, 0xa0 ;  /* 0x0282800000007b1d */ /* 0x000fec0000002000 */
[----:B------:R-:W-:Y:S04]  /*57e0*/  BSSY B0, `(.L_x_3550) ;  /* 0x0000003000007945 */ /* 0x000fe80003800000 */
[----:B------:R-:W-:Y:S05]  /*57f0*/  @!P0 BRA `(.L_x_3551) ;  /* 0x0000000000048947 */ /* 0x000fea0003800000 */
[----:B------:R-:W-:-:S04]  /*5800*/  DEPBAR.LE SB0, 0x1 ;  /* 0x000080400000791a */ /* 0x000fc80000000000 */
.L_x_3551:
[----:B------:R-:W-:Y:S05]  /*5810*/  BSYNC B0 ;  /* 0x0000000000007941 */ /* 0x000fea0003800000 */
.L_x_3550:
[----:B------:R-:W-:Y:S06]  /*5820*/  BAR.ARV 0xb, 0xa0 ;  /* 0x02c2800000007b1d */ /* 0x000fec0000002000 */
[----:B------:R-:W-:Y:S04]  /*5830*/  BSSY B0, `(.L_x_3552) ;  /* 0x0000003000007945 */ /* 0x000fe80003800000 */
[----:B------:R-:W-:Y:S05]  /*5840*/  @!P0 BRA `(.L_x_3553) ;  /* 0x0000000000048947 */ /* 0x000fea0003800000 */
[----:B------:R-:W-:-:S04]  /*5850*/  DEPBAR.LE SB0, 0x0 ;  /* 0x000080000000791a */ /* 0x000fc80000000000 */
.L_x_3553:
[----:B------:R-:W-:Y:S05]  /*5860*/  BSYNC B0 ;  /* 0x0000000000007941 */ /* 0x000fea0003800000 */
.L_x_3552:
[----:B------:R-:W-:Y:S06]  /*5870*/  BAR.ARV 0xc, 0xa0 ;  /* 0x0302800000007b1d */ /* 0x000fec0000002000 */
[----:B------:R-:W-:Y:S01]  /*5880*/  UIADD3 UR20, UR16, 0x1, URZ ;  /* 0x0000000110147890 */ /* 0x000fe2000fffe03f */
[----:B------:R-:W-:Y:S11]  /*5890*/  BRA `(.L_x_3554) ;  /* 0x0000000000047947 */ /* 0x000ff60003800000 */
.L_x_3543:
[----:B------:R-:W-:-:S05]  /*58a0*/  UMOV UR20, UR16 ;  /* 0x0000001000147c82 */ /* 0x000fca0008000000 */
.L_x_3554:
        /* <DEDUP_REMOVED lines=26> */
.L_x_3575:
        /* <DEDUP_REMOVED lines=32> */
.L_x_3556:
[----:B------:R-:W-:Y:S05]  /*5c50*/  BSYNC B0 ;  /* 0x0000000000007941 */ /* 0x000fea0003800000 */
.L_x_3555:
        /* <DEDUP_REMOVED lines=12> */
.L_x_3558:
[----:B------:R-:W-:Y:S05]  /*5d20*/  BSYNC B0 ;  /* 0x0000000000007941 */ /* 0x000fea0003800000 */
.L_x_3557:
        /* <DEDUP_REMOVED lines=13> */
.L_x_3560:
[----:B------:R-:W-:Y:S05]  /*5e00*/  BSYNC B0 ;  /* 0x0000000000007941 */ /* 0x000fea0003800000 */
.L_x_3559:
[----:B------:R-:W-:Y:S06]  /*5e10*/  BAR.ARV 0xa, 0xa0 ;  /* 0x0282800000007b1d */ /* 0x000fec0000002000 */
[----:B------:R-:W-:Y:S04]  /*5e20*/  BSSY B0, `(.L_x_3561) ;  /* 0x0000003000007945 */ /* 0x000fe80003800000 */
[----:B------:R-:W-:Y:S05]  /*5e30*/  @!P0 BRA `(.L_x_3562) ;  /* 0x0000000000048947 */ /* 0x000fea0003800000 */
[----:B------:R-:W-:-:S04]  /*5e40*/  DEPBAR.LE SB0, 0x1 ;  /* 0x000080400000791a */ /* 0x000fc80000000000 */
.L_x_3562:
[----:B------:R-:W-:Y:S05]  /*5e50*/  BSYNC B0 ;  /* 0x0000000000007941 */ /* 0x000fea0003800000 */
.L_x_3561:
[----:B------:R-:W-:Y:S06]  /*5e60*/  BAR.ARV 0xb, 0xa0 ;  /* 0x02c2800000007b1d */ /* 0x000fec0000002000 */
[----:B------:R-:W-:Y:S04]  /*5e70*/  BSSY B0, `(.L_x_3563) ;  /* 0x0000003000007945 */ /* 0x000fe80003800000 */
[----:B------:R-:W-:Y:S05]  /*5e80*/  @!P0 BRA `(.L_x_3564) ;  /* 0x0000000000048947 */ /* 0x000fea0003800000 */
[----:B------:R-:W-:-:S04]  /*5e90*/  DEPBAR.LE SB0, 0x0 ;  /* 0x000080000000791a */ /* 0x000fc80000000000 */
.L_x_3564:
[----:B------:R-:W-:Y:S05]  /*5ea0*/  BSYNC B0 ;  /* 0x0000000000007941 */ /* 0x000fea0003800000 */
.L_x_3563:
        /* <DEDUP_REMOVED lines=13> */
.L_x_3566:
[----:B------:R-:W-:Y:S05]  /*5f80*/  BSYNC B0 ;  /* 0x0000000000007941 */ /* 0x000fea0003800000 */
.L_x_3565:
        /* <DEDUP_REMOVED lines=12> */
.L_x_3568:
[----:B------:R-:W-:Y:S05]  /*6050*/  BSYNC B0 ;  /* 0x0000000000007941 */ /* 0x000fea0003800000 */
.L_x_3567:
        /* <DEDUP_REMOVED lines=13> */
.L_x_3570:
[----:B------:R-:W-:Y:S05]  /*6130*/  BSYNC B0 ;  /* 0x0000000000007941 */ /* 0x000fea0003800000 */
.L_x_3569:
[----:B------:R-:W-:Y:S06]  /*6140*/  BAR.ARV 0xa, 0xa0 ;  /* 0x0282800000007b1d */ /* 0x000fec0000002000 */
[----:B------:R-:W-:Y:S04]  /*6150*/  BSSY B0, `(.L_x_3571) ;  /* 0x0000003000007945 */ /* 0x000fe80003800000 */
[----:B------:R-:W-:Y:S05]  /*6160*/  @!P0 BRA `(.L_x_3572) ;  /* 0x0000000000048947 */ /* 0x000fea0003800000 */
[----:B------:R-:W-:-:S04]  /*6170*/  DEPBAR.LE SB0, 0x1 ;  /* 0x000080400000791a */ /* 0x000fc80000000000 */
.L_x_3572:
[----:B------:R-:W-:Y:S05]  /*6180*/  BSYNC B0 ;  /* 0x0000000000007941 */ /* 0x000fea0003800000 */
.L_x_3571:
[----:B------:R-:W-:Y:S01]  /*6190*/  UIADD3 UR20, UR20, 0x2, URZ ;  /* 0x0000000214147890 */ /* 0x000fe2000fffe03f */
[----:B------:R-:W-:Y:S06]  /*61a0*/  BAR.ARV 0xb, 0xa0 ;  /* 0x02c2800000007b1d */ /* 0x000fec0000002000 */
[----:B------:R-:W-:Y:S01]  /*61b0*/  UISETP.GE.AND UP0, UPT, UR20, UR7, UPT ;  /* 0x000000071400728c */ /* 0x000fe2000bf06270 */
[----:B------:R-:W-:Y:S04]  /*61c0*/  BSSY B0, `(.L_x_3573) ;  /* 0x0000003000007945 */ /* 0x000fe80003800000 */
[----:B------:R-:W-:Y:S06]  /*61d0*/  @!P0 BRA `(.L_x_3574) ;  /* 0x0000000000048947 */ /* 0x000fec0003800000 */
[----:B------:R-:W-:-:S04]  /*61e0*/  DEPBAR.LE SB0, 0x0 ;  /* 0x000080000000791a */ /* 0x000fc80000000000 */
.L_x_3574:
[----:B------:R-:W-:Y:S05]  /*61f0*/  BSYNC B0 ;  /* 0x0000000000007941 */ /* 0x000fea0003800000 */
.L_x_3573:
[----:B------:R-:W-:Y:S06]  /*6200*/  BAR.ARV 0xc, 0xa0 ;  /* 0x0302800000007b1d */ /* 0x000fec0000002000 */
[----:B------:R-:W-:Y:S01]  /*6210*/  PLOP3.LUT P1, PT, PT, PT, UP0, 0x80, 0x0 ;  /* 0x000000000000781c */ /* 0x000fe20003f2f008 */
[----:B------:R-:W-:Y:S02]  /*6220*/  UIADD3 UR47, UR47, 0x6000, URZ ;  /* 0x000060002f2f7890 */ /* 0x000fe4000fffe03f */
[----:B------:R-:W-:-:S10]  /*6230*/  UIADD3 UR6, UR6, 0x6000, URZ ;  /* 0x0000600006067890 */ /* 0x000fd4000fffe03f */
[----:B------:R-:W-:Y:S05]  /*6240*/  @!P1 BRA `(.L_x_3575) ;  /* 0xfffffff800009947 */ /* 0x000fea000383ffff */
[----:B------:R-:W-:Y:S05]  /*6250*/  BRA `(.L_x_3506) ;  /* 0x0000002c00387947 */ /* 0x000fea0003800000 */
.L_x_3534:
        /* <DEDUP_REMOVED lines=21> */
.L_x_3576:
[----:B------:R-:W1:Y:S01]  /*63b0*/  LDC R3, c[0x0][0x8cc] ;  /* 0x00023300ff037b82 */ /* 0x000e620000000800 */
[----:B------:R-:W-:Y:S01]  /*63c0*/  IMAD.MOV.U32 R0, RZ, RZ, R5 ;  /* 0x000000ffff007224 */ /* 0x000fe200078e0005 */
[----:B-1----:R-:W-:-:S13]  /*63d0*/  ISETP.NE.AND P0, PT, R3, 0x1, PT ;  /* 0x000000010300780c */ /* 0x002fda0003f05270 */
[----:B------:R-:W1:Y:S02]  /*63e0*/  @P0 LDC.64 R6, c[0x0][0x8d0] ;  /* 0x00023400ff060b82 */ /* 0x000e640000000a00 */
[----:B-1----:R-:W-:-:S05]  /*63f0*/  @P0 IMAD.HI.U32 R4, R5, R6, RZ ;  /* 0x0000000605040227 */ /* 0x002fca00078e00ff */
[----:B------:R-:W-:-:S05]  /*6400*/  @P0 SHF.R.U32.HI R0, RZ, R7, R4 ;  /* 0x00000007ff000219 */ /* 0x000fca0000011604 */
[----:B------:R-:W-:-:S07]  /*6410*/  IMAD R3, R0, R3, RZ ;  /* 0x0000000300037224 */ /* 0x000fce00078e02ff */
.L_x_3577:
        /* <DEDUP_REMOVED lines=23> */
.L_x_3578:
        /* <DEDUP_REMOVED lines=10> */
.L_x_3580:
[----:B------:R-:W1:Y:S02]  /*6630*/  LDC R4, c[0x0][0x8f4] ;  /* 0x00023d00ff047b82 */ /* 0x000e640000000800 */
.L_x_3579:
[----:B-1---5:R-:W-:Y:S02]  /*6640*/  VIADD R4, R4, 0x5f ;  /* 0x0000005f04047836 */ /* 0x022fe40000000000 */
[----:B------:R-:W-:Y:S02]  /*6650*/  IMAD.MOV.U32 R8, RZ, RZ, 0x1 ;  /* 0x00000001ff087424 */ /* 0x000fe400078e00ff */
[----:B------:R-:W-:-:S04]  /*6660*/  IMAD.HI R4, R4, 0x2aaaaaab, RZ ;  /* 0x2aaaaaab04047827 */ /* 0x000fc800078e02ff */
[----:B--2---:R-:W-:Y:S01]  /*6670*/  IMAD.MOV.U32 R2, RZ, RZ, RZ ;  /* 0x000000ffff027224 */ /* 0x004fe200078e00ff */
        /* <DEDUP_REMOVED lines=46> */
.L_x_3582:
        /* <DEDUP_REMOVED lines=11> */
.L_x_3583:
[----:B------:R-:W-:Y:S05]  /*6a10*/  @!P0 BRA `(.L_x_3584) ;  /* 0x00000000000c8947 */ /* 0x000fea0003800000 */
[----:B------:R-:W2:Y:S04]  /*6a20*/  LDG.E R5, desc[UR38][R2.64] ;  /* 0x0000002602057981 */ /* 0x000ea8000c1e1900 */
[----:B------:R-:W2:Y:S02]  /*6a30*/  LDG.E R4, desc[UR38][R2.64+0x4] ;  /* 0x0000042602047981 */ /* 0x000ea4000c1e1900 */
[----:B--2---:R-:W-:-:S07]  /*6a40*/  IMAD.IADD R4, R4, 0x1, -R5 ;  /* 0x0000000104047824 */ /* 0x004fce00078e0a05 */
.L_x_3584:
        /* <DEDUP_REMOVED lines=73> */
.L_x_3613:
        /* <DEDUP_REMOVED lines=9> */
.L_x_3587:
        /* <DEDUP_REMOVED lines=112> */
.L_x_3598:
[----:B-1----:R-:W-:-:S05]  /*7670*/  IMAD.MOV.U32 R6, RZ, RZ, 0x1 ;  /* 0x00000001ff067424 */ /* 0x002fca00078e00ff */
[----:B------:R-:W-:-:S04]  /*7680*/  SHF.L.U32 R6, R6, 0x1f, RZ ;  /* 0x0000001f06067819 */ /* 0x000fc800000006ff */
[----:B------:R-:W1:Y:S02]  /*7690*/  SYNCS.PHASECHK.TRANS64.TRYWAIT P1, [R0+URZ+0x36438], R6 ;  /* 0x03643806000075a7 */ /* 0x000e64000802017f */
[----:B-1----:R-:W-:Y:S05]  /*76a0*/  @!P1 BRA `(.L_x_3590) ;  /* 0x0000001800989947 */ /* 0x002fea0003800000 */
.L_x_3614:
[----:B------:R-:W-:Y:S05]  /*76b0*/  @P0 BRA `(.L_x_3591) ;  /* 0x0000000000140947 */ /* 0x000fea0003800000 */
[----:B------:R-:W-:Y:S01]  /*76c0*/  ISETP.NE.AND P1, PT, R18, RZ, PT ;  /* 0x000000ff1200720c */ /* 0x000fe20003f25270 */
[----:B------:R-:W-:-:S04]  /*76d0*/  IMAD.MOV.U32 R3, RZ, RZ, 0x6100 ;  /* 0x00006100ff037424 */ /* 0x000fc800078e00ff */
[----:B------:R2:W-:Y:S08]  /*76e0*/  SYNCS.ARRIVE.TRANS64 RZ, [R0+URZ+0x36430], R3 ;  /* 0x0364300300ff79a7 */ /* 0x0005f0000800003f */
[----:B------:R-:W-:Y:S05]  /*76f0*/  @!P1 BRA `(.L_x_3591) ;  /* 0x0000000000049947 */ /* 0x000fea0003800000 */
[----:B------:R-:W-:Y:S01]  /*7700*/  BPT.TRAP 0x1 ;  /* 0x000000040000795c */ /* 0x000fe20000300000 */
.L_x_3591:
        /* <DEDUP_REMOVED lines=48> */
.L_x_3615:
[----:B------:R-:W-:Y:S05]  /*7a10*/  @P0 BRA `(.L_x_3593) ;  /* 0x0000000000140947 */ /* 0x000fea0003800000 */
[----:B------:R-:W-:Y:S01]  /*7a20*/  ISETP.NE.AND P1, PT, R18, RZ, PT ;  /* 0x000000ff1200720c */ /* 0x000fe20003f25270 */
[----:B--2---:R-:W-:-:S04]  /*7a30*/  IMAD.MOV.U32 R3, RZ, RZ, 0x6100 ;  /* 0x00006100ff037424 */ /* 0x004fc800078e00ff */
[----:B------:R3:W-:Y:S08]  /*7a40*/  SYNCS.ARRIVE.TRANS64 RZ, [R0+URZ+0x36418], R3 ;  /* 0x0364180300ff79a7 */ /* 0x0007f0000800003f */
[----:B------:R-:W-:Y:S05]  /*7a50*/  @!P1 BRA `(.L_x_3593) ;  /* 0x0000000000049947 */ /* 0x000fea0003800000 */
[----:B------:R-:W-:Y:S01]  /*7a60*/  BPT.TRAP 0x1 ;  /* 0x000000040000795c */ /* 0x000fe20000300000 */
.L_x_3593:
        /* <DEDUP_REMOVED lines=47> */
.L_x_3616:
        /* <DEDUP_REMOVED lines=8> */
.L_x_3595:
        /* <DEDUP_REMOVED lines=37> */
.L_x_3618:
[----:B------:R-:W-:Y:S05]  /*8030*/  @P0 BRA `(.L_x_3597) ;  /* 0x0000000000140947 */ /* 0x000fea0003800000 */
[----:B------:R-:W-:Y:S01]  /*8040*/  ISETP.NE.AND P1, PT, R18, RZ, PT ;  /* 0x000000ff1200720c */ /* 0x000fe20003f25270 */
[----:B--2---:R-:W-:-:S04]  /*8050*/  IMAD.MOV.U32 R5, RZ, RZ, 0x6100 ;  /* 0x00006100ff057424 */ /* 0x004fc800078e00ff */
[----:B------:R3:W-:Y:S08]  /*8060*/  SYNCS.ARRIVE.TRANS64 RZ, [R0+URZ+0x36410], R5 ;  /* 0x0364100500ff79a7 */ /* 0x0007f0000800003f */
[----:B------:R-:W-:Y:S05]  /*8070*/  @!P1 BRA `(.L_x_3597) ;  /* 0x0000000000049947 */ /* 0x000fea0003800000 */
[----:B------:R-:W-:Y:S01]  /*8080*/  BPT.TRAP 0x1 ;  /* 0x000000040000795c */ /* 0x000fe20000300000 */
.L_x_3597:
        /* <DEDUP_REMOVED lines=44> */
.L_x_3589:
[----:B------:R-:W-:Y:S01]  /*8350*/  ISETP.NE.AND P1, PT, R20, RZ, PT ;  /* 0x000000ff1400720c */ /* 0x000fe20003f25270 */
[----:B------:R-:W-:Y:S02]  /*8360*/  IMAD.MOV.U32 R16, RZ, RZ, 0x1 ;  /* 0x00000001ff107424 */ /* 0x000fe400078e00ff */
[----:B------:R-:W-:-:S10]  /*8370*/  IMAD.MOV.U32 R5, RZ, RZ, R14 ;  /* 0x000000ffff057224 */ /* 0x000fd400078e000e */
[----:B------:R-:W-:Y:S05]  /*8380*/  @!P1 BRA `(.L_x_3588) ;  /* 0x00000004008c9947 */ /* 0x000fea0003800000 */
[----:B------:R-:W2:Y:S02]  /*8390*/  SYNCS.PHASECHK.TRANS64.TRYWAIT P1, [R0+URZ+0x36438], R6 ;  /* 0x03643806000075a7 */ /* 0x000ea4000802017f */
[----:B--2---:R-:W-:Y:S05]  /*83a0*/  @!P1 BRA `(.L_x_3599) ;  /* 0x0000000c00b89947 */ /* 0x004fea0003800000 */
.L_x_3619:
[----:B------:R-:W-:Y:S05]  /*83b0*/  @P0 BRA `(.L_x_3600) ;  /* 0x0000000000140947 */ /* 0x000fea0003800000 */
[----:B------:R-:W-:Y:S01]  /*83c0*/  ISETP.NE.AND P1, PT, R18, RZ, PT ;  /* 0x000000ff1200720c */ /* 0x000fe20003f25270 */
[----:B------:R-:W-:-:S04]  /*83d0*/  IMAD.MOV.U32 R5, RZ, RZ, 0x6100 ;  /* 0x00006100ff057424 */ /* 0x000fc800078e00ff */
[----:B------:R3:W-:Y:S08]  /*83e0*/  SYNCS.ARRIVE.TRANS64 RZ, [R0+URZ+0x36430], R5 ;  /* 0x0364300500ff79a7 */ /* 0x0007f0000800003f */
[----:B------:R-:W-:Y:S05]  /*83f0*/  @!P1 BRA `(.L_x_3600) ;  /* 0x0000000000049947 */ /* 0x000fea0003800000 */
[----:B------:R-:W-:Y:S01]  /*8400*/  BPT.TRAP 0x1 ;  /* 0x000000040000795c */ /* 0x000fe20000300000 */
.L_x_3600:
        /* <DEDUP_REMOVED lines=42> */
.L_x_3620:
[----:B------:R-:W-:Y:S01]  /*86b0*/  IMAD.MOV.U32 R16, RZ, RZ, RZ ;  /* 0x000000ffff107224 */ /* 0x000fe200078e00ff */
[----:B------:R-:W-:Y:S06]  /*86c0*/  @P0 BRA `(.L_x_3602) ;  /* 0x0000000000140947 */ /* 0x000fec0003800000 */
[----:B------:R-:W-:Y:S01]  /*86d0*/  ISETP.NE.AND P1, PT, R18, RZ, PT ;  /* 0x000000ff1200720c */ /* 0x000fe20003f25270 */
[----:B-1----:R-:W-:-:S04]  /*86e0*/  IMAD.MOV.U32 R5, RZ, RZ, 0x6100 ;  /* 0x00006100ff057424 */ /* 0x002fc800078e00ff */
[----:B------:R2:W-:Y:S08]  /*86f0*/  SYNCS.ARRIVE.TRANS64 RZ, [R0+URZ+0x36418], R5 ;  /* 0x0364180500ff79a7 */ /* 0x0005f0000800003f */
[----:B------:R-:W-:Y:S05]  /*8700*/  @!P1 BRA `(.L_x_3602) ;  /* 0x0000000000049947 */ /* 0x000fea0003800000 */
[----:B------:R-:W-:Y:S01]  /*8710*/  BPT.TRAP 0x1 ;  /* 0x000000040000795c */ /* 0x000fe20000300000 */
.L_x_3602:
        /* <DEDUP_REMOVED lines=42> */
.L_x_3588:
[----:B------:R-:W-:-:S04]  /*89c0*/  SHF.L.U32 R3, R16, 0x1f, RZ ;  /* 0x0000001f10037819 */ /* 0x000fc800000006ff */
[----:B------:R-:W2:Y:S02]  /*89d0*/  SYNCS.PHASECHK.TRANS64.TRYWAIT P1, [R0+URZ+0x36438], R3 ;  /* 0x03643803000075a7 */ /* 0x000ea4000802017f */
[----:B--2---:R-:W-:Y:S05]  /*89e0*/  @!P1 BRA `(.L_x_3603) ;  /* 0x0000000800509947 */ /* 0x004fea0003800000 */
.L_x_3621:
[----:B------:R-:W-:Y:S05]  /*89f0*/  @P0 BRA `(.L_x_3604) ;  /* 0x0000000000180947 */ /* 0x000fea0003800000 */
[----:B------:R-:W3:Y:S01]  /*8a00*/  S2R R2, SR_TID.X ;  /* 0x0000000000027919 */ /* 0x000ee20000002100 */
[----:B--2---:R-:W-:-:S04]  /*8a10*/  IMAD.MOV.U32 R3, RZ, RZ, 0x6100 ;  /* 0x00006100ff037424 */ /* 0x004fc800078e00ff */
[----:B------:R4:W-:Y:S01]  /*8a20*/  SYNCS.ARRIVE.TRANS64 RZ, [R0+URZ+0x36430], R3 ;  /* 0x0364300300ff79a7 */ /* 0x0009e2000800003f */
[----:B---3--:R-:W-:-:S13]  /*8a30*/  LOP3.LUT P0, RZ, R2, 0x1f, RZ, 0xc0, !PT ;  /* 0x0000001f02ff7812 */ /* 0x008fda000780c0ff */
[----:B----4-:R-:W-:Y:S05]  /*8a40*/  @!P0 BRA `(.L_x_3604) ;  /* 0x0000000000048947 */ /* 0x010fea0003800000 */
[----:B------:R-:W-:Y:S01]  /*8a50*/  BPT.TRAP 0x1 ;  /* 0x000000040000795c */ /* 0x000fe20000300000 */
.L_x_3604:
        /* <DEDUP_REMOVED lines=44> */
.L_x_3585:
[----:B------:R-:W-:Y:S05]  /*8d20*/  BSYNC B0 ;  /* 0x0000000000007941 */ /* 0x000fea0003800000 */
.L_x_3581:
[----:B------:R-:W-:-:S03]  /*8d30*/  UMOV UR7, 0xffffffff ;  /* 0xffffffff00077882 */ /* 0x000fc60000000000 */
[----:B------:R-:W-:Y:S05]  /*8d40*/  BRA.DIV UR7, `(.L_x_3605) ;  /* 0x00000006078c7947 */ /* 0x000fea000b800000 */
[----:B------:R-:W-:-:S13]  /*8d50*/  ELECT P6, URZ, PT ;  /* 0x00000000003f782f */ /* 0x000fda00038c0000 */
.L_x_3624:
[----:B------:R-:W-:Y:S05]  /*8d60*/  @!P6 BRA `(.L_x_3506) ;  /* 0x000000000074e947 */ /* 0x000fea0003800000 */
[----:B-12---:R-:W2:Y:S02]  /*8d70*/  LDL.LU R0, [R1] ;  /* 0x0000000001007983 */ /* 0x006ea40000300800 */
[----:B--2---:R-:W-:-:S04]  /*8d80*/  LOP3.LUT R0, R0, 0x2, RZ, 0xfc, !PT ;  /* 0x0000000200007812 */ /* 0x004fc800078efcff */
[----:B------:R-:W-:-:S13]  /*8d90*/  ISETP.NE.AND P2, PT, R0, 0x3, PT ;  /* 0x000000030000780c */ /* 0x000fda0003f45270 */
[----:B------:R-:W-:Y:S05]  /*8da0*/  @!P2 BRA `(.L_x_3606) ;  /* 0x000000000004a947 */ /* 0x000fea0003800000 */
[----:B------:R-:W-:Y:S01]  /*8db0*/  BPT.TRAP 0x1 ;  /* 0x000000040000795c */ /* 0x000fe20000300000 */
.L_x_3606:
        /* <DEDUP_REMOVED lines=15> */
.L_x_3625:
[----:B------:R-:W2:Y:S02]  /*8eb0*/  SYNCS.PHASECHK.TRANS64.TRYWAIT P0, [R3+URZ], R2 ;  /* 0x00000002030075a7 */ /* 0x000ea4000800017f */
[----:B--2---:R-:W-:Y:S05]  /*8ec0*/  @!P0 BRA `(.L_x_3608) ;  /* 0x0000000400608947 */ /* 0x004fea0003800000 */
.L_x_3626:
[----:B------:R-:W-:Y:S05]  /*8ed0*/  @!P2 BRA `(.L_x_3609) ;  /* 0x000000000004a947 */ /* 0x000fea0003800000 */
[----:B------:R-:W-:Y:S01]  /*8ee0*/  BPT.TRAP 0x1 ;  /* 0x000000040000795c */ /* 0x000fe20000300000 */
.L_x_3609:
[----:B------:R-:W-:-:S07]  /*8ef0*/  SHF.L.U32 R16, R16, 0x1f, RZ ;  /* 0x0000001f10107819 */ /* 0x000fce00000006ff */
.L_x_3610:
[----:B---3--:R3:W4:Y:S02]  /*8f00*/  SYNCS.PHASECHK.TRANS64.TRYWAIT P0, [R9+URZ+0x36438], R16 ;  /* 0x03643810090075a7 */ /* 0x008724000800017f */
[----:B----4-:R-:W-:Y:S05]  /*8f10*/  @!P0 NANOSLEEP.SYNCS 0x989680 ;  /* 0x009896800000895d */ /* 0x010fea0003900000 */
[----:B------:R-:W4:Y:S02]  /*8f20*/  @!P0 SYNCS.PHASECHK.TRANS64 P0, [R9+URZ+0x36438], R16 ;  /* 0x03643810090085a7 */ /* 0x000f24000800007f */
[----:B----4-:R-:W-:Y:S05]  /*8f30*/  @!P0 BRA `(.L_x_3610) ;  /* 0xfffffffc00f08947 */ /* 0x010fea000383ffff */
.L_x_3506:
[----:B------:R-:W-:Y:S05]  /*8f40*/  BSYNC B6 ;  /* 0x0000000000067941 */ /* 0x000fea0003800000 */
.L_x_3498:
[----:B------:R-:W-:Y:S05]  /*8f50*/  EXIT ;  /* 0x000000000000794d */ /* 0x000fea0003800000 */
.L_x_3516:
[----:B------:R-:W-:Y:S02]  /*8f60*/  IMAD.MOV.U32 R12, RZ, RZ, RZ ;  /* 0x000000ffff0c7224 */ /* 0x000fe400078e00ff */
[----:B------:R-:W-:Y:S02]  /*8f70*/  IMAD.MOV.U32 R11, RZ, RZ, 0x1f ;  /* 0x0000001fff0b7424 */ /* 0x000fe400078e00ff */
[----:B------:R-:W-:-:S07]  /*8f80*/  IMAD.MOV.U32 R15, RZ, RZ, -0x1 ;  /* 0xffffffffff0f7424 */ /* 0x000fce00078e00ff */
[----:B--2---:R-:W-:Y:S05]  /*8f90*/  WARPSYNC.COLLECTIVE R15, `(.L_x_3611) ;  /* 0x000000000f087348 */ /* 0x004fea0003c00000 */
[----:B------:R1:W3:Y:S02]  /*8fa0*/  SHFL.IDX P6, R14, R13, R12, R11 ;  /* 0x0000000c0d0e7389 */ /* 0x0002e400000c000b */
[----:B-123--:R-:W-:Y:S01]  /*8fb0*/  ENDCOLLECTIVE ;  /* 0x000000000000791b */ /* 0x00efe20003800000 */
.L_x_3611:
[----:B------:R-:W-:Y:S05]  /*8fc0*/  BRA `(.L_x_3612) ;  /* 0xffffff8400747947 */ /* 0x000fea000383ffff */
.L_x_3518:
[----:B---3--:R3:W4:Y:S02]  /*8fd0*/  SYNCS.PHASECHK.TRANS64.TRYWAIT P0, [R155+URZ+0x36400], R10 ;  /* 0x0364000a9b0075a7 */ /* 0x008724000800017f */
[----:B----4-:R-:W-:Y:S05]  /*8fe0*/  @!P0 NANOSLEEP.SYNCS 0x989680 ;  /* 0x009896800000895d */ /* 0x010fea0003900000 */
[----:B------:R-:W4:Y:S02]  /*8ff0*/  @!P0 SYNCS.PHASECHK.TRANS64 P0, [R155+URZ+0x36400], R10 ;  /* 0x0364000a9b0085a7 */ /* 0x000f24000800007f */
[----:B----4-:R-:W-:Y:S05]  /*9000*/  @!P0 BRA `(.L_x_3518) ;  /* 0xfffffffc00f08947 */ /* 0x010fea000383ffff */
[----:B------:R-:W-:Y:S05]  /*9010*/  BRA `(.L_x_3517) ;  /* 0xffffff8400b47947 */ /* 0x000fea000383ffff */
.L_x_3522:
[----:B----4-:R4:W1:Y:S02]  /*9020*/  SYNCS.PHASECHK.TRANS64.TRYWAIT P1, [R3+URZ+0x36410], R12 ;  /* 0x0364100c030075a7 */ /* 0x010864000802017f */
[----:B-1----:R-:W-:Y:S05]  /*9030*/  @!P1 NANOSLEEP.SYNCS 0x989680 ;  /* 0x009896800000995d */ /* 0x002fea0003900000 */
[----:B------:R-:W1:Y:S02]  /*9040*/  @!P1 SYNCS.PHASECHK.TRANS64 P1, [R3+URZ+0x36410], R12 ;  /* 0x0364100c030095a7 */ /* 0x000e64000802007f */
[----:B-1----:R-:W-:Y:S05]  /*9050*/  @!P1 BRA `(.L_x_3522) ;  /* 0xfffffffc00f09947 */ /* 0x002fea000383ffff */
[----:B------:R-:W-:Y:S05]  /*9060*/  BRA `(.L_x_3521) ;  /* 0xffffff8c00687947 */ /* 0x000fea000383ffff */
.L_x_3526:
[----:B------:R1:W1:Y:S02]  /*9070*/  SYNCS.PHASECHK.TRANS64.TRYWAIT P1, [R155+URZ+0x36430], R14 ;  /* 0x0364300e9b0075a7 */ /* 0x000264000802017f */
[----:B-1----:R-:W-:Y:S05]  /*9080*/  @!P1 NANOSLEEP.SYNCS 0x989680 ;  /* 0x009896800000995d */ /* 0x002fea0003900000 */
[----:B------:R-:W1:Y:S02]  /*9090*/  @!P1 SYNCS.PHASECHK.TRANS64 P1, [R155+URZ+0x36430], R14 ;  /* 0x0364300e9b0095a7 */ /* 0x000e64000802007f */
[----:B-1----:R-:W-:Y:S05]  /*90a0*/  @!P1 BRA `(.L_x_3526) ;  /* 0xfffffffc00f09947 */ /* 0x002fea000383ffff */
[----:B------:R-:W-:Y:S05]  /*90b0*/  BRA `(.L_x_3525) ;  /* 0xffffff94000c7947 */ /* 0x000fea000383ffff */
.L_x_3586:
[----:B-1----:R1:W2:Y:S02]  /*90c0*/  SYNCS.PHASECHK.TRANS64.TRYWAIT P1, [R0+URZ+0x36420], R6 ;  /* 0x03642006000075a7 */ /* 0x0022a4000802017f */
[----:B--2---:R-:W-:Y:S05]  /*90d0*/  @!P1 NANOSLEEP.SYNCS 0x989680 ;  /* 0x009896800000995d */ /* 0x004fea0003900000 */
[----:B------:R-:W2:Y:S02]  /*90e0*/  @!P1 SYNCS.PHASECHK.TRANS64 P1, [R0+URZ+0x36420], R6 ;  /* 0x03642006000095a7 */ /* 0x000ea4000802007f */
[----:B--2---:R-:W-:Y:S05]  /*90f0*/  @!P1 BRA `(.L_x_3586) ;  /* 0xfffffffc00f09947 */ /* 0x004fea000383ffff */
[----:B------:R-:W-:Y:S05]  /*9100*/  BRA `(.L_x_3613) ;  /* 0xffffffdc00747947 */ /* 0x000fea000383ffff */
.L_x_3590:
[----:B-1----:R1:W2:Y:S02]  /*9110*/  SYNCS.PHASECHK.TRANS64.TRYWAIT P1, [R0+URZ+0x36438], R6 ;  /* 0x03643806000075a7 */ /* 0x0022a4000802017f */
[----:B--2---:R-:W-:Y:S05]  /*9120*/  @!P1 NANOSLEEP.SYNCS 0x989680 ;  /* 0x009896800000995d */ /* 0x004fea0003900000 */
[----:B------:R-:W2:Y:S02]  /*9130*/  @!P1 SYNCS.PHASECHK.TRANS64 P1, [R0+URZ+0x36438], R6 ;  /* 0x03643806000095a7 */ /* 0x000ea4000802007f */
[----:B--2---:R-:W-:Y:S05]  /*9140*/  @!P1 BRA `(.L_x_3590) ;  /* 0xfffffffc00f09947 */ /* 0x004fea000383ffff */
[----:B------:R-:W-:Y:S05]  /*9150*/  BRA `(.L_x_3614) ;  /* 0xffffffe400547947 */ /* 0x000fea000383ffff */
.L_x_3592:
[----:B--2---:R2:W3:Y:S02]  /*9160*/  SYNCS.PHASECHK.TRANS64.TRYWAIT P1, [R0+URZ+0x36428], R3 ;  /* 0x03642803000075a7 */ /* 0x0044e4000802017f */
[----:B---3--:R-:W-:Y:S05]  /*9170*/  @!P1 NANOSLEEP.SYNCS 0x989680 ;  /* 0x009896800000995d */ /* 0x008fea0003900000 */
[----:B------:R-:W3:Y:S02]  /*9180*/  @!P1 SYNCS.PHASECHK.TRANS64 P1, [R0+URZ+0x36428], R3 ;  /* 0x03642803000095a7 */ /* 0x000ee4000802007f */
[----:B---3--:R-:W-:Y:S05]  /*9190*/  @!P1 BRA `(.L_x_3592) ;  /* 0xfffffffc00f09947 */ /* 0x008fea000383ffff */
[----:B------:R-:W-:Y:S05]  /*91a0*/  BRA `(.L_x_3615) ;  /* 0xffffffe800187947 */ /* 0x000fea000383ffff */
.L_x_3594:
        /* <DEDUP_REMOVED lines=8> */
.L_x_3596:
[----:B------:R-:W-:-:S07]  /*9230*/  SHF.L.U32 R5, R7, 0x1f, RZ ;  /* 0x0000001f07057819 */ /* 0x000fce00000006ff */
.L_x_3617:
[----:B--2---:R2:W3:Y:S02]  /*9240*/  SYNCS.PHASECHK.TRANS64.TRYWAIT P1, [R0+URZ+0x36420], R5 ;  /* 0x03642005000075a7 */ /* 0x0044e4000802017f */
[----:B---3--:R-:W-:Y:S05]  /*9250*/  @!P1 NANOSLEEP.SYNCS 0x989680 ;  /* 0x009896800000995d */ /* 0x008fea0003900000 */
[----:B------:R-:W3:Y:S02]  /*9260*/  @!P1 SYNCS.PHASECHK.TRANS64 P1, [R0+URZ+0x36420], R5 ;  /* 0x03642005000095a7 */ /* 0x000ee4000802007f */
[----:B---3--:R-:W-:Y:S05]  /*9270*/  @!P1 BRA `(.L_x_3617) ;  /* 0xfffffffc00f09947 */ /* 0x008fea000383ffff */
[----:B------:R-:W-:Y:S05]  /*9280*/  BRA `(.L_x_3618) ;  /* 0xffffffec00687947 */ /* 0x000fea000383ffff */
.L_x_3599:
[----:B--2---:R2:W3:Y:S02]  /*9290*/  SYNCS.PHASECHK.TRANS64.TRYWAIT P1, [R0+URZ+0x36438], R6 ;  /* 0x03643806000075a7 */ /* 0x0044e4000802017f */
[----:B---3--:R-:W-:Y:S05]  /*92a0*/  @!P1 NANOSLEEP.SYNCS 0x989680 ;  /* 0x009896800000995d */ /* 0x008fea0003900000 */
[----:B------:R-:W3:Y:S02]  /*92b0*/  @!P1 SYNCS.PHASECHK.TRANS64 P1, [R0+URZ+0x36438], R6 ;  /* 0x03643806000095a7 */ /* 0x000ee4000802007f */
[----:B---3--:R-:W-:Y:S05]  /*92c0*/  @!P1 BRA `(.L_x_3599) ;  /* 0xfffffffc00f09947 */ /* 0x008fea000383ffff */
[----:B------:R-:W-:Y:S05]  /*92d0*/  BRA `(.L_x_3619) ;  /* 0xfffffff000347947 */ /* 0x000fea000383ffff */
.L_x_3601:
[----:B-1----:R1:W2:Y:S02]  /*92e0*/  SYNCS.PHASECHK.TRANS64.TRYWAIT P1, [R0+URZ+0x36428], R5 ;  /* 0x03642805000075a7 */ /* 0x0022a4000802017f */
[----:B--2---:R-:W-:Y:S05]  /*92f0*/  @!P1 NANOSLEEP.SYNCS 0x989680 ;  /* 0x009896800000995d */ /* 0x004fea0003900000 */
[----:B------:R-:W2:Y:S02]  /*9300*/  @!P1 SYNCS.PHASECHK.TRANS64 P1, [R0+URZ+0x36428], R5 ;  /* 0x03642805000095a7 */ /* 0x000ea4000802007f */
[----:B--2---:R-:W-:Y:S05]  /*9310*/  @!P1 BRA `(.L_x_3601) ;  /* 0xfffffffc00f09947 */ /* 0x004fea000383ffff */
[----:B------:R-:W-:Y:S05]  /*9320*/  BRA `(.L_x_3620) ;  /* 0xfffffff000e07947 */ /* 0x000fea000383ffff */
.L_x_3603:
[----:B--2---:R2:W3:Y:S02]  /*9330*/  SYNCS.PHASECHK.TRANS64.TRYWAIT P1, [R0+URZ+0x36438], R3 ;  /* 0x03643803000075a7 */ /* 0x0044e4000802017f */
[----:B---3--:R-:W-:Y:S05]  /*9340*/  @!P1 NANOSLEEP.SYNCS 0x989680 ;  /* 0x009896800000995d */ /* 0x008fea0003900000 */
[----:B------:R-:W3:Y:S02]  /*9350*/  @!P1 SYNCS.PHASECHK.TRANS64 P1, [R0+URZ+0x36438], R3 ;  /* 0x03643803000095a7 */ /* 0x000ee4000802007f */
[----:B---3--:R-:W-:Y:S05]  /*9360*/  @!P1 BRA `(.L_x_3603) ;  /* 0xfffffffc00f09947 */ /* 0x008fea000383ffff */
[----:B------:R-:W-:Y:S05]  /*9370*/  BRA `(.L_x_3621) ;  /* 0xfffffff4009c7947 */ /* 0x000fea000383ffff */
.L_x_3605:
[----:B------:R-:W-:Y:S01]  /*9380*/  BSSY B0, `(.L_x_3622) ;  /* 0x0000006000007945 */ /* 0x000fe20003800000 */
[----:B------:R-:W-:-:S07]  /*9390*/  IMAD.MOV.U32 R15, RZ, RZ, -0x1 ;  /* 0xffffffffff0f7424 */ /* 0x000fce00078e00ff */
[----:B-12---:R-:W-:Y:S05]  /*93a0*/  WARPSYNC.COLLECTIVE R15, `(.L_x_3623) ;  /* 0x000000000f0c7348 */ /* 0x006fea0003c00000 */
[----:B------:R-:W-:Y:S02]  /*93b0*/  ELECT P6, UR62, PT ;  /* 0x00000000003e782f */ /* 0x000fe400038c0000 */
[----:B------:R-:W-:Y:S01]  /*93c0*/  MOV R14, UR62 ;  /* 0x0000003e000e7c02 */ /* 0x000fe20008000f00 */
[----:B-12---:R-:W-:Y:S10]  /*93d0*/  ENDCOLLECTIVE ;  /* 0x000000000000791b */ /* 0x006ff40003800000 */
.L_x_3623:
[----:B------:R-:W-:Y:S05]  /*93e0*/  BSYNC B0 ;  /* 0x0000000000007941 */ /* 0x000fea0003800000 */
.L_x_3622:
[----:B------:R-:W-:Y:S05]  /*93f0*/  BRA `(.L_x_3624) ;  /* 0xfffffff800587947 */ /* 0x000fea000383ffff */
.L_x_3607:
[----:B-1----:R1:W2:Y:S02]  /*9400*/  SYNCS.PHASECHK.TRANS64.TRYWAIT P0, [R7+URZ], R0 ;  /* 0x00000000070075a7 */ /* 0x0022a4000800017f */
[----:B--2---:R-:W-:Y:S05]  /*9410*/  @!P0 NANOSLEEP.SYNCS 0x989680 ;  /* 0x009896800000895d */ /* 0x004fea0003900000 */
[----:B------:R-:W2:Y:S02]  /*9420*/  @!P0 SYNCS.PHASECHK.TRANS64 P0, [R7+URZ], R0 ;  /* 0x00000000070085a7 */ /* 0x000ea4000800007f */
[----:B--2---:R-:W-:Y:S05]  /*9430*/  @!P0 BRA `(.L_x_3607) ;  /* 0xfffffffc00f08947 */ /* 0x004fea000383ffff */
[----:B------:R-:W-:Y:S05]  /*9440*/  BRA `(.L_x_3625) ;  /* 0xfffffff800987947 */ /* 0x000fea000383ffff */
.L_x_3608:
[----:B--2---:R2:W3:Y:S02]  /*9450*/  SYNCS.PHASECHK.TRANS64.TRYWAIT P0, [R3+URZ], R2 ;  /* 0x00000002030075a7 */ /* 0x0044e4000800017f */
[----:B---3--:R-:W-:Y:S05]  /*9460*/  @!P0 NANOSLEEP.SYNCS 0x989680 ;  /* 0x009896800000895d */ /* 0x008fea0003900000 */
[----:B------:R-:W3:Y:S02]  /*9470*/  @!P0 SYNCS.PHASECHK.TRANS64 P0, [R3+URZ], R2 ;  /* 0x00000002030085a7 */ /* 0x000ee4000800007f */
[----:B---3--:R-:W-:Y:S05]  /*9480*/  @!P0 BRA `(.L_x_3608) ;  /* 0xfffffffc00f08947 */ /* 0x008fea000383ffff */
[----:B------:R-:W-:Y:S05]  /*9490*/  BRA `(.L_x_3626) ;  /* 0xfffffff8008c7947 */ /* 0x000fea000383ffff */
.L_x_3627:
        /* <DEDUP_REMOVED lines=14> */
.L_x_3878:


//--------------------- .text._ZN7cutlass13device_kernelIN5flash32FlashAttnBwdPostprocessConvertdQIN4cute5tupleIJNS3_1CILi96EEENS5_ILi192EEEEEENS_6half_tEfNS_4arch4Sm90ELi384ENS3_8TiledMMAINS3_8MMA_AtomIJNS3_4SM904GMMA25MMA_64x96x16_F32F16F16_SSILNSF_5MajorE1ELSH_1ELNSF_7ScaleInE1ELSI_1EEEEEENS3_6LayoutINS4_IJNS5_ILi3EEENS5_ILi1EEESN_EEENS4_IJSN_NS5_ILi0EEESP_EEEEENS4_IJNS3_10UnderscoreESS_SS_EEEEELb1EEEEEvNT_6ParamsE --------------------------
	.section	.text._ZN7cutlass13device_kernelIN5flash32FlashAttnBwdPostprocessConvertdQIN4cute5tupleIJNS3_1CILi96EEENS5_ILi192EEEEEENS_6half_tEfNS_4arch4Sm90ELi384ENS3_8TiledMMAINS3_8MMA_AtomIJNS3_4SM904GMMA25MMA_64x96x16_F32F16F16_SSILNSF_5MajorE1ELSH_1ELNSF_7ScaleInE1ELSI_1EEEEEENS3_6LayoutINS4_IJNS5_ILi3EEENS5_ILi1EEESN_EEENS4_IJSN_NS5_ILi0EEESP_EEEEENS4_IJNS3_10UnderscoreESS_SS_EEEEELb1EEEEEvNT_6ParamsE,"ax",@progbits
	.align	128
.text._ZN7cutlass13device_kernelIN5flash32FlashAttnBwdPostprocessConvertdQIN4cute5tupleIJNS3_1CILi96EEENS5_ILi192EEEEEENS_6half_tEfNS_4arch4Sm90ELi384ENS3_8TiledMMAINS3_8MMA_AtomIJNS3_4SM904GMMA25MMA_64x96x16_F32F16F16_SSILNSF_5MajorE1ELSH_1ELNSF_7ScaleInE1ELSI_1EEEEEENS3_6LayoutINS4_IJNS5_ILi3EEENS5_ILi1EEESN_EEENS4_IJSN_NS5_ILi0EEESP_EEEEENS4_IJNS3_10UnderscoreESS_SS_EEEEELb1EEEEEvNT_6ParamsE:
        .type           _ZN7cutlass13device_kernelIN5flash32FlashAttnBwdPostprocessConvertdQIN4cute5tupleIJNS3_1CILi96EEENS5_ILi192EEEEEENS_6half_tEfNS_4arch4Sm90ELi384ENS3_8TiledMMAINS3_8MMA_AtomIJNS3_4SM904GMMA25MMA_64x96x16_F32F16F16_SSILNSF_5MajorE1ELSH_1ELNSF_7ScaleInE1ELSI_1EEEEEENS3_6LayoutINS4_IJNS5_ILi3EEENS5_ILi1EEESN_EEENS4_IJSN_NS5_ILi0EEESP_EEEEENS4_IJNS3_10UnderscoreESS_SS_EEEEELb1EEEEEvNT_6ParamsE,@function
        .size           _ZN7cutlass13device_kernelIN5flash32FlashAttnBwdPostprocessConvertdQIN4cute5tupleIJNS3_1CILi96EEENS5_ILi192EEEEEENS_6half_tEfNS_4arch4Sm90ELi384ENS3_8TiledMMAINS3_8MMA_AtomIJNS3_4SM904GMMA25MMA_64x96x16_F32F16F16_SSILNSF_5MajorE1ELSH_1ELNSF_7ScaleInE1ELSI_1EEEEEENS3_6LayoutINS4_IJNS5_ILi3EEENS5_ILi1EEESN_EEENS4_IJSN_NS5_ILi0EEESP_EEEEENS4_IJNS3_10UnderscoreESS_SS_EEEEELb1EEEEEvNT_6ParamsE,(.L_x_3879 - _ZN7cutlass13device_kernelIN5flash32FlashAttnBwdPostprocessConvertdQIN4cute5tupleIJNS3_1CILi96EEENS5_ILi192EEEEEENS_6half_tEfNS_4arch4Sm90ELi384ENS3_8TiledMMAINS3_8MMA_AtomIJNS3_4SM904GMMA25MMA_64x96x16_F32F16F16_SSILNSF_5MajorE1ELSH_1ELNSF_7ScaleInE1ELSI_1EEEEEENS3_6LayoutINS4_IJNS5_ILi3EEENS5_ILi1EEESN_EEENS4_IJSN_NS5_ILi0EEESP_EEEEENS4_IJNS3_10UnderscoreESS_SS_EEEEELb1EEEEEvNT_6ParamsE)
        .other          _ZN7cutlass13device_kernelIN5flash32FlashAttnBwdPostprocessConvertdQIN4cute5tupleIJNS3_1CILi96EEENS5_ILi192EEEEEENS_6half_tEfNS_4arch4Sm90ELi384ENS3_8TiledMMAINS3_8MMA_AtomIJNS3_4SM904GMMA25MMA_64x96x16_F32F16F16_SSILNSF_5MajorE1ELSH_1ELNSF_7ScaleInE1ELSI_1EEEEEENS3_6LayoutINS4_IJNS5_ILi3EEENS5_ILi1EEESN_EEENS4_IJSN_NS5_ILi0EEESP_EEEEENS4_IJNS3_10UnderscoreESS_SS_EEEEELb1EEEEEvNT_6ParamsE,@"STO_CUDA_ENTRY STV_DEFAULT"
_ZN7cutlass13device_kernelIN5flash32FlashAttnBwdPostprocessConvertdQIN4cute5tupleIJNS3_1CILi96EEENS5_ILi192EEEEEENS_6half_tEfNS_4arch4Sm90ELi384ENS3_8TiledMMAINS3_8MMA_AtomIJNS3_4SM904GMMA25MMA_64x96x16_F32F16F16_SSILNSF_5MajorE1ELSH_1ELNSF_7ScaleInE1ELSI_1EEEEEENS3_6LayoutINS4_IJNS5_ILi3EEENS5_ILi1EEESN_EEENS4_IJSN_NS5_ILi0EEESP_EEEEENS4_IJNS3_10UnderscoreESS_SS_EEEEELb1EEEEEvNT_6ParamsE:
[----:B------:R-:W-:Y:S08]  /*0000*/  LDC R1, c[0x0][0x28] ;  /* 0x00000a00ff017b82 */ /* 0x000ff00000000800 */
[----:B------:R-:W0:Y:S01]  /*0010*/  LDC.64 R4, c[0x0][0x278] ;  /* 0x00009e00ff047b82 */ /* 0x000e220000000a00 */
[----:B------:R-:W1:Y:S01]  /*0020*/  S2R R11, SR_CTAID.Z ;  /* 0x00000000000b7919 */ /* 0x000e620000002700 */
[----:B------:R-:W-:-:S06]  /*0030*/  ULDC.64 UR8, c[0x0][0x208] ;  /* 0x0000820000087ab9 */ /* 0x000fcc0000000a00 */
[----:B------:R-:W2:Y:S08]  /*0040*/  LDC.64 R8, c[0x0][0x270] ;  /* 0x00009c00ff087b82 */ /* 0x000eb00000000a00 */
[----:B------:R-:W1:Y:S01]  /*0050*/  LDC.64 R2, c[0x0][0x270] ;  /* 0x00009c00ff027b82 */ /* 0x000e620000000a00 */
[----:B0-----:R-:W-:-:S04]  /*0060*/  ISETP.NE.U32.AND P2, PT, R4, RZ, PT ;  /* 0x000000ff0400720c */ /* 0x001fc80003f45070 */
[----:B------:R-:W-:-:S03]  /*0070*/  ISETP.NE.AND.EX P2, PT, R5, RZ, PT, P2 ;  /* 0x000000ff0500720c */ /* 0x000fc60003f45320 */
[----:B------:R-:W0:Y:S01]  /*0080*/  LDC R55, c[0x0][0x240] ;  /* 0x00009000ff377b82 */ /* 0x000e220000000800 */
[----:B--2---:R-:W-:-:S04]  /*0090*/  ISETP.NE.U32.AND P1, PT, R8, RZ, PT ;  /* 0x000000ff0800720c */ /* 0x004fc80003f25070 */
[----:B------:R-:W-:Y:S01]  /*00a0*/  ISETP.NE.AND.EX P1, PT, R9, RZ, PT, P1 ;  /* 0x000000ff0900720c */ /* 0x000fe20003f25310 */
[----:B-1----:R-:W-:-:S04]  /*00b0*/  IMAD.WIDE R2, R11, 0x4, R2 ;  /* 0x000000040b027825 */ /* 0x002fc800078e0202 */
[----:B------:R-:W1:Y:S08]  /*00c0*/  @P2 LDC.64 R4, c[0x0][0x278] ;  /* 0x00009e00ff042b82 */ /* 0x000e700000000a00 */
[----:B------:R2:W5:Y:S01]  /*00d0*/  @P1 LDG.E R7, desc[UR8][R2.64] ;  /* 0x0000000802071981 */ /* 0x000562000c1e1900 */
[----:B-1----:R-:W-:-:S05]  /*00e0*/  @P2 IMAD.WIDE R4, R11, 0x4, R4 ;  /* 0x000000040b042825 */ /* 0x002fca00078e0204 */
[----:B0-----:R2:W5:Y:S01]  /*00f0*/  @P2 LDG.E R55, desc[UR8][R4.64] ;  /* 0x0000000804372981 */ /* 0x001562000c1e1900 */
[----:B------:R-:W-:Y:S01]  /*0100*/  ISETP.NE.U32.AND P0, PT, R8, RZ, PT ;  /* 0x000000ff0800720c */ /* 0x000fe20003f05070 */
[----:B------:R-:W0:Y:S03]  /*0110*/  S2R R48, SR_CTAID.X ;  /* 0x0000000000307919 */ /* 0x000e260000002500 */
[----:B------:R-:W-:Y:S01]  /*0120*/  ISETP.NE.AND.EX P0, PT, R9, RZ, PT, P0 ;  /* 0x000000ff0900720c */ /* 0x000fe20003f05300 */
[----:B0-----:R-:W-:Y:S01]  /*0130*/  IMAD R0, R48, 0x60, RZ ;  /* 0x0000006030007824 */ /* 0x001fe200078e02ff */
[----:B--2---:R-:W-:Y:S11]  /*0140*/  @P2 BRA `(.L_x_3628) ;  /* 0x0000000000102947 */ /* 0x004ff60003800000 */
[----:B------:R-:W-:Y:S05]  /*0150*/  @!P1 BRA `(.L_x_3628) ;  /* 0x00000000000c9947 */ /* 0x000fea0003800000 */
[----:B------:R-:W2:Y:S04]  /*0160*/  LDG.E R4, desc[UR8][R2.64] ;  /* 0x0000000802047981 */ /* 0x000ea8000c1e1900 */
[----:B-----5:R-:W2:Y:S02]  /*0170*/  LDG.E R55, desc[UR8][R2.64+0x4] ;  /* 0x0000040802377981 */ /* 0x020ea4000c1e1900 */
[----:B--2---:R-:W-:-:S07]  /*0180*/  IMAD.IADD R55, R55, 0x1, -R4 ;  /* 0x0000000137377824 */ /* 0x004fce00078e0a04 */
.L_x_3628:
[----:B-----5:R-:W-:-:S13]  /*0190*/  ISETP.GE.AND P2, PT, R0, R55, PT ;  /* 0x000000370000720c */ /* 0x020fda0003f46270 */
[----:B------:R-:W-:Y:S05]  /*01a0*/  @P0 EXIT P2 ;  /* 0x000000000000094d */ /* 0x000fea0001000000 */
[C---:B------:R-:W-:Y:S01]  /*01b0*/  @P1 IMAD R2, R11.reuse, 0x60, R7 ;  /* 0x000000600b021824 */ /* 0x040fe200078e0207 */
[----:B------:R-:W0:Y:S01]  /*01c0*/  S2R R0, SR_CTAID.Y ;  /* 0x0000000000007919 */ /* 0x000e220000002600 */
[----:B------:R-:W1:Y:S01]  /*01d0*/  LDC.64 R14, c[0x0][0x228] ;  /* 0x00008a00ff0e7b82 */ /* 0x000e620000000a00 */
[----:B------:R-:W-:Y:S01]  /*01e0*/  IMAD R9, R48, 0x4800, RZ ;  /* 0x0000480030097824 */ /* 0x000fe200078e02ff */
[----:B------:R-:W-:Y:S01]  /*01f0*/  SHF.R.S32.HI R53, RZ, 0x1f, R11 ;  /* 0x0000001fff357819 */ /* 0x000fe2000001140b */
[----:B------:R-:W-:Y:S01]  /*0200*/  @P1 IMAD.HI R2, R2, 0x2aaaaaab, RZ ;  /* 0x2aaaaaab02021827 */ /* 0x000fe200078e02ff */
[----:B------:R-:W2:Y:S01]  /*0210*/  S2R R12, SR_TID.X ;  /* 0x00000000000c7919 */ /* 0x000ea20000002100 */
[----:B------:R-:W-:Y:S01]  /*0220*/  SEL R50, R11, RZ, !P0 ;  /* 0x000000ff0b327207 */ /* 0x000fe20004000000 */
[----:B------:R-:W-:Y:S01]  /*0230*/  BSSY B0, `(.L_x_3629) ;  /* 0x000002f000007945 */ /* 0x000fe20003800000 */
[----:B------:R-:W-:Y:S01]  /*0240*/  SEL R53, R53, RZ, !P0 ;  /* 0x000000ff35357207 */ /* 0x000fe20004000000 */
[----:B------:R-:W3:Y:S01]  /*0250*/  LDC.64 R16, c[0x0][0x230] ;  /* 0x00008c00ff107b82 */ /* 0x000ee20000000a00 */
[----:B------:R-:W-:Y:S01]  /*0260*/  @P1 SHF.R.U32.HI R3, RZ, 0x1f, R2 ;  /* 0x0000001fff031819 */ /* 0x000fe20000011602 */
[----:B------:R-:W4:Y:S03]  /*0270*/  S2R R13, SR_CgaCtaId ;  /* 0x00000000000d7919 */ /* 0x000f260000008800 */
[----:B------:R-:W-:-:S05]  /*0280*/  @P1 LEA.HI.SX32 R3, R2, R3, 0x1c ;  /* 0x0000000302031211 */ /* 0x000fca00078fe2ff */
[----:B------:R-:W-:Y:S01]  /*0290*/  @P1 IMAD R5, R3, 0x4800, RZ ;  /* 0x0000480003051824 */ /* 0x000fe200078e02ff */
[----:B------:R-:W-:-:S03]  /*02a0*/  CS2R R2, SRZ ;  /* 0x0000000000027805 */ /* 0x000fc6000001ff00 */
[--C-:B------:R-:W-:Y:S01]  /*02b0*/  @P1 IMAD.MOV.U32 R2, RZ, RZ, R5.reuse ;  /* 0x000000ffff021224 */ /* 0x100fe200078e0005 */
[----:B------:R-:W-:-:S04]  /*02c0*/  @P1 SHF.R.S32.HI R3, RZ, 0x1f, R5 ;  /* 0x0000001fff031819 */ /* 0x000fc80000011405 */
[----:B------:R-:W-:-:S04]  /*02d0*/  IADD3 R2, P2, R9, R2, RZ ;  /* 0x0000000209027210 */ /* 0x000fc80007f5e0ff */
[----:B------:R-:W-:Y:S02]  /*02e0*/  LEA.HI.X.SX32 R3, R9, R3, 0x1, P2 ;  /* 0x0000000309037211 */ /* 0x000fe400010f0eff */
[----:B------:R-:W5:Y:S01]  /*02f0*/  LDC.64 R8, c[0x0][0x210] ;  /* 0x00008400ff087b82 */ /* 0x000f620000000a00 */
[----:B0-----:R-:W-:Y:S01]  /*0300*/  SHF.R.S32.HI R51, RZ, 0x1f, R0 ;  /* 0x0000001fff337819 */ /* 0x001fe20000011400 */
[----:B-1----:R-:W-:Y:S01]  /*0310*/  IMAD.WIDE.U32 R2, R0, R14, R2 ;  /* 0x0000000e00027225 */ /* 0x002fe200078e0002 */
[----:B--2---:R-:W-:-:S03]  /*0320*/  ISETP.NE.AND P0, PT, R12, RZ, PT ;  /* 0x000000ff0c00720c */ /* 0x004fc60003f05270 */
[----:B------:R-:W-:-:S04]  /*0330*/  IMAD R4, R51, R14, RZ ;  /* 0x0000000e33047224 */ /* 0x000fc800078e02ff */
[----:B------:R-:W-:Y:S02]  /*0340*/  IMAD R5, R0, R15, R4 ;  /* 0x0000000f00057224 */ /* 0x000fe400078e0204 */
[-C--:B---3--:R-:W-:Y:S02]  /*0350*/  IMAD R4, R53, R16.reuse, RZ ;  /* 0x0000001035047224 */ /* 0x088fe400078e02ff */
[----:B------:R-:W-:Y:S02]  /*0360*/  IMAD.IADD R3, R3, 0x1, R5 ;  /* 0x0000000103037824 */ /* 0x000fe400078e0205 */
[C---:B------:R-:W-:Y:S02]  /*0370*/  IMAD R5, R50.reuse, R17, R4 ;  /* 0x0000001132057224 */ /* 0x040fe400078e0204 */
[----:B------:R-:W-:-:S05]  /*0380*/  IMAD.WIDE.U32 R2, R50, R16, R2 ;  /* 0x0000001032027225 */ /* 0x000fca00078e0002 */
[----:B------:R-:W-:Y:S02]  /*0390*/  IADD3 R3, R3, R5, RZ ;  /* 0x0000000503037210 */ /* 0x000fe40007ffe0ff */
[----:B-----5:R-:W-:-:S04]  /*03a0*/  LEA R8, P2, R2, R8, 0x2 ;  /* 0x0000000802087211 */ /* 0x020fc800078410ff */
[----:B------:R-:W-:Y:S01]  /*03b0*/  LEA.HI.X R3, R2, R9, R3, 0x2, P2 ;  /* 0x0000000902037211 */ /* 0x000fe200010f1403 */
[----:B----4-:R-:W-:Y:S08]  /*03c0*/  @P0 BRA `(.L_x_3630) ;  /* 0x0000000000540947 */ /* 0x010ff00003800000 */
[----:B------:R-:W0:Y:S01]  /*03d0*/  S2UR UR7, SR_CgaCtaId ;  /* 0x00000000000779c3 */ /* 0x000e220000008800 */
[----:B------:R-:W-:Y:S01]  /*03e0*/  UMOV UR6, 0x400 ;  /* 0x0000040000067882 */ /* 0x000fe20000000000 */
[----:B------:R-:W-:Y:S01]  /*03f0*/  UMOV UR4, 0x1 ;  /* 0x0000000100047882 */ /* 0x000fe20000000000 */
[----:B------:R-:W-:Y:S01]  /*0400*/  IMAD.MOV.U32 R2, RZ, RZ, 0x12000 ;  /* 0x00012000ff027424 */ /* 0x000fe200078e00ff */
[----:B------:R-:W-:-:S04]  /*0410*/  UIADD3 UR4, -UR4, 0x100000, URZ ;  /* 0x0010000004047890 */ /* 0x000fc8000fffe13f */
[----:B------:R-:W-:Y:S02]  /*0420*/  USHF.L.U32 UR5, UR4, 0xb, URZ ;  /* 0x0000000b04057899 */ /* 0x000fe4000800063f */
[----:B------:R-:W-:Y:S01]  /*0430*/  USHF.L.U32 UR4, UR4, 0x1, URZ ;  /* 0x0000000104047899 */ /* 0x000fe2000800063f */
[----:B------:R-:W-:Y:S01]  /*0440*/  PLOP3.LUT P0, PT, PT, PT, PT, 0x80, 0x0 ;  /* 0x000000000000781c */ /* 0x000fe20003f0f070 */
[----:B------:R-:W-:Y:S01]  /*0450*/  UMOV UR10, 0x1200 ;  /* 0x00001200000a7882 */ /* 0x000fe20000000000 */
[----:B0-----:R-:W-:-:S04]  /*0460*/  ULEA UR6, UR7, UR6, 0x18 ;  /* 0x0000000607067291 */ /* 0x001fc8000f8ec03f */
[----:B------:R-:W-:Y:S01]  /*0470*/  UIADD3 UR7, UR6, 0x1b000, URZ ;  /* 0x0001b00006077890 */ /* 0x000fe2000fffe03f */
[----:B------:R-:W0:Y:S07]  /*0480*/  FENCE.VIEW.ASYNC.S ;  /* 0x00000000000073c6 */ /* 0x000e2e0000000000 */
[----:B0-----:R0:W1:Y:S02]  /*0490*/  SYNCS.EXCH.64 URZ, [UR6+0x1b000], UR4 ;  /* 0x01b00004063f75b2 */ /* 0x0010640008000100 */
[----:B0-----:R-:W-:-:S02]  /*04a0*/  R2UR UR4, R8 ;  /* 0x00000000080472ca */ /* 0x001fc400000e0000 */
[----:B------:R-:W-:Y:S01]  /*04b0*/  R2UR UR5, R3 ;  /* 0x00000000030572ca */ /* 0x000fe200000e0000 */
[----:B-1----:R0:W-:-:S14]  /*04c0*/  SYNCS.ARRIVE.TRANS64 RZ, [UR6+0x1b000], R2 ;  /* 0x01b00002ffff79a7 */ /* 0x0021dc0008000006 */
.L_x_3631:
[----:B------:R-:W-:Y:S01]  /*04d0*/  @P0 ELECT P2, URZ, PT ;  /* 0x00000000003f082f */ /* 0x000fe20003840000 */
[----:B------:R1:W-:-:S12]  /*04e0*/  UBLKCP.S.G [UR6], [UR4], UR10 ;  /* 0x00000006040073ba */ /* 0x0003d8000800020a */
[----:B------:R-:W-:Y:S02]  /*04f0*/  @P2 PLOP3.LUT P0, PT, P2, PT, PT, 0x8, 0x0 ;  /* 0x000000000000281c */ /* 0x000fe4000170e170 */
[----:B------:R-:W-:-:S11]  /*0500*/  PLOP3.LUT P2, PT, PT, PT, PT, 0x8, 0x0 ;  /* 0x000000000000781c */ /* 0x000fd60003f4e170 */
[----:B-1----:R-:W-:Y:S05]  /*0510*/  @P0 BRA.U.ANY `(.L_x_3631) ;  /* 0xfffffffd00ec0947 */ /* 0x002fea000393ffff */
.L_x_3630:
[----:B------:R-:W-:Y:S05]  /*0520*/  BSYNC B0 ;  /* 0x0000000000007941 */ /* 0x000fea0003800000 */
.L_x_3629:
[----:B------:R-:W-:Y:S01]  /*0530*/  BAR.SYNC.DEFER_BLOCKING 0x0 ;  /* 0x0000000000007b1d */ /* 0x000fe20000010000 */
[----:B0-----:R-:W-:Y:S02]  /*0540*/  MOV R2, 0x400 ;  /* 0x0000040000027802 */ /* 0x001fe40000000f00 */
[----:B------:R-:W-:Y:S02]  /*0550*/  CS2R R68, SRZ ;  /* 0x0000000000447805 */ /* 0x000fe4000001ff00 */
[----:B------:R-:W-:Y:S01]  /*0560*/  SHF.L.U32 R3, RZ, 0x1f, RZ ;  /* 0x0000001fff037819 */ /* 0x000fe200000006ff */
[--C-:B------:R-:W-:Y:S01]  /*0570*/  @P1 IMAD.MOV.U32 R68, RZ, RZ, R7.reuse ;  /* 0x000000ffff441224 */ /* 0x100fe200078e0007 */
[----:B------:R-:W-:Y:S02]  /*0580*/  LEA R2, R13, R2, 0x18 ;  /* 0x000000020d027211 */ /* 0x000fe400078ec0ff */
[----:B------:R-:W-:-:S07]  /*0590*/  @P1 SHF.R.S32.HI R69, RZ, 0x1f, R7 ;  /* 0x0000001fff451819 */ /* 0x000fce0000011407 */
.L_x_3632:
[----:B0-----:R0:W1:Y:S02]  /*05a0*/  SYNCS.PHASECHK.TRANS64.TRYWAIT P0, [R2+URZ+0x1b000], R3 ;  /* 0x01b00003020075a7 */ /* 0x001064000800017f */
[----:B-1----:R-:W-:Y:S05]  /*05b0*/  @!P0 NANOSLEEP.SYNCS 0x989680 ;  /* 0x009896800000895d */ /* 0x002fea0003900000 */
[----:B------:R-:W1:Y:S02]  /*05c0*/  @!P0 SYNCS.PHASECHK.TRANS64 P0, [R2+URZ+0x1b000], R3 ;  /* 0x01b00003020085a7 */ /* 0x000e64000800007f */
[----:B-1----:R-:W-:Y:S05]  /*05d0*/  @!P0 BRA `(.L_x_3632) ;  /* 0xfffffffc00f08947 */ /* 0x002fea000383ffff */
[----:B------:R-:W-:Y:S01]  /*05e0*/  SHF.R.S32.HI R5, RZ, 0x1f, R12 ;  /* 0x0000001fff057819 */ /* 0x000fe2000001140c */
[----:B------:R-:W-:Y:S01]  /*05f0*/  IMAD.HI R6, R12, 0x2aaaaaab, RZ ;  /* 0x2aaaaaab0c067827 */ /* 0x000fe200078e02ff */
[----:B------:R-:W-:Y:S01]  /*0600*/  ULDC UR4, c[0x0][0x268] ;  /* 0x00009a0000047ab9 */ /* 0x000fe20000000800 */
[----:B------:R-:W-:Y:S01]  /*0610*/  ULDC.64 UR6, c[0x0][0x258] ;  /* 0x0000960000067ab9 */ /* 0x000fe20000000a00 */
[----:B0-----:R-:W-:Y:S01]  /*0620*/  LEA.HI R3, R5, R12, RZ, 0x7 ;  /* 0x0000000c05037211 */ /* 0x001fe200078f38ff */
[----:B------:R-:W-:Y:S01]  /*0630*/  IMAD R55, R48, -0x60, R55 ;  /* 0xffffffa030377824 */ /* 0x000fe200078e0237 */
[----:B------:R-:W-:Y:S01]  /*0640*/  SHF.R.U32.HI R9, RZ, 0x1f, R6 ;  /* 0x0000001fff097819 */ /* 0x000fe20000011606 */
[----:B------:R-:W-:Y:S01]  /*0650*/  IMAD R51, R51, UR6, RZ ;  /* 0x0000000633337c24 */ /* 0x000fe2000f8e02ff */
[----:B------:R-:W-:Y:S01]  /*0660*/  LOP3.LUT R7, R3, 0x3fffff80, RZ, 0xc0, !PT ;  /* 0x3fffff8003077812 */ /* 0x000fe200078ec0ff */
[----:B------:R-:W-:Y:S01]  /*0670*/  BSSY B0, `(.L_x_3633) ;  /* 0x00000b7000007945 */ /* 0x000fe20003800000 */
[----:B------:R-:W-:Y:S01]  /*0680*/  SHF.R.S32.HI R4, RZ, 0x7, R3 ;  /* 0x00000007ff047819 */ /* 0x000fe20000011403 */
[----:B------:R-:W-:Y:S01]  /*0690*/  IMAD R51, R0, UR7, R51 ;  /* 0x0000000700337c24 */ /* 0x000fe2000f8e0233 */
[-C--:B------:R-:W-:Y:S01]  /*06a0*/  LEA.HI R14, R6, R9.reuse, RZ, 0x1d ;  /* 0x00000009060e7211 */ /* 0x080fe200078fe8ff */
[----:B------:R-:W-:Y:S01]  /*06b0*/  IMAD.IADD R7, R12, 0x1, -R7 ;  /* 0x000000010c077824 */ /* 0x000fe200078e0a07 */
[----:B------:R-:W-:-:S02]  /*06c0*/  LEA.HI.SX32 R3, R6, R9, 0x1e ;  /* 0x0000000906037211 */ /* 0x000fc400078ff2ff */
[----:B------:R-:W-:Y:S01]  /*06d0*/  LEA.HI R15, R6, R9, RZ, 0x1b ;  /* 0x00000009060f7211 */ /* 0x000fe200078fd8ff */
[----:B------:R-:W-:Y:S01]  /*06e0*/  IMAD R7, R4, 0x600, R7 ;  /* 0x0000060004077824 */ /* 0x000fe200078e0207 */
[-C--:B------:R-:W-:Y:S01]  /*06f0*/  LEA.HI R4, R5, R12.reuse, RZ, 0x3 ;  /* 0x0000000c05047211 */ /* 0x080fe200078f18ff */
[----:B------:R-:W-:Y:S01]  /*0700*/  IMAD R66, R3, -0x18, R12 ;  /* 0xffffffe803427824 */ /* 0x000fe200078e020c */
[-C--:B------:R-:W-:Y:S01]  /*0710*/  LEA.HI R8, R5, R12.reuse, RZ, 0x4 ;  /* 0x0000000c05087211 */ /* 0x080fe200078f20ff */
[----:B------:R-:W-:Y:S01]  /*0720*/  IMAD.SHL.U32 R24, R14, 0x40, RZ ;  /* 0x000000400e187824 */ /* 0x000fe200078e00ff */
[----:B------:R-:W-:Y:S02]  /*0730*/  SHF.L.U32 R7, R7, 0x2, RZ ;  /* 0x0000000207077819 */ /* 0x000fe400000006ff */
[CC--:B------:R-:W-:Y:S02]  /*0740*/  LEA.HI R10, R5.reuse, R12.reuse, RZ, 0x6 ;  /* 0x0000000c050a7211 */ /* 0x0c0fe400078f30ff */
[----:B------:R-:W-:Y:S01]  /*0750*/  LEA.HI R6, R5, R12, RZ, 0x5 ;  /* 0x0000000c05067211 */ /* 0x000fe200078f28ff */
[----:B------:R-:W-:Y:S01]  /*0760*/  IMAD R64, R7, 0x4, R2 ;  /* 0x0000000407407824 */ /* 0x000fe200078e0202 */
[----:B------:R-:W-:-:S02]  /*0770*/  LOP3.LUT R5, R4, 0xfffffff8, RZ, 0xc0, !PT ;  /* 0xfffffff804057812 */ /* 0x000fc400078ec0ff */
[----:B------:R-:W-:Y:S02]  /*0780*/  SHF.R.S32.HI R9, RZ, 0x4, R8 ;  /* 0x00000004ff097819 */ /* 0x000fe40000011408 */
[----:B------:R-:W0:Y:S01]  /*0790*/  LDS.128 R44, [R64] ;  /* 0x00000000402c7984 */ /* 0x000e220000000c00 */
[----:B------:R-:W-:Y:S01]  /*07a0*/  IMAD.IADD R22, R12, 0x1, -R5 ;  /* 0x000000010c167824 */ /* 0x000fe200078e0a05 */
[----:B------:R-:W-:Y:S02]  /*07b0*/  LEA.HI R5, R3, R3, RZ, 0x1 ;  /* 0x0000000303057211 */ /* 0x000fe400078f08ff */
[----:B------:R-:W-:Y:S01]  /*07c0*/  LEA.HI R8, R8, R9, RZ, 0x1 ;  /* 0x0000000908087211 */ /* 0x000fe200078f08ff */
[----:B------:R-:W1:Y:S01]  /*07d0*/  LDS.128 R40, [R64+0x2800] ;  /* 0x0028000040287984 */ /* 0x000e620000000c00 */
[----:B------:R-:W-:Y:S02]  /*07e0*/  LEA.HI R23, R22, R22, RZ, 0x1 ;  /* 0x0000001616177211 */ /* 0x000fe400078f08ff */
[----:B------:R-:W-:Y:S01]  /*07f0*/  LOP3.LUT R16, R5, 0x7fffffe, RZ, 0xc0, !PT ;  /* 0x07fffffe05107812 */ /* 0x000fe200078ec0ff */
[----:B------:R-:W2:Y:S01]  /*0800*/  LDS.128 R36, [R64+0x3000] ;  /* 0x0030000040247984 */ /* 0x000ea20000000c00 */
[----:B------:R-:W-:-:S02]  /*0810*/  SHF.R.S32.HI R27, RZ, 0x1f, R66 ;  /* 0x0000001fff1b7819 */ /* 0x000fc40000011442 */
[C---:B------:R-:W-:Y:S01]  /*0820*/  LOP3.LUT R13, R23.reuse, 0x3fffffe, RZ, 0xc0, !PT ;  /* 0x03fffffe170d7812 */ /* 0x040fe200078ec0ff */
[----:B------:R-:W-:Y:S01]  /*0830*/  IMAD.SHL.U32 R23, R23, 0x20, RZ ;  /* 0x0000002017177824 */ /* 0x000fe200078e00ff */
[----:B------:R-:W-:Y:S01]  /*0840*/  LOP3.LUT R8, R8, 0xfffffe, RZ, 0xc0, !PT ;  /* 0x00fffffe08087812 */ /* 0x000fe200078ec0ff */
[----:B------:R-:W-:Y:S01]  /*0850*/  IMAD.IADD R12, R3, 0x1, -R16 ;  /* 0x00000001030c7824 */ /* 0x000fe200078e0a10 */
[----:B------:R-:W-:Y:S01]  /*0860*/  LEA.HI R27, R27, R66, RZ, 0x2 ;  /* 0x000000421b1b7211 */ /* 0x000fe200078f10ff */
[----:B------:R-:W3:Y:S01]  /*0870*/  LDS.128 R16, [R64+0x1800] ;  /* 0x0018000040107984 */ /* 0x000ee20000000c00 */
[----:B------:R-:W-:Y:S01]  /*0880*/  LOP3.LUT R25, R24, 0xc0, RZ, 0xc0, !PT ;  /* 0x000000c018197812 */ /* 0x000fe200078ec0ff */
[----:B------:R-:W-:Y:S01]  /*0890*/  IMAD.IADD R21, R9, 0x1, -R8 ;  /* 0x0000000109157824 */ /* 0x000fe200078e0a08 */
[----:B------:R-:W-:Y:S01]  /*08a0*/  SHF.L.U32 R66, R66, 0x3, RZ ;  /* 0x0000000342427819 */ /* 0x000fe200000006ff */
[----:B------:R-:W-:Y:S01]  /*08b0*/  IMAD R28, R15, 0x8, R12 ;  /* 0x000000080f1c7824 */ /* 0x000fe200078e020c */
[----:B------:R-:W-:Y:S01]  /*08c0*/  LOP3.LUT R20, R4, 0x8, RZ, 0xc0, !PT ;  /* 0x0000000804147812 */ /* 0x000fe200078ec0ff */
[----:B------:R-:W4:Y:S01]  /*08d0*/  LDS.128 R32, [R64+0x3800] ;  /* 0x0038000040207984 */ /* 0x000f220000000c00 */
[----:B------:R-:W-:-:S02]  /*08e0*/  SHF.R.S32.HI R4, RZ, 0x6, R10 ;  /* 0x00000006ff047819 */ /* 0x000fc4000001140a */
[----:B------:R-:W-:Y:S01]  /*08f0*/  SHF.R.U32.HI R7, RZ, 0x1, R6 ;  /* 0x00000001ff077819 */ /* 0x000fe20000011606 */
[----:B------:R-:W5:Y:S01]  /*0900*/  LDS.128 R8, [R64+0x800] ;  /* 0x0008000040087984 */ /* 0x000f620000000c00 */
[----:B------:R-:W-:Y:S01]  /*0910*/  LOP3.LUT R23, R23, 0xc0, RZ, 0xc0, !PT ;  /* 0x000000c017177812 */ /* 0x000fe200078ec0ff */
[----:B------:R-:W-:Y:S01]  /*0920*/  IMAD R21, R4, 0xc, R21 ;  /* 0x0000000c04157824 */ /* 0x000fe200078e0215 */
[----:B------:R-:W-:Y:S02]  /*0930*/  IADD3 R22, R22, -R13, RZ ;  /* 0x8000000d16167210 */ /* 0x000fe40007ffe0ff */
[----:B------:R-:W-:Y:S01]  /*0940*/  LOP3.LUT R26, R25, 0x18, R66, 0xf8, !PT ;  /* 0x00000018191a7812 */ /* 0x000fe200078ef842 */
[----:B------:R-:W5:Y:S01]  /*0950*/  LDS.128 R12, [R64+0x2000] ;  /* 0x00200000400c7984 */ /* 0x000f620000000c00 */
[----:B------:R-:W-:Y:S01]  /*0960*/  SHF.R.S32.HI R27, RZ, 0x2, R27 ;  /* 0x00000002ff1b7819 */ /* 0x000fe2000001141b */
[----:B------:R-:W-:Y:S01]  /*0970*/  IMAD R21, R21, 0x8, R22 ;  /* 0x0000000815157824 */ /* 0x000fe200078e0216 */
[----:B------:R-:W-:-:S02]  /*0980*/  SHF.R.U32.HI R25, RZ, 0x3, R25 ;  /* 0x00000003ff197819 */ /* 0x000fc40000011619 */
[----:B------:R-:W-:Y:S01]  /*0990*/  LOP3.LUT R20, R20, 0x10, R7, 0xf8, !PT ;  /* 0x0000001014147812 */ /* 0x000fe200078ef807 */
[----:B------:R-:W-:Y:S01]  /*09a0*/  IMAD R52, R27, 0x60, R28 ;  /* 0x000000601b347824 */ /* 0x000fe200078e021c */
[--C-:B------:R-:W-:Y:S01]  /*09b0*/  SHF.R.U32.HI R24, RZ, 0x3, R23.reuse ;  /* 0x00000003ff187819 */ /* 0x100fe20000011617 */
[----:B------:R-:W5:Y:S01]  /*09c0*/  LDS.128 R4, [R64+0x1000] ;  /* 0x0010000040047984 */ /* 0x000f620000000c00 */
[----:B------:R-:W-:Y:S01]  /*09d0*/  LOP3.LUT R25, R26, R25, RZ, 0x3c, !PT ;  /* 0x000000191a197212 */ /* 0x000fe200078e3cff */
[----:B0-----:R-:W-:Y:S01]  /*09e0*/  FMUL.FTZ R59, R45, UR4 ;  /* 0x000000042d3b7c20 */ /* 0x001fe20008410000 */
[----:B------:R-:W-:Y:S01]  /*09f0*/  LOP3.LUT R20, R24, R20, R23, 0x1e, !PT ;  /* 0x0000001418147212 */ /* 0x000fe200078e1e17 */
[----:B------:R-:W0:Y:S01]  /*0a00*/  LDS.128 R28, [R64+0x4000] ;  /* 0x00400000401c7984 */ /* 0x000e220000000c00 */
[----:B------:R-:W-:Y:S01]  /*0a10*/  FMUL.FTZ R54, R46, UR4 ;  /* 0x000000042e367c20 */ /* 0x000fe20008410000 */
[----:B------:R-:W-:Y:S01]  /*0a20*/  IMAD.U32 R49, R52, 0x20, R25 ;  /* 0x0000002034317824 */ /* 0x000fe200078e0019 */
[----:B------:R-:W-:Y:S01]  /*0a30*/  LEA R57, R21, R20, 0x5 ;  /* 0x0000001415397211 */ /* 0x000fe200078e28ff */
[----:B------:R-:W0:Y:S01]  /*0a40*/  LDS.128 R24, [R64+0x4800] ;  /* 0x0048000040187984 */ /* 0x000e220000000c00 */
[----:B------:R-:W-:Y:S01]  /*0a50*/  FMUL.FTZ R52, R44, UR4 ;  /* 0x000000042c347c20 */ /* 0x000fe20008410000 */
[----:B------:R-:W-:Y:S01]  /*0a60*/  FMUL.FTZ R61, R47, UR4 ;  /* 0x000000042f3d7c20 */ /* 0x000fe20008410000 */
[----:B-1----:R-:W-:Y:S01]  /*0a70*/  FMUL.FTZ R41, R41, UR4 ;  /* 0x0000000429297c20 */ /* 0x002fe20008410000 */
[----:B------:R-:W1:Y:S01]  /*0a80*/  LDS.128 R20, [R64+0x5000] ;  /* 0x0050000040147984 */ /* 0x000e620000000c00 */
[----:B--2---:R-:W-:Y:S01]  /*0a90*/  FMUL.FTZ R36, R36, UR4 ;  /* 0x0000000424247c20 */ /* 0x004fe20008410000 */
[----:B------:R-:W-:Y:S01]  /*0aa0*/  IMAD R57, R57, 0x2, R2 ;  /* 0x0000000239397824 */ /* 0x000fe200078e0202 */
[----:B------:R-:W-:Y:S01]  /*0ab0*/  SHF.R.S32.HI R67, RZ, 0x1f, R66 ;  /* 0x0000001fff437819 */ /* 0x000fe20000011442 */
[----:B------:R2:W1:Y:S01]  /*0ac0*/  LDS.128 R44, [R64+0x5800] ;  /* 0x00580000402c7984 */ /* 0x0004620000000c00 */
[----:B---3--:R-:W-:Y:S01]  /*0ad0*/  FMUL.FTZ R63, R17, UR4 ;  /* 0x00000004113f7c20 */ /* 0x008fe20008410000 */
[----:B------:R-:W-:Y:S01]  /*0ae0*/  FMUL.FTZ R17, R18, UR4 ;  /* 0x0000000412117c20 */ /* 0x000fe20008410000 */
[----:B------:R-:W-:Y:S01]  /*0af0*/  FMUL.FTZ R18, R19, UR4 ;  /* 0x0000000413127c20 */ /* 0x000fe20008410000 */
[----:B------:R-:W-:Y:S01]  /*0b00*/  FMUL.FTZ R16, R16, UR4 ;  /* 0x0000000410107c20 */ /* 0x000fe20008410000 */
[----:B----4-:R-:W-:Y:S01]  /*0b10*/  FMUL.FTZ R32, R32, UR4 ;  /* 0x0000000420207c20 */ /* 0x010fe20008410000 */
[----:B-----5:R-:W-:Y:S01]  /*0b20*/  FMUL.FTZ R56, R9, UR4 ;  /* 0x0000000409387c20 */ /* 0x020fe20008410000 */
[----:B------:R-:W-:Y:S01]  /*0b30*/  FMUL.FTZ R8, R8, UR4 ;  /* 0x0000000408087c20 */ /* 0x000fe20008410000 */
[----:B------:R-:W-:Y:S01]  /*0b40*/  FMUL.FTZ R9, R10, UR4 ;  /* 0x000000040a097c20 */ /* 0x000fe20008410000 */
[----:B------:R-:W-:Y:S01]  /*0b50*/  FMUL.FTZ R58, R11, UR4 ;  /* 0x000000040b3a7c20 */ /* 0x000fe20008410000 */
[----:B--2---:R-:W-:Y:S01]  /*0b60*/  FMUL.FTZ R64, R15, UR4 ;  /* 0x000000040f407c20 */ /* 0x004fe20008410000 */
        /* <DEDUP_REMOVED lines=15> */
[----:B0-----:R-:W-:Y:S01]  /*0c60*/  FMUL.FTZ R35, R29, UR4 ;  /* 0x000000041d237c20 */ /* 0x001fe20008410000 */
[----:B------:R-:W-:Y:S01]  /*0c70*/  FMUL.FTZ R40, R31, UR4 ;  /* 0x000000041f287c20 */ /* 0x000fe20008410000 */
[----:B------:R-:W-:Y:S01]  /*0c80*/  FMUL.FTZ R29, R30, UR4 ;  /* 0x000000041e1d7c20 */ /* 0x000fe20008410000 */
[----:B------:R-:W-:Y:S01]  /*0c90*/  FMUL.FTZ R31, R26, UR4 ;  /* 0x000000041a1f7c20 */ /* 0x000fe20008410000 */
[----:B------:R-:W-:Y:S01]  /*0ca0*/  FMUL.FTZ R12, R12, UR4 ;  /* 0x000000040c0c7c20 */ /* 0x000fe20008410000 */
[----:B------:R-:W-:Y:S01]  /*0cb0*/  FMUL.FTZ R30, R24, UR4 ;  /* 0x00000004181e7c20 */ /* 0x000fe20008410000 */
[----:B------:R-:W-:Y:S01]  /*0cc0*/  FMUL.FTZ R26, R27, UR4 ;  /* 0x000000041b1a7c20 */ /* 0x000fe20008410000 */
[----:B-1----:R-:W-:Y:S01]  /*0cd0*/  FMUL.FTZ R27, R21, UR4 ;  /* 0x00000004151b7c20 */ /* 0x002fe20008410000 */
[----:B------:R-:W-:Y:S01]  /*0ce0*/  FMUL.FTZ R24, R23, UR4 ;  /* 0x0000000417187c20 */ /* 0x000fe20008410000 */
[----:B------:R-:W-:Y:S01]  /*0cf0*/  FMUL.FTZ R28, R28, UR4 ;  /* 0x000000041c1c7c20 */ /* 0x000fe20008410000 */
[----:B------:R-:W-:Y:S01]  /*0d00*/  FMUL.FTZ R25, R25, UR4 ;  /* 0x0000000419197c20 */ /* 0x000fe20008410000 */
[----:B------:R-:W-:Y:S01]  /*0d10*/  FMUL.FTZ R21, R22, UR4 ;  /* 0x0000000416157c20 */ /* 0x000fe20008410000 */
[----:B------:R-:W-:Y:S01]  /*0d20*/  F2FP.F16.F32.PACK_AB R6, R56, R8 ;  /* 0x000000083806723e */ /* 0x000fe200000000ff */
[----:B------:R-:W-:Y:S01]  /*0d30*/  FMUL.FTZ R23, R46, UR4 ;  /* 0x000000042e177c20 */ /* 0x000fe20008410000 */
[----:B------:R-:W-:Y:S01]  /*0d40*/  F2FP.F16.F32.PACK_AB R7, R58, R9 ;  /* 0x000000093a07723e */ /* 0x000fe200000000ff */
[----:B------:R-:W-:Y:S01]  /*0d50*/  FMUL.FTZ R20, R20, UR4 ;  /* 0x0000000414147c20 */ /* 0x000fe20008410000 */
[----:B------:R-:W-:Y:S01]  /*0d60*/  FMUL.FTZ R22, R44, UR4 ;  /* 0x000000042c167c20 */ /* 0x000fe20008410000 */
[----:B------:R-:W-:Y:S01]  /*0d70*/  FMUL.FTZ R45, R45, UR4 ;  /* 0x000000042d2d7c20 */ /* 0x000fe20008410000 */
[----:B------:R-:W-:Y:S01]  /*0d80*/  F2FP.F16.F32.PACK_AB R4, R59, R52 ;  /* 0x000000343b04723e */ /* 0x000fe200000000ff */
[----:B------:R-:W-:Y:S01]  /*0d90*/  FMUL.FTZ R46, R47, UR4 ;  /* 0x000000042f2e7c20 */ /* 0x000fe20008410000 */
[----:B------:R-:W-:Y:S01]  /*0da0*/  F2FP.F16.F32.PACK_AB R5, R61, R54 ;  /* 0x000000363d05723e */ /* 0x000fe200000000ff */
[----:B------:R-:W-:Y:S01]  /*0db0*/  ULDC UR4, c[0x0][0x244] ;  /* 0x0000910000047ab9 */ /* 0x000fe20000000800 */
[----:B------:R-:W-:-:S02]  /*0dc0*/  F2FP.F16.F32.PACK_AB R8, R60, R10 ;  /* 0x0000000a3c08723e */ /* 0x000fc400000000ff */
[----:B------:R-:W-:Y:S01]  /*0dd0*/  F2FP.F16.F32.PACK_AB R9, R62, R11 ;  /* 0x0000000b3e09723e */ /* 0x000fe200000000ff */
[----:B------:R-:W-:Y:S01]  /*0de0*/  STSM.16.MT88.4 [R57+0x12000], R4 ;  /* 0x0120000439007844 */ /* 0x000fe20000004200 */
        /* <DEDUP_REMOVED lines=8> */
[----:B------:R-:W-:Y:S02]  /*0e70*/  F2FP.F16.F32.PACK_AB R38, R39, R32 ;  /* 0x000000202726723e */ /* 0x000fe400000000ff */
[----:B------:R-:W-:Y:S01]  /*0e80*/  F2FP.F16.F32.PACK_AB R36, R43, R36 ;  /* 0x000000242b24723e */ /* 0x000fe200000000ff */
[----:B------:R1:W-:Y:S01]  /*0e90*/  STSM.16.MT88.4 [R57+0x12800], R12 ;  /* 0x0128000c39007844 */ /* 0x0003e20000004200 */
[----:B------:R-:W-:Y:S02]  /*0ea0*/  F2FP.F16.F32.PACK_AB R39, R34, R33 ;  /* 0x000000212227723e */ /* 0x000fe400000000ff */
[----:B------:R-:W-:-:S02]  /*0eb0*/  F2FP.F16.F32.PACK_AB R28, R35, R28 ;  /* 0x0000001c231c723e */ /* 0x000fc400000000ff */
[----:B------:R-:W-:Y:S01]  /*0ec0*/  F2FP.F16.F32.PACK_AB R29, R40, R29 ;  /* 0x0000001d281d723e */ /* 0x000fe200000000ff */
[----:B------:R2:W-:Y:S01]  /*0ed0*/  STSM.16.MT88.4 [R57+0x12c00], R36 ;  /* 0x012c002439007844 */ /* 0x0005e20000004200 */
[----:B------:R-:W-:Y:S01]  /*0ee0*/  F2FP.F16.F32.PACK_AB R30, R25, R30 ;  /* 0x0000001e191e723e */ /* 0x000fe200000000ff */
[----:B0-----:R-:W-:Y:S01]  /*0ef0*/  IMAD R8, R49, 0x2, R2 ;  /* 0x0000000231087824 */ /* 0x001fe200078e0202 */
[----:B------:R-:W-:Y:S01]  /*0f00*/  F2FP.F16.F32.PACK_AB R31, R26, R31 ;  /* 0x0000001f1a1f723e */ /* 0x000fe200000000ff */
[----:B------:R-:W-:Y:S01]  /*0f10*/  VIADD R9, R3, 0x10 ;  /* 0x0000001003097836 */ /* 0x000fe20000000000 */
[----:B------:R-:W-:Y:S02]  /*0f20*/  F2FP.F16.F32.PACK_AB R20, R27, R20 ;  /* 0x000000141b14723e */ /* 0x000fe400000000ff */
[----:B------:R-:W-:Y:S01]  /*0f30*/  F2FP.F16.F32.PACK_AB R21, R24, R21 ;  /* 0x000000151815723e */ /* 0x000fe200000000ff */
[----:B------:R2:W-:Y:S01]  /*0f40*/  STSM.16.MT88.4 [R57+0x13000], R28 ;  /* 0x0130001c39007844 */ /* 0x0005e20000004200 */
[----:B------:R-:W-:-:S02]  /*0f50*/  F2FP.F16.F32.PACK_AB R22, R45, R22 ;  /* 0x000000162d16723e */ /* 0x000fc400000000ff */
[----:B------:R-:W-:Y:S02]  /*0f60*/  F2FP.F16.F32.PACK_AB R23, R46, R23 ;  /* 0x000000172e17723e */ /* 0x000fe400000000ff */
[----:B-1----:R-:W-:Y:S02]  /*0f70*/  VIMNMX R14, R55, 0x60, PT ;  /* 0x00000060370e7848 */ /* 0x002fe40003fe0100 */
[----:B------:R-:W-:Y:S01]  /*0f80*/  ISETP.GE.AND P0, PT, R66, UR4, PT ;  /* 0x0000000442007c0c */ /* 0x000fe2000bf06270 */
[----:B------:R2:W-:Y:S01]  /*0f90*/  STSM.16.MT88.4 [R57+0x13400], R20 ;  /* 0x0134001439007844 */ /* 0x0005e20000004200 */
[----:B------:R-:W-:Y:S01]  /*0fa0*/  IMAD.WIDE.U32 R66, R0, UR6, R66 ;  /* 0x0000000600427c25 */ /* 0x000fe2000f8e0042 */
[----:B------:R-:W-:Y:S01]  /*0fb0*/  BAR.SYNC.DEFER_BLOCKING 0x0 ;  /* 0x0000000000007b1d */ /* 0x000fe20000010000 */
[C---:B------:R-:W-:Y:S02]  /*0fc0*/  ISETP.GE.OR P5, PT, R3.reuse, R14, P0 ;  /* 0x0000000e0300720c */ /* 0x040fe400007a6670 */
[C---:B------:R-:W-:Y:S01]  /*0fd0*/  VIADD R0, R3.reuse, 0x30 ;  /* 0x0000003003007836 */ /* 0x040fe20000000000 */
[----:B------:R-:W-:-:S02]  /*0fe0*/  IADD3 R10, P1, R3, R68, RZ ;  /* 0x00000044030a7210 */ /* 0x000fc40007f3e0ff */
[----:B------:R-:W-:Y:S01]  /*0ff0*/  IADD3 R67, R67, R51, RZ ;  /* 0x0000003343437210 */ /* 0x000fe20007ffe0ff */
[----:B------:R-:W-:Y:S01]  /*1000*/  ULDC.64 UR4, c[0x0][0x260] ;  /* 0x0000980000047ab9 */ /* 0x000fe20000000a00 */
[-C--:B------:R-:W-:Y:S01]  /*1010*/  ISETP.GE.OR P4, PT, R9, R14.reuse, P0 ;  /* 0x0000000e0900720c */ /* 0x080fe20000786670 */
[----:B------:R-:W-:Y:S01]  /*1020*/  IMAD R53, R53, UR4, RZ ;  /* 0x0000000435357c24 */ /* 0x000fe2000f8e02ff */
[C---:B------:R-:W-:Y:S01]  /*1030*/  IADD3 R12, R3.reuse, 0x20, RZ ;  /* 0x00000020030c7810 */ /* 0x040fe20007ffe0ff */
[C---:B------:R-:W-:Y:S01]  /*1040*/  VIADD R9, R3.reuse, 0x40 ;  /* 0x0000004003097836 */ /* 0x040fe20000000000 */
[C---:B------:R-:W-:Y:S01]  /*1050*/  LEA.HI.X.SX32 R11, R3.reuse, R69, 0x1, P1 ;  /* 0x00000045030b7211 */ /* 0x040fe200008f0eff */
[----:B------:R-:W-:Y:S01]  /*1060*/  VIADD R3, R3, 0x50 ;  /* 0x0000005003037836 */ /* 0x000fe20000000000 */
[-C--:B------:R-:W-:Y:S01]  /*1070*/  ISETP.GE.OR P2, PT, R0, R14.reuse, P0 ;  /* 0x0000000e0000720c */ /* 0x080fe20000746670 */
[----:B------:R-:W-:Y:S01]  /*1080*/  IMAD R53, R50, UR5, R53 ;  /* 0x0000000532357c24 */ /* 0x000fe2000f8e0235 */
[-C--:B------:R-:W-:Y:S01]  /*1090*/  ISETP.GE.OR P3, PT, R12, R14.reuse, P0 ;  /* 0x0000000e0c00720c */ /* 0x080fe20000766670 */
[----:B------:R-:W-:Y:S01]  /*10a0*/  IMAD.WIDE.U32 R50, R50, UR4, R66 ;  /* 0x0000000432327c25 */ /* 0x000fe2000f8e0042 */
[----:B------:R-:W-:-:S02]  /*10b0*/  ISETP.GE.OR P1, PT, R9, R14, P0 ;  /* 0x0000000e0900720c */ /* 0x000fc40000726670 */
[----:B------:R-:W-:Y:S01]  /*10c0*/  ISETP.GE.OR P0, PT, R3, R14, P0 ;  /* 0x0000000e0300720c */ /* 0x000fe20000706670 */
[----:B------:R-:W-:Y:S02]  /*10d0*/  VIADD R0, R2, 0x12000 ;  /* 0x0001200002007836 */ /* 0x000fe40000000000 */
[----:B------:R-:W-:Y:S01]  /*10e0*/  IMAD.WIDE R2, R48, 0x60, R10 ;  /* 0x0000006030027825 */ /* 0x000fe200078e020a */
[----:B------:R-:W-:Y:S01]  /*10f0*/  IADD3 R11, R51, R53, RZ ;  /* 0x00000035330b7210 */ /* 0x000fe20007ffe0ff */
[----:B------:R2:W0:Y:S02]  /*1100*/  LDS.128 R4, [R8+0x13400] ;  /* 0x0134000008047984 */ /* 0x0004240000000c00 */
[----:B------:R-:W-:Y:S01]  /*1110*/  IMAD R0, R49, 0x2, R0 ;  /* 0x0000000231007824 */ /* 0x000fe200078e0200 */
[----:B------:R-:W-:Y:S06]  /*1120*/  @P5 BRA `(.L_x_3634) ;  /* 0x00000000002c5947 */ /* 0x000fec0003800000 */
[----:B------:R-:W1:Y:S01]  /*1130*/  LDS.128 R12, [R0] ;  /* 0x00000000000c7984 */ /* 0x000e620000000c00 */
        /* <DEDUP_REMOVED lines=10> */
.L_x_3634:
[----:B------:R-:W-:Y:S05]  /*11e0*/  BSYNC B0 ;  /* 0x0000000000007941 */ /* 0x000fea0003800000 */
.L_x_3633:
[----:B-1----:R1:W3:Y:S01]  /*11f0*/  LDS.128 R12, [R8+0x12400] ;  /* 0x01240000080c7984 */ /* 0x0022e20000000c00 */
[----:B------:R-:W-:Y:S04]  /*1200*/  BSSY B0, `(.L_x_3635) ;  /* 0x000000f000007945 */ /* 0x000fe80003800000 */
[----:B------:R-:W-:Y:S05]  /*1210*/  @P4 BRA `(.L_x_3636) ;  /* 0x0000000000344947 */ /* 0x000fea0003800000 */
[----:B------:R-:W-:Y:S01]  /*1220*/  IADD3 R9, P4, R2, 0x10, RZ ;  /* 0x0000001002097810 */ /* 0x000fe20007f9e0ff */
[----:B------:R-:W-:Y:S01]  /*1230*/  ULDC.64 UR4, c[0x0][0x250] ;  /* 0x0000940000047ab9 */ /* 0x000fe20000000a00 */
[----:B------:R-:W-:Y:S02]  /*1240*/  IMAD.MOV.U32 R16, RZ, RZ, R50 ;  /* 0x000000ffff107224 */ /* 0x000fe400078e0032 */
[----:B------:R-:W-:Y:S01]  /*1250*/  IADD3.X R0, RZ, R3, RZ, P4, !PT ;  /* 0x00000003ff007210 */ /* 0x000fe200027fe4ff */
[----:B------:R-:W-:-:S04]  /*1260*/  IMAD.MOV.U32 R17, RZ, RZ, R11 ;  /* 0x000000ffff117224 */ /* 0x000fc800078e000b */
[----:B------:R-:W-:Y:S02]  /*1270*/  IMAD R0, R0, UR4, RZ ;  /* 0x0000000400007c24 */ /* 0x000fe4000f8e02ff */
[----:B------:R-:W-:-:S04]  /*1280*/  IMAD.WIDE.U32 R16, R9, UR4, R16 ;  /* 0x0000000409107c25 */ /* 0x000fc8000f8e0010 */
[----:B------:R-:W-:Y:S01]  /*1290*/  IMAD R9, R9, UR5, R0 ;  /* 0x0000000509097c24 */ /* 0x000fe2000f8e0200 */
[----:B------:R-:W-:Y:S02]  /*12a0*/  ULDC.64 UR4, c[0x0][0x238] ;  /* 0x00008e0000047ab9 */ /* 0x000fe40000000a00 */
[----:B------:R-:W-:Y:S02]  /*12b0*/  LEA R18, P4, R16, UR4, 0x1 ;  /* 0x0000000410127c11 */ /* 0x000fe4000f8808ff */
[----:B------:R-:W-:-:S04]  /*12c0*/  IADD3 R9, R17, R9, RZ ;  /* 0x0000000911097210 */ /* 0x000fc80007ffe0ff */
[----:B------:R-:W-:-:S05]  /*12d0*/  LEA.HI.X R19, R16, UR5, R9, 0x1, P4 ;  /* 0x0000000510137c11 */ /* 0x000fca000a0f0c09 */
[----:B---3--:R4:W-:Y:S02]  /*12e0*/  STG.E.128 desc[UR8][R18.64], R12 ;  /* 0x0000000c12007986 */ /* 0x0089e4000c101d08 */
.L_x_3636:
[----:B------:R-:W-:Y:S05]  /*12f0*/  BSYNC B0 ;  /* 0x0000000000007941 */ /* 0x000fea0003800000 */
.L_x_3635:
[----:B---34-:R3:W4:Y:S01]  /*1300*/  LDS.128 R12, [R8+0x12800] ;  /* 0x01280000080c7984 */ /* 0x0187220000000c00 */
[----:B------:R-:W-:Y:S04]  /*1310*/  BSSY B0, `(.L_x_3637) ;  /* 0x000000f000007945 */ /* 0x000fe80003800000 */
[----:B------:R-:W-:Y:S05]  /*1320*/  @P3 BRA `(.L_x_3638) ;  /* 0x0000000000343947 */ /* 0x000fea0003800000 */
[----:B------:R-:W-:Y:S01]  /*1330*/  IADD3 R9, P3, R2, 0x20, RZ ;  /* 0x0000002002097810 */ /* 0x000fe20007f7e0ff */
[----:B------:R-:W-:Y:S01]  /*1340*/  ULDC.64 UR4, c[0x0][0x250] ;  /* 0x0000940000047ab9 */ /* 0x000fe20000000a00 */
[----:B------:R-:W-:Y:S01]  /*1350*/  MOV R17, R11 ;  /* 0x0000000b00117202 */ /* 0x000fe20000000f00 */
        /* <DEDUP_REMOVED lines=10> */
.L_x_3638:
[----:B------:R-:W-:Y:S05]  /*1400*/  BSYNC B0 ;  /* 0x0000000000007941 */ /* 0x000fea0003800000 */
.L_x_3637:
[----:B----4-:R4:W0:Y:S01]  /*1410*/  LDS.128 R12, [R8+0x12c00] ;  /* 0x012c0000080c7984 */ /* 0x0108220000000c00 */
        /* <DEDUP_REMOVED lines=14> */
[----:B0-----:R0:W-:Y:S02]  /*1500*/  STG.E.128 desc[UR8][R18.64], R12 ;  /* 0x0000000c12007986 */ /* 0x0011e4000c101d08 */
.L_x_3640:
[----:B------:R-:W-:Y:S05]  /*1510*/  BSYNC B0 ;  /* 0x0000000000007941 */ /* 0x000fea0003800000 */
.L_x_3639:
[----:B0-----:R0:W0:Y:S01]  /*1520*/  LDS.128 R12, [R8+0x13000] ;  /* 0x01300000080c7984 */ /* 0x0010220000000c00 */
[----:B------:R-:W-:Y:S04]  /*1530*/  BSSY B0, `(.L_x_3641) ;  /* 0x000000f000007945 */ /* 0x000fe80003800000 */
[----:B------:R-:W-:Y:S05]  /*1540*/  @P1 BRA `(.L_x_3642) ;  /* 0x0000000000341947 */ /* 0x000fea0003800000 */
[----:B------:R-:W-:Y:S01]  /*1550*/  IADD3 R17, P1, R2, 0x40, RZ ;  /* 0x0000004002117810 */ /* 0x000fe20007f3e0ff */
[----:B------:R-:W-:Y:S01]  /*1560*/  ULDC.64 UR4, c[0x0][0x250] ;  /* 0x0000940000047ab9 */ /* 0x000fe20000000a00 */
[----:B01234-:R-:W-:Y:S02]  /*1570*/  IMAD.MOV.U32 R8, RZ, RZ, R50 ;  /* 0x000000ffff087224 */ /* 0x01ffe400078e0032 */
        /* <DEDUP_REMOVED lines=9> */
[----:B------:R0:W-:Y:S02]  /*1610*/  STG.E.128 desc[UR8][R16.64], R12 ;  /* 0x0000000c10007986 */ /* 0x0001e4000c101d08 */
.L_x_3642:
[----:B------:R-:W-:Y:S05]  /*1620*/  BSYNC B0 ;  /* 0x0000000000007941 */ /* 0x000fea0003800000 */
.L_x_3641:
[----:B------:R-:W-:Y:S05]  /*1630*/  @P0 EXIT ;  /* 0x000000000000094d */ /* 0x000fea0003800000 */
[----:B------:R-:W-:Y:S01]  /*1640*/  IADD3 R9, P0, R2, 0x50, RZ ;  /* 0x0000005002097810 */ /* 0x000fe20007f1e0ff */
[----:B------:R-:W-:-:S04]  /*1650*/  ULDC.64 UR4, c[0x0][0x250] ;  /* 0x0000940000047ab9 */ /* 0x000fc80000000a00 */
[----:B------:R-:W-:Y:S01]  /*1660*/  IMAD.X R2, RZ, RZ, R3, P0 ;  /* 0x000000ffff027224 */ /* 0x000fe200000e0603 */
[----:B------:R-:W-:-:S03]  /*1670*/  MOV R3, R11 ;  /* 0x0000000b00037202 */ /* 0x000fc60000000f00 */
[----:B------:R-:W-:Y:S02]  /*1680*/  IMAD R0, R2, UR4, RZ ;  /* 0x0000000402007c24 */ /* 0x000fe4000f8e02ff */
[----:B------:R-:W-:-:S04]  /*1690*/  IMAD.MOV.U32 R2, RZ, RZ, R50 ;  /* 0x000000ffff027224 */ /* 0x000fc800078e0032 */
[----:B------:R-:W-:-:S04]  /*16a0*/  IMAD.WIDE.U32 R2, R9, UR4, R2 ;  /* 0x0000000409027c25 */ /* 0x000fc8000f8e0002 */
[----:B------:R-:W-:Y:S01]  /*16b0*/  IMAD R9, R9, UR5, R0 ;  /* 0x0000000509097c24 */ /* 0x000fe2000f8e0200 */
[----:B------:R-:W-:Y:S02]  /*16c0*/  ULDC.64 UR4, c[0x0][0x238] ;  /* 0x00008e0000047ab9 */ /* 0x000fe40000000a00 */
[----:B01234-:R-:W-:Y:S01]  /*16d0*/  LEA R8, P0, R2, UR4, 0x1 ;  /* 0x0000000402087c11 */ /* 0x01ffe2000f8008ff */
[----:B------:R-:W-:-:S05]  /*16e0*/  IMAD.IADD R3, R3, 0x1, R9 ;  /* 0x0000000103037824 */ /* 0x000fca00078e0209 */
[----:B------:R-:W-:-:S05]  /*16f0*/  LEA.HI.X R9, R2, UR5, R3, 0x1, P0 ;  /* 0x0000000502097c11 */ /* 0x000fca00080f0c03 */
[----:B------:R-:W-:Y:S01]  /*1700*/  STG.E.128 desc[UR8][R8.64], R4 ;  /* 0x0000000408007986 */ /* 0x000fe2000c101d08 */
[----:B------:R-:W-:Y:S05]  /*1710*/  EXIT ;  /* 0x000000000000794d */ /* 0x000fea0003800000 */
.L_x_3643:
        /* <DEDUP_REMOVED lines=14> */
.L_x_3879:


//--------------------- .text._ZN7cutlass13device_kernelIN5flash32FlashAttnBwdPostprocessConvertdQIN4cute5tupleIJNS3_1CILi64EEENS5_ILi192EEEEEENS_6half_tEfNS_4arch4Sm90ELi384ENS3_8TiledMMAINS3_8MMA_AtomIJNS3_4SM904GMMA25MMA_64x64x16_F32F16F16_SSILNSF_5MajorE0ELSH_1ELNSF_7ScaleInE1ELSI_1EEEEEENS3_6LayoutINS4_IJNS5_ILi1EEENS5_ILi3EEESM_EEENS4_IJNS5_ILi0EEESM_SP_EEEEENS4_IJNS3_10UnderscoreESS_SS_EEEEELb0EEEEEvNT_6ParamsE --------------------------
	.section	.text._ZN7cutlass13device_kernelIN5flash32FlashAttnBwdPostprocessConvertdQIN4cute5tupleIJNS3_1CILi64EEENS5_ILi192EEEEEENS_6half_tEfNS_4arch4Sm90ELi384ENS3_8TiledMMAINS3_8MMA_AtomIJNS3_4SM904GMMA25MMA_64x64x16_F32F16F16_SSILNSF_5MajorE0ELSH_1ELNSF_7ScaleInE1ELSI_1EEEEEENS3_6LayoutINS4_IJNS5_ILi1EEENS5_ILi3EEESM_EEENS4_IJNS5_ILi0EEESM_SP_EEEEENS4_IJNS3_10UnderscoreESS_SS_EEEEELb0EEEEEvNT_6ParamsE,"ax",@progbits
	.align	128
.text._ZN7cutlass13device_kernelIN5flash32FlashAttnBwdPostprocessConvertdQIN4cute5tupleIJNS3_1CILi64EEENS5_ILi192EEEEEENS_6half_tEfNS_4arch4Sm90ELi384ENS3_8TiledMMAINS3_8MMA_AtomIJNS3_4SM904GMMA25MMA_64x64x16_F32F16F16_SSILNSF_5MajorE0ELSH_1ELNSF_7ScaleInE1ELSI_1EEEEEENS3_6LayoutINS4_IJNS5_ILi1EEENS5_ILi3EEESM_EEENS4_IJNS5_ILi0EEESM_SP_EEEEENS4_IJNS3_10UnderscoreESS_SS_EEEEELb0EEEEEvNT_6ParamsE:
        .type           _ZN7cutlass13device_kernelIN5flash32FlashAttnBwdPostprocessConvertdQIN4cute5tupleIJNS3_1CILi64EEENS5_ILi192EEEEEENS_6half_tEfNS_4arch4Sm90ELi384ENS3_8TiledMMAINS3_8MMA_AtomIJNS3_4SM904GMMA25MMA_64x64x16_F32F16F16_SSILNSF_5MajorE0ELSH_1ELNSF_7ScaleInE1ELSI_1EEEEEENS3_6LayoutINS4_IJNS5_ILi1EEENS5_ILi3EEESM_EEENS4_IJNS5_ILi0EEESM_SP_EEEEENS4_IJNS3_10UnderscoreESS_SS_EEEEELb0EEEEEvNT_6ParamsE,@function
        .size           _ZN7cutlass13device_kernelIN5flash32FlashAttnBwdPostprocessConvertdQIN4cute5tupleIJNS3_1CILi64EEENS5_ILi192EEEEEENS_6half_tEfNS_4arch4Sm90ELi384ENS3_8TiledMMAINS3_8MMA_AtomIJNS3_4SM904GMMA25MMA_64x64x16_F32F16F16_SSILNSF_5MajorE0ELSH_1ELNSF_7ScaleInE1ELSI_1EEEEEENS3_6LayoutINS4_IJNS5_ILi1EEENS5_ILi3EEESM_EEENS4_IJNS5_ILi0EEESM_SP_EEEEENS4_IJNS3_10UnderscoreESS_SS_EEEEELb0EEEEEvNT_6ParamsE,(.L_x_3880 - _ZN7cutlass13device_kernelIN5flash32FlashAttnBwdPostprocessConvertdQIN4cute5tupleIJNS3_1CILi64EEENS5_ILi192EEEEEENS_6half_tEfNS_4arch4Sm90ELi384ENS3_8TiledMMAINS3_8MMA_AtomIJNS3_4SM904GMMA25MMA_64x64x16_F32F16F16_SSILNSF_5MajorE0ELSH_1ELNSF_7ScaleInE1ELSI_1EEEEEENS3_6LayoutINS4_IJNS5_ILi1EEENS5_ILi3EEESM_EEENS4_IJNS5_ILi0EEESM_SP_EEEEENS4_IJNS3_10UnderscoreESS_SS_EEEEELb0EEEEEvNT_6ParamsE)
        .other          _ZN7cutlass13device_kernelIN5flash32FlashAttnBwdPostprocessConvertdQIN4cute5tupleIJNS3_1CILi64EEENS5_ILi192EEEEEENS_6half_tEfNS_4arch4Sm90ELi384ENS3_8TiledMMAINS3_8MMA_AtomIJNS3_4SM904GMMA25MMA_64x64x16_F32F16F16_SSILNSF_5MajorE0ELSH_1ELNSF_7ScaleInE1ELSI_1EEEEEENS3_6LayoutINS4_IJNS5_ILi1EEENS5_ILi3EEESM_EEENS4_IJNS5_ILi0EEESM_SP_EEEEENS4_IJNS3_10UnderscoreESS_SS_EEEEELb0EEEEEvNT_6ParamsE,@"STO_CUDA_ENTRY STV_DEFAULT"
_ZN7cutlass13device_kernelIN5flash32FlashAttnBwdPostprocessConvertdQIN4cute5tupleIJNS3_1CILi64EEENS5_ILi192EEEEEENS_6half_tEfNS_4arch4Sm90ELi384ENS3_8TiledMMAINS3_8MMA_AtomIJNS3_4SM904GMMA25MMA_64x64x16_F32F16F16_SSILNSF_5MajorE0ELSH_1ELNSF_7ScaleInE1ELSI_1EEEEEENS3_6LayoutINS4_IJNS5_ILi1EEENS5_ILi3EEESM_EEENS4_IJNS5_ILi0EEESM_SP_EEEEENS4_IJNS3_10UnderscoreESS_SS_EEEEELb0EEEEEvNT_6ParamsE:
[----:B------:R-:W-:Y:S08]  /*0000*/  LDC R1, c[0x0][0x28] ;  /* 0x00000a00ff017b82 */ /* 0x000ff00000000800 */
[----:B------:R-:W0:Y:S01]  /*0010*/  LDC.64 R2, c[0x0][0x278] ;  /* 0x00009e00ff027b82 */ /* 0x000e220000000a00 */
[----:B------:R-:W1:Y:S01]  /*0020*/  S2R R13, SR_CTAID.Z ;  /* 0x00000000000d7919 */ /* 0x000e620000002700 */
[----:B------:R-:W-:-:S06]  /*0030*/  ULDC.64 UR8, c[0x0][0x208] ;  /* 0x0000820000087ab9 */ /* 0x000fcc0000000a00 */
[----:B------:R-:W2:Y:S08]  /*0040*/  LDC.64 R10, c[0x0][0x270] ;  /* 0x00009c00ff0a7b82 */ /* 0x000eb00000000a00 */
[----:B------:R-:W1:Y:S01]  /*0050*/  LDC.64 R4, c[0x0][0x270] ;  /* 0x00009c00ff047b82 */ /* 0x000e620000000a00 */
[----:B0-----:R-:W-:-:S04]  /*0060*/  ISETP.NE.U32.AND P2, PT, R2, RZ, PT ;  /* 0x000000ff0200720c */ /* 0x001fc80003f45070 */
[----:B------:R-:W-:Y:S02]  /*0070*/  ISETP.NE.AND.EX P2, PT, R3, RZ, PT, P2 ;  /* 0x000000ff0300720c */ /* 0x000fe40003f45320 */
[----:B--2---:R-:W-:-:S04]  /*0080*/  ISETP.NE.U32.AND P1, PT, R10, RZ, PT ;  /* 0x000000ff0a00720c */ /* 0x004fc80003f25070 */
[----:B------:R-:W-:Y:S01]  /*0090*/  ISETP.NE.AND.EX P1, PT, R11, RZ, PT, P1 ;  /* 0x000000ff0b00720c */ /* 0x000fe20003f25310 */
[----:B------:R-:W-:Y:S01]  /*00a0*/  ULDC UR4, c[0x0][0x240] ;  /* 0x0000900000047ab9 */ /* 0x000fe20000000800 */
[----:B-1----:R-:W-:-:S05]  /*00b0*/  IMAD.WIDE R4, R13, 0x4, R4 ;  /* 0x000000040d047825 */ /* 0x002fca00078e0204 */
[----:B------:R-:W0:Y:S01]  /*00c0*/  @P2 LDC.64 R6, c[0x0][0x278] ;  /* 0x00009e00ff062b82 */ /* 0x000e220000000a00 */
[----:B------:R-:W-:-:S05]  /*00d0*/  IMAD.U32 R43, RZ, RZ, UR4 ;  /* 0x00000004ff2b7e24 */ /* 0x000fca000f8e00ff */
[----:B------:R1:W5:Y:S01]  /*00e0*/  @P1 LDG.E R9, desc[UR8][R4.64] ;  /* 0x0000000804091981 */ /* 0x000362000c1e1900 */
[----:B0-----:R-:W-:-:S05]  /*00f0*/  @P2 IMAD.WIDE R6, R13, 0x4, R6 ;  /* 0x000000040d062825 */ /* 0x001fca00078e0206 */
[----:B------:R1:W5:Y:S01]  /*0100*/  @P2 LDG.E R43, desc[UR8][R6.64] ;  /* 0x00000008062b2981 */ /* 0x000362000c1e1900 */
[----:B------:R-:W-:Y:S01]  /*0110*/  ISETP.NE.U32.AND P0, PT, R10, RZ, PT ;  /* 0x000000ff0a00720c */ /* 0x000fe20003f05070 */
[----:B------:R-:W0:Y:S03]  /*0120*/  S2R R3, SR_CTAID.X ;  /* 0x0000000000037919 */ /* 0x000e260000002500 */
[----:B------:R-:W-:Y:S01]  /*0130*/  ISETP.NE.AND.EX P0, PT, R11, RZ, PT, P0 ;  /* 0x000000ff0b00720c */ /* 0x000fe20003f05300 */
[----:B0-----:R-:W-:Y:S01]  /*0140*/  IMAD.SHL.U32 R40, R3, 0x40, RZ ;  /* 0x0000004003287824 */ /* 0x001fe200078e00ff */
[----:B-1----:R-:W-:Y:S11]  /*0150*/  @P2 BRA `(.L_x_3644) ;  /* 0x0000000000102947 */ /* 0x002ff60003800000 */
[----:B------:R-:W-:Y:S05]  /*0160*/  @!P1 BRA `(.L_x_3644) ;  /* 0x00000000000c9947 */ /* 0x000fea0003800000 */
[----:B------:R-:W2:Y:S04]  /*0170*/  LDG.E R0, desc[UR8][R4.64] ;  /* 0x0000000804007981 */ /* 0x000ea8000c1e1900 */
[----:B-----5:R-:W2:Y:S02]  /*0180*/  LDG.E R43, desc[UR8][R4.64+0x4] ;  /* 0x00000408042b7981 */ /* 0x020ea4000c1e1900 */
[----:B--2---:R-:W-:-:S07]  /*0190*/  IMAD.IADD R43, R43, 0x1, -R0 ;  /* 0x000000012b2b7824 */ /* 0x004fce00078e0a00 */
.L_x_3644:
[----:B-----5:R-:W-:-:S13]  /*01a0*/  ISETP.LE.AND P2, PT, R43, R40, PT ;  /* 0x000000282b00720c */ /* 0x020fda0003f43270 */
[----:B------:R-:W-:Y:S05]  /*01b0*/  @P0 EXIT P2 ;  /* 0x000000000000094d */ /* 0x000fea0001000000 */
[----:B------:R-:W0:Y:S01]  /*01c0*/  S2R R6, SR_CTAID.Y ;  /* 0x0000000000067919 */ /* 0x000e220000002600 */
[----:B------:R-:W-:Y:S01]  /*01d0*/  @P1 IMAD R0, R13, 0x40, R9 ;  /* 0x000000400d001824 */ /* 0x000fe200078e0209 */
[----:B------:R-:W1:Y:S01]  /*01e0*/  LDC.64 R14, c[0x0][0x228] ;  /* 0x00008a00ff0e7b82 */ /* 0x000e620000000a00 */
[----:B------:R-:W-:Y:S01]  /*01f0*/  CS2R R10, SRZ ;  /* 0x00000000000a7805 */ /* 0x000fe2000001ff00 */
[----:B------:R-:W2:Y:S01]  /*0200*/  S2R R17, SR_TID.X ;  /* 0x0000000000117919 */ /* 0x000ea20000002100 */
[----:B------:R-:W-:Y:S01]  /*0210*/  IMAD R7, R3, 0x3000, RZ ;  /* 0x0000300003077824 */ /* 0x000fe200078e02ff */
[----:B------:R-:W-:Y:S01]  /*0220*/  @P1 SHF.R.S32.HI R5, RZ, 0x1f, R0 ;  /* 0x0000001fff051819 */ /* 0x000fe20000011400 */
[----:B------:R-:W-:Y:S01]  /*0230*/  BSSY B0, `(.L_x_3645) ;  /* 0x0000030000007945 */ /* 0x000fe20003800000 */
[----:B------:R-:W3:Y:S01]  /*0240*/  S2R R2, SR_CgaCtaId ;  /* 0x0000000000027919 */ /* 0x000ee20000008800 */
[----:B------:R-:W-:Y:S01]  /*0250*/  SEL R4, R13, RZ, !P0 ;  /* 0x000000ff0d047207 */ /* 0x000fe20004000000 */
[----:B------:R-:W4:Y:S01]  /*0260*/  LDC.64 R18, c[0x0][0x230] ;  /* 0x00008c00ff127b82 */ /* 0x000f220000000a00 */
[----:B------:R-:W-:-:S04]  /*0270*/  @P1 LEA.HI R5, R5, R0, RZ, 0x6 ;  /* 0x0000000005051211 */ /* 0x000fc800078f30ff */
[----:B------:R-:W-:-:S03]  /*0280*/  @P1 SHF.R.S32.HI R5, RZ, 0x6, R5 ;  /* 0x00000006ff051819 */ /* 0x000fc60000011405 */
[----:B------:R-:W5:Y:S02]  /*0290*/  LDC.64 R20, c[0x0][0x210] ;  /* 0x00008400ff147b82 */ /* 0x000f640000000a00 */
[----:B------:R-:W-:-:S04]  /*02a0*/  @P1 IMAD R5, R5, 0x3000, RZ ;  /* 0x0000300005051824 */ /* 0x000fc800078e02ff */
[--C-:B------:R-:W-:Y:S01]  /*02b0*/  @P1 IMAD.MOV.U32 R10, RZ, RZ, R5.reuse ;  /* 0x000000ffff0a1224 */ /* 0x100fe200078e0005 */
[----:B------:R-:W-:-:S04]  /*02c0*/  @P1 SHF.R.S32.HI R11, RZ, 0x1f, R5 ;  /* 0x0000001fff0b1819 */ /* 0x000fc80000011405 */
[C---:B------:R-:W-:Y:S02]  /*02d0*/  IADD3 R10, P2, R7.reuse, R10, RZ ;  /* 0x0000000a070a7210 */ /* 0x040fe40007f5e0ff */
[----:B0-----:R-:W-:Y:S02]  /*02e0*/  SHF.R.S32.HI R5, RZ, 0x1f, R6 ;  /* 0x0000001fff057819 */ /* 0x001fe40000011406 */
[----:B------:R-:W-:Y:S02]  /*02f0*/  LEA.HI.X.SX32 R11, R7, R11, 0x1, P2 ;  /* 0x0000000b070b7211 */ /* 0x000fe400010f0eff */
[----:B------:R-:W-:Y:S01]  /*0300*/  SHF.R.S32.HI R7, RZ, 0x1f, R13 ;  /* 0x0000001fff077819 */ /* 0x000fe2000001140d */
[-C--:B-1----:R-:W-:Y:S02]  /*0310*/  IMAD R0, R5, R14.reuse, RZ ;  /* 0x0000000e05007224 */ /* 0x082fe400078e02ff */
[----:B------:R-:W-:Y:S01]  /*0320*/  IMAD.WIDE.U32 R10, R6, R14, R10 ;  /* 0x0000000e060a7225 */ /* 0x000fe200078e000a */
[----:B------:R-:W-:-:S02]  /*0330*/  SEL R7, R7, RZ, !P0 ;  /* 0x000000ff07077207 */ /* 0x000fc40004000000 */
[----:B--2---:R-:W-:Y:S01]  /*0340*/  ISETP.NE.AND P0, PT, R17, RZ, PT ;  /* 0x000000ff1100720c */ /* 0x004fe20003f05270 */
[----:B------:R-:W-:Y:S02]  /*0350*/  IMAD R15, R6, R15, R0 ;  /* 0x0000000f060f7224 */ /* 0x000fe400078e0200 */
[-C--:B----4-:R-:W-:Y:S02]  /*0360*/  IMAD R0, R7, R18.reuse, RZ ;  /* 0x0000001207007224 */ /* 0x090fe400078e02ff */
[----:B------:R-:W-:Y:S02]  /*0370*/  IMAD.IADD R11, R11, 0x1, R15 ;  /* 0x000000010b0b7824 */ /* 0x000fe400078e020f */
[C---:B------:R-:W-:Y:S02]  /*0380*/  IMAD R13, R4.reuse, R19, R0 ;  /* 0x00000013040d7224 */ /* 0x040fe400078e0200 */
[----:B------:R-:W-:-:S05]  /*0390*/  IMAD.WIDE.U32 R10, R4, R18, R10 ;  /* 0x00000012040a7225 */ /* 0x000fca00078e000a */
[----:B------:R-:W-:Y:S02]  /*03a0*/  IADD3 R0, R11, R13, RZ ;  /* 0x0000000d0b007210 */ /* 0x000fe40007ffe0ff */
[----:B-----5:R-:W-:-:S04]  /*03b0*/  LEA R20, P2, R10, R20, 0x2 ;  /* 0x000000140a147211 */ /* 0x020fc800078410ff */
[----:B------:R-:W-:Y:S01]  /*03c0*/  LEA.HI.X R0, R10, R21, R0, 0x2, P2 ;  /* 0x000000150a007211 */ /* 0x000fe200010f1400 */
[----:B---3--:R-:W-:Y:S08]  /*03d0*/  @P0 BRA `(.L_x_3646) ;  /* 0x0000000000540947 */ /* 0x008ff00003800000 */
        /* <DEDUP_REMOVED lines=16> */
.L_x_3647:
[----:B------:R-:W-:Y:S01]  /*04e0*/  @P0 ELECT P2, URZ, PT ;  /* 0x00000000003f082f */ /* 0x000fe20003840000 */
[----:B------:R1:W-:-:S12]  /*04f0*/  UBLKCP.S.G [UR6], [UR4], UR10 ;  /* 0x00000006040073ba */ /* 0x0003d8000800020a */
[----:B------:R-:W-:Y:S02]  /*0500*/  @P2 PLOP3.LUT P0, PT, P2, PT, PT, 0x8, 0x0 ;  /* 0x000000000000281c */ /* 0x000fe4000170e170 */
[----:B------:R-:W-:-:S11]  /*0510*/  PLOP3.LUT P2, PT, PT, PT, PT, 0x8, 0x0 ;  /* 0x000000000000781c */ /* 0x000fd60003f4e170 */
[----:B-1----:R-:W-:Y:S05]  /*0520*/  @P0 BRA.U.ANY `(.L_x_3647) ;  /* 0xfffffffd00ec0947 */ /* 0x002fea000393ffff */
.L_x_3646:
[----:B------:R-:W-:Y:S05]  /*0530*/  BSYNC B0 ;  /* 0x0000000000007941 */ /* 0x000fea0003800000 */
.L_x_3645:
[----:B------:R-:W-:Y:S01]  /*0540*/  BAR.SYNC.DEFER_BLOCKING 0x0 ;  /* 0x0000000000007b1d */ /* 0x000fe20000010000 */
[----:B------:R-:W-:Y:S02]  /*0550*/  MOV R41, 0x400 ;  /* 0x0000040000297802 */ /* 0x000fe40000000f00 */
[----:B------:R-:W-:Y:S02]  /*0560*/  CS2R R50, SRZ ;  /* 0x0000000000327805 */ /* 0x000fe4000001ff00 */
[----:B------:R-:W-:Y:S01]  /*0570*/  SHF.L.U32 R0, RZ, 0x1f, RZ ;  /* 0x0000001fff007819 */ /* 0x000fe200000006ff */
[--C-:B------:R-:W-:Y:S01]  /*0580*/  @P1 IMAD.MOV.U32 R50, RZ, RZ, R9.reuse ;  /* 0x000000ffff321224 */ /* 0x100fe200078e0009 */
[----:B------:R-:W-:Y:S02]  /*0590*/  LEA R41, R2, R41, 0x18 ;  /* 0x0000002902297211 */ /* 0x000fe400078ec0ff */
[----:B------:R-:W-:-:S07]  /*05a0*/  @P1 SHF.R.S32.HI R51, RZ, 0x1f, R9 ;  /* 0x0000001fff331819 */ /* 0x000fce0000011409 */
.L_x_3648:
[----:B-1----:R1:W2:Y:S02]  /*05b0*/  SYNCS.PHASECHK.TRANS64.TRYWAIT P0, [R41+URZ+0x12000], R0 ;  /* 0x01200000290075a7 */ /* 0x0022a4000800017f */
[----:B--2---:R-:W-:Y:S05]  /*05c0*/  @!P0 NANOSLEEP.SYNCS 0x989680 ;  /* 0x009896800000895d */ /* 0x004fea0003900000 */
[----:B------:R-:W2:Y:S02]  /*05d0*/  @!P0 SYNCS.PHASECHK.TRANS64 P0, [R41+URZ+0x12000], R0 ;  /* 0x01200000290085a7 */ /* 0x000ea4000800007f */
[----:B--2---:R-:W-:Y:S05]  /*05e0*/  @!P0 BRA `(.L_x_3648) ;  /* 0xfffffffc00f08947 */ /* 0x004fea000383ffff */
[----:B------:R-:W-:Y:S01]  /*05f0*/  SHF.R.S32.HI R46, RZ, 0x1f, R17 ;  /* 0x0000001fff2e7819 */ /* 0x000fe20000011411 */
[----:B------:R-:W-:Y:S01]  /*0600*/  IMAD.HI R16, R17, 0x2aaaaaab, RZ ;  /* 0x2aaaaaab11107827 */ /* 0x000fe200078e02ff */
[----:B------:R-:W-:Y:S01]  /*0610*/  ULDC UR4, c[0x0][0x268] ;  /* 0x00009a0000047ab9 */ /* 0x000fe20000000800 */
[----:B------:R-:W-:Y:S01]  /*0620*/  ULDC.64 UR6, c[0x0][0x258] ;  /* 0x0000960000067ab9 */ /* 0x000fe20000000a00 */
[CC--:B-1----:R-:W-:Y:S01]  /*0630*/  LEA.HI R0, R46.reuse, R17.reuse, RZ, 0x7 ;  /* 0x000000112e007211 */ /* 0x0c2fe200078f38ff */
[----:B------:R-:W-:Y:S01]  /*0640*/  IMAD R5, R5, UR6, RZ ;  /* 0x0000000605057c24 */ /* 0x000fe2000f8e02ff */
[-C--:B0-----:R-:W-:Y:S01]  /*0650*/  LEA.HI R8, R46, R17.reuse, RZ, 0x5 ;  /* 0x000000112e087211 */ /* 0x081fe200078f28ff */
[----:B------:R-:W-:Y:S01]  /*0660*/  BSSY B0, `(.L_x_3649) ;  /* 0x0000099000007945 */ /* 0x000fe20003800000 */
[C---:B------:R-:W-:Y:S01]  /*0670*/  LOP3.LUT R2, R0.reuse, 0xfffff80, RZ, 0xc0, !PT ;  /* 0x0fffff8000027812 */ /* 0x040fe200078ec0ff */
[----:B------:R-:W-:Y:S01]  /*0680*/  IMAD.SHL.U32 R0, R0, 0x20, RZ ;  /* 0x0000002000007824 */ /* 0x000fe200078e00ff */
[----:B------:R-:W-:-:S02]  /*0690*/  LEA.HI R46, R46, R17, RZ, 0x4 ;  /* 0x000000112e2e7211 */ /* 0x000fc400078f20ff */
[----:B------:R-:W-:Y:S01]  /*06a0*/  SHF.R.S32.HI R12, RZ, 0x5, R8 ;  /* 0x00000005ff0c7819 */ /* 0x000fe20000011408 */
[C---:B------:R-:W-:Y:S01]  /*06b0*/  IMAD.IADD R2, R17.reuse, 0x1, -R2 ;  /* 0x0000000111027824 */ /* 0x040fe200078e0a02 */
[----:B------:R-:W-:Y:S02]  /*06c0*/  LOP3.LUT R21, R0, 0xfffff000, RZ, 0xc0, !PT ;  /* 0xfffff00000157812 */ /* 0x000fe400078ec0ff */
[----:B------:R-:W-:Y:S02]  /*06d0*/  LOP3.LUT R0, R46, 0xfffffff0, RZ, 0xc0, !PT ;  /* 0xfffffff02e007812 */ /* 0x000fe400078ec0ff */
[----:B------:R-:W-:Y:S01]  /*06e0*/  SHF.R.S32.HI R9, RZ, 0x1f, R8 ;  /* 0x0000001fff097819 */ /* 0x000fe20000011408 */
[----:B------:R-:W-:Y:S01]  /*06f0*/  IMAD R2, R2, 0x4, R21 ;  /* 0x0000000402027824 */ /* 0x000fe200078e0215 */
[----:B------:R-:W-:Y:S01]  /*0700*/  SHF.R.U32.HI R19, RZ, 0x1f, R16 ;  /* 0x0000001fff137819 */ /* 0x000fe20000011610 */
[----:B------:R-:W-:Y:S01]  /*0710*/  IMAD.IADD R45, R17, 0x1, -R0 ;  /* 0x00000001112d7824 */ /* 0x000fe200078e0a00 */
[----:B------:R-:W-:-:S02]  /*0720*/  LEA.HI R9, R9, R12, RZ, 0x2 ;  /* 0x0000000c09097211 */ /* 0x000fc400078f10ff */
[----:B------:R-:W-:Y:S02]  /*0730*/  LEA.HI.SX32 R0, R16, R19, 0x1e ;  /* 0x0000001310007211 */ /* 0x000fe400078ff2ff */
[----:B------:R-:W-:Y:S02]  /*0740*/  SHF.R.S32.HI R52, RZ, 0x1f, R45 ;  /* 0x0000001fff347819 */ /* 0x000fe4000001142d */
[----:B------:R-:W-:Y:S01]  /*0750*/  LOP3.LUT R13, R9, 0x3ffffc, RZ, 0xc0, !PT ;  /* 0x003ffffc090d7812 */ /* 0x000fe200078ec0ff */
[----:B------:R-:W-:Y:S01]  /*0760*/  IMAD R44, R0, -0x18, R17 ;  /* 0xffffffe8002c7824 */ /* 0x000fe200078e0211 */
[----:B------:R-:W-:Y:S01]  /*0770*/  LEA.HI R52, R52, R45, RZ, 0x3 ;  /* 0x0000002d34347211 */ /* 0x000fe200078f18ff */
[----:B------:R-:W-:Y:S01]  /*0780*/  IMAD.SHL.U32 R37, R0, 0x40, RZ ;  /* 0x0000004000257824 */ /* 0x000fe200078e00ff */
[----:B------:R-:W-:Y:S01]  /*0790*/  LEA R36, R2, R41, 0x2 ;  /* 0x0000002902247211 */ /* 0x000fe200078e10ff */
[----:B------:R-:W-:Y:S01]  /*07a0*/  IMAD.IADD R42, R12, 0x1, -R13 ;  /* 0x000000010c2a7824 */ /* 0x000fe200078e0a0d */
[C---:B------:R-:W-:Y:S01]  /*07b0*/  LOP3.LUT R24, R52.reuse, 0xfffffff8, RZ, 0xc0, !PT ;  /* 0xfffffff834187812 */ /* 0x040fe200078ec0ff */
[----:B------:R-:W-:Y:S01]  /*07c0*/  IMAD.SHL.U32 R52, R52, 0x40, RZ ;  /* 0x0000004034347824 */ /* 0x000fe200078e00ff */
[----:B------:R-:W-:Y:S01]  /*07d0*/  SHF.R.S32.HI R25, RZ, 0x1f, R44 ;  /* 0x0000001fff197819 */ /* 0x000fe2000001142c */
[----:B------:R-:W0:Y:S01]  /*07e0*/  LDS.128 R12, [R36+0x800] ;  /* 0x00080000240c7984 */ /* 0x000e220000000c00 */
[----:B------:R-:W-:Y:S01]  /*07f0*/  IMAD R42, R42, 0x400, R21 ;  /* 0x000004002a2a7824 */ /* 0x000fe200078e0215 */
[----:B------:R-:W-:Y:S01]  /*0800*/  LOP3.LUT R37, R37, 0x1c0, RZ, 0xc0, !PT ;  /* 0x000001c025257812 */ /* 0x000fe200078ec0ff */
[----:B------:R-:W-:Y:S01]  /*0810*/  IMAD.IADD R45, R45, 0x1, -R24 ;  /* 0x000000012d2d7824 */ /* 0x000fe200078e0a18 */
[----:B------:R-:W1:Y:S01]  /*0820*/  LDS.128 R20, [R36+0x1800] ;  /* 0x0018000024147984 */ /* 0x000e620000000c00 */
[----:B------:R-:W-:-:S02]  /*0830*/  LEA.HI R53, R25, R44, RZ, 0x3 ;  /* 0x0000002c19357211 */ /* 0x000fc400078f18ff */
[----:B------:R-:W-:Y:S01]  /*0840*/  SHF.L.U32 R44, R44, 0x3, RZ ;  /* 0x000000032c2c7819 */ /* 0x000fe200000006ff */
[----:B------:R-:W2:Y:S01]  /*0850*/  LDS.128 R8, [R36] ;  /* 0x0000000024087984 */ /* 0x000ea20000000c00 */
[----:B------:R-:W-:Y:S01]  /*0860*/  LEA.HI R2, R16, R19, RZ, 0x1b ;  /* 0x0000001310027211 */ /* 0x000fe200078fd8ff */
[----:B------:R-:W-:Y:S01]  /*0870*/  IMAD.SHL.U32 R49, R45, 0x40, RZ ;  /* 0x000000402d317824 */ /* 0x000fe200078e00ff */
[----:B------:R-:W-:Y:S01]  /*0880*/  LOP3.LUT R47, R37, 0x38, R44, 0xf8, !PT ;  /* 0x00000038252f7812 */ /* 0x000fe200078ef82c */
[----:B------:R-:W3:Y:S01]  /*0890*/  LDS.128 R24, [R36+0x2000] ;  /* 0x0020000024187984 */ /* 0x000ee20000000c00 */
[----:B------:R-:W-:Y:S01]  /*08a0*/  SHF.R.U32.HI R48, RZ, 0x3, R37 ;  /* 0x00000003ff307819 */ /* 0x000fe20000011625 */
[----:B------:R-:W-:Y:S01]  /*08b0*/  IMAD.SHL.U32 R53, R53, 0x200, RZ ;  /* 0x0000020035357824 */ /* 0x000fe200078e00ff */
[----:B------:R-:W-:Y:S01]  /*08c0*/  SHF.R.U32.HI R46, RZ, 0x1, R46 ;  /* 0x00000001ff2e7819 */ /* 0x000fe2000001162e */
[----:B------:R-:W4:Y:S01]  /*08d0*/  LDS.128 R16, [R36+0x1000] ;  /* 0x0010000024107984 */ /* 0x000f220000000c00 */
[----:B------:R-:W-:-:S02]  /*08e0*/  LOP3.LUT R49, R49, 0x1c0, RZ, 0xc0, !PT ;  /* 0x000001c031317812 */ /* 0x000fc400078ec0ff */
[----:B------:R-:W-:Y:S01]  /*08f0*/  LOP3.LUT R47, R47, R48, RZ, 0x3c, !PT ;  /* 0x000000302f2f7212 */ /* 0x000fe200078e3cff */
[----:B------:R-:W5:Y:S01]  /*0900*/  LDS.128 R32, [R36+0x3000] ;  /* 0x0030000024207984 */ /* 0x000f620000000c00 */
[----:B------:R-:W-:Y:S02]  /*0910*/  LOP3.LUT R46, R49, 0x8, R46, 0xf8, !PT ;  /* 0x00000008312e7812 */ /* 0x000fe400078ef82e */
[----:B------:R-:W-:Y:S01]  /*0920*/  SHF.R.U32.HI R49, RZ, 0x3, R49 ;  /* 0x00000003ff317819 */ /* 0x000fe20000011631 */
[----:B------:R-:W5:Y:S01]  /*0930*/  LDS.128 R28, [R36+0x2800] ;  /* 0x00280000241c7984 */ /* 0x000f620000000c00 */
[----:B------:R-:W-:Y:S02]  /*0940*/  R2P PR, R45, 0x6 ;  /* 0x000000062d007804 */ /* 0x000fe40000000000 */
[----:B------:R-:W-:Y:S01]  /*0950*/  LOP3.LUT R46, R46, R49, RZ, 0x3c, !PT ;  /* 0x000000312e2e7212 */ /* 0x000fe200078e3cff */
[----:B------:R-:W5:Y:S01]  /*0960*/  LDS.128 R36, [R36+0x3800] ;  /* 0x0038000024247984 */ /* 0x000f620000000c00 */
[----:B------:R-:W-:-:S02]  /*0970*/  LOP3.LUT R49, R52, 0x7ffffe00, RZ, 0xc0, !PT ;  /* 0x7ffffe0034317812 */ /* 0x000fc400078ec0ff */
[----:B------:R-:W-:Y:S02]  /*0980*/  LOP3.LUT R53, R53, 0x7ffff000, RZ, 0xc0, !PT ;  /* 0x7ffff00035357812 */ /* 0x000fe400078ec0ff */
[----:B------:R-:W-:Y:S02]  /*0990*/  IADD3 R42, R46, R42, R49 ;  /* 0x0000002a2e2a7210 */ /* 0x000fe40007ffe031 */
[----:B------:R-:W-:Y:S01]  /*09a0*/  VIADDMNMX R43, R43, -R40, 0x40, PT ;  /* 0x000000402b2b7446 */ /* 0x000fe20003800928 */
[----:B------:R-:W-:Y:S02]  /*09b0*/  IMAD R2, R2, 0x200, R53 ;  /* 0x0000020002027824 */ /* 0x000fe400078e0235 */
[----:B0-----:R-:W-:Y:S01]  /*09c0*/  FMUL.FTZ R48, R15, UR4 ;  /* 0x000000040f307c20 */ /* 0x001fe20008410000 */
[----:B------:R-:W-:Y:S01]  /*09d0*/  FMUL.FTZ R13, R13, UR4 ;  /* 0x000000040d0d7c20 */ /* 0x000fe20008410000 */
[----:B------:R-:W-:Y:S02]  /*09e0*/  IMAD.IADD R2, R2, 0x1, R47 ;  /* 0x0000000102027824 */ /* 0x000fe400078e022f */
[----:B-1----:R-:W-:Y:S01]  /*09f0*/  FMUL.FTZ R15, R20, UR4 ;  /* 0x00000004140f7c20 */ /* 0x002fe20008410000 */
[----:B------:R-:W-:Y:S01]  /*0a00*/  FMUL.FTZ R20, R21, UR4 ;  /* 0x0000000415147c20 */ /* 0x000fe20008410000 */
[----:B------:R-:W-:Y:S01]  /*0a10*/  FMUL.FTZ R23, R23, UR4 ;  /* 0x0000000417177c20 */ /* 0x000fe20008410000 */
[----:B--2---:R-:W-:Y:S01]  /*0a20*/  FMUL.FTZ R45, R9, UR4 ;  /* 0x00000004092d7c20 */ /* 0x004fe20008410000 */
[----:B------:R-:W-:Y:S01]  /*0a30*/  FMUL.FTZ R46, R11, UR4 ;  /* 0x000000040b2e7c20 */ /* 0x000fe20008410000 */
[----:B------:R-:W-:Y:S01]  /*0a40*/  FMUL.FTZ R9, R10, UR4 ;  /* 0x000000040a097c20 */ /* 0x000fe20008410000 */
[----:B------:R-:W-:Y:S01]  /*0a50*/  FMUL.FTZ R11, R14, UR4 ;  /* 0x000000040e0b7c20 */ /* 0x000fe20008410000 */
[----:B---3--:R-:W-:Y:S01]  /*0a60*/  FMUL.FTZ R21, R26, UR4 ;  /* 0x000000041a157c20 */ /* 0x008fe20008410000 */
[----:B------:R-:W-:Y:S01]  /*0a70*/  FMUL.FTZ R10, R12, UR4 ;  /* 0x000000040c0a7c20 */ /* 0x000fe20008410000 */
[----:B------:R-:W-:Y:S01]  /*0a80*/  FMUL.FTZ R26, R27, UR4 ;  /* 0x000000041b1a7c20 */ /* 0x000fe20008410000 */
[----:B------:R-:W-:Y:S01]  /*0a90*/  FMUL.FTZ R25, R25, UR4 ;  /* 0x0000000419197c20 */ /* 0x000fe20008410000 */
[----:B----4-:R-:W-:Y:S01]  /*0aa0*/  FMUL.FTZ R14, R18, UR4 ;  /* 0x00000004120e7c20 */ /* 0x010fe20008410000 */
[----:B------:R-:W-:Y:S01]  /*0ab0*/  FMUL.FTZ R19, R19, UR4 ;  /* 0x0000000413137c20 */ /* 0x000fe20008410000 */
[----:B------:R-:W-:Y:S01]  /*0ac0*/  FMUL.FTZ R18, R24, UR4 ;  /* 0x0000000418127c20 */ /* 0x000fe20008410000 */
[----:B------:R-:W-:Y:S01]  /*0ad0*/  FMUL.FTZ R12, R16, UR4 ;  /* 0x00000004100c7c20 */ /* 0x000fe20008410000 */
[----:B-----5:R-:W-:Y:S01]  /*0ae0*/  FMUL.FTZ R27, R32, UR4 ;  /* 0x00000004201b7c20 */ /* 0x020fe20008410000 */
[----:B------:R-:W-:Y:S01]  /*0af0*/  FMUL.FTZ R32, R33, UR4 ;  /* 0x0000000421207c20 */ /* 0x000fe20008410000 */
[----:B------:R-:W-:Y:S01]  /*0b00*/  FMUL.FTZ R16, R22, UR4 ;  /* 0x0000000416107c20 */ /* 0x000fe20008410000 */
[----:B------:R-:W-:Y:S01]  /*0b10*/  F2FP.F16.F32.PACK_AB R10, R13, R10 ;  /* 0x0000000a0d0a723e */ /* 0x000fe200000000ff */
[----:B------:R-:W-:Y:S01]  /*0b20*/  FMUL.FTZ R24, R30, UR4 ;  /* 0x000000041e187c20 */ /* 0x000fe20008410000 */
[----:B------:R-:W-:Y:S01]  /*0b30*/  FMUL.FTZ R31, R31, UR4 ;  /* 0x000000041f1f7c20 */ /* 0x000fe20008410000 */
[----:B------:R-:W-:Y:S01]  /*0b40*/  F2FP.F16.F32.PACK_AB R13, R19, R14 ;  /* 0x0000000e130d723e */ /* 0x000fe200000000ff */
[----:B------:R-:W-:Y:S01]  /*0b50*/  FMUL.FTZ R22, R28, UR4 ;  /* 0x000000041c167c20 */ /* 0x000fe20008410000 */
[----:B------:R-:W-:Y:S01]  /*0b60*/  FMUL.FTZ R33, R38, UR4 ;  /* 0x0000000426217c20 */ /* 0x000fe20008410000 */
[----:B------:R-:W-:Y:S01]  /*0b70*/  FMUL.FTZ R38, R39, UR4 ;  /* 0x0000000427267c20 */ /* 0x000fe20008410000 */
[----:B------:R-:W-:Y:S01]  /*0b80*/  IADD3 R39, R41, 0xc000, RZ ;  /* 0x0000c00029277810 */ /* 0x000fe20007ffe0ff */
[----:B------:R-:W-:Y:S01]  /*0b90*/  FMUL.FTZ R29, R29, UR4 ;  /* 0x000000041d1d7c20 */ /* 0x000fe20008410000 */
[----:B------:R-:W-:Y:S01]  /*0ba0*/  F2FP.F16.F32.PACK_AB R19, R31, R24 ;  /* 0x000000181f13723e */ /* 0x000fe200000000ff */
[----:B------:R-:W-:Y:S01]  /*0bb0*/  IMAD.MOV.U32 R24, RZ, RZ, 0x20 ;  /* 0x00000020ff187424 */ /* 0x000fe200078e00ff */
[----:B------:R-:W-:Y:S01]  /*0bc0*/  F2FP.F16.F32.PACK_AB R14, R20, R15 ;  /* 0x0000000f140e723e */ /* 0x000fe200000000ff */
[----:B------:R-:W-:Y:S01]  /*0bd0*/  FMUL.FTZ R8, R8, UR4 ;  /* 0x0000000408087c20 */ /* 0x000fe20008410000 */
[----:B------:R-:W-:Y:S01]  /*0be0*/  F2FP.F16.F32.PACK_AB R15, R23, R16 ;  /* 0x00000010170f723e */ /* 0x000fe200000000ff */
[----:B------:R-:W-:-:S02]  /*0bf0*/  IMAD R23, R42, 0x2, R39 ;  /* 0x000000022a177824 */ /* 0x000fc400078e0227 */
[----:B------:R-:W-:Y:S01]  /*0c00*/  FMUL.FTZ R30, R36, UR4 ;  /* 0x00000004241e7c20 */ /* 0x000fe20008410000 */
[----:B------:R-:W-:Y:S01]  /*0c10*/  FMUL.FTZ R37, R37, UR4 ;  /* 0x0000000425257c20 */ /* 0x000fe20008410000 */
[----:B------:R-:W-:Y:S01]  /*0c20*/  FMUL.FTZ R17, R17, UR4 ;  /* 0x0000000411117c20 */ /* 0x000fe20008410000 */
[----:B------:R-:W-:Y:S01]  /*0c30*/  SEL R24, R24, 0xffffffe0, !P1 ;  /* 0xffffffe018187807 */ /* 0x000fe20004800000 */
[----:B------:R-:W-:Y:S01]  /*0c40*/  FMUL.FTZ R28, R34, UR4 ;  /* 0x00000004221c7c20 */ /* 0x000fe20008410000 */
[----:B------:R-:W-:Y:S01]  /*0c50*/  FMUL.FTZ R35, R35, UR4 ;  /* 0x0000000423237c20 */ /* 0x000fe20008410000 */
[----:B------:R-:W-:Y:S01]  /*0c60*/  F2FP.F16.F32.PACK_AB R16, R25, R18 ;  /* 0x000000121910723e */ /* 0x000fe200000000ff */
[----:B------:R-:W-:Y:S01]  /*0c70*/  VIADD R31, R23, 0x40 ;  /* 0x00000040171f7836 */ /* 0x000fe20000000000 */
[----:B------:R-:W-:Y:S01]  /*0c80*/  F2FP.F16.F32.PACK_AB R18, R29, R22 ;  /* 0x000000161d12723e */ /* 0x000fe200000000ff */
[----:B------:R-:W-:Y:S01]  /*0c90*/  @P2 VIADD R31, R23, 0xffffffc0 ;  /* 0xffffffc0171f2836 */ /* 0x000fe20000000000 */
[----:B------:R-:W-:Y:S01]  /*0ca0*/  F2FP.F16.F32.PACK_AB R8, R45, R8 ;  /* 0x000000082d08723e */ /* 0x000fe200000000ff */
[--C-:B------:R-:W-:Y:S01]  /*0cb0*/  IMAD R42, R42, 0x2, R41.reuse ;  /* 0x000000022a2a7824 */ /* 0x100fe200078e0229 */
[----:B------:R-:W-:Y:S01]  /*0cc0*/  F2FP.F16.F32.PACK_AB R9, R46, R9 ;  /* 0x000000092e09723e */ /* 0x000fe200000000ff */
[----:B------:R-:W-:Y:S01]  /*0cd0*/  IMAD R41, R2, 0x2, R41 ;  /* 0x0000000202297824 */ /* 0x000fe200078e0229 */
[----:B------:R-:W-:Y:S01]  /*0ce0*/  F2FP.F16.F32.PACK_AB R11, R48, R11 ;  /* 0x0000000b300b723e */ /* 0x000fe200000000ff */
[----:B------:R-:W-:Y:S01]  /*0cf0*/  ULDC UR4, c[0x0][0x244] ;  /* 0x0000910000047ab9 */ /* 0x000fe20000000800 */
[----:B------:R-:W-:-:S02]  /*0d00*/  F2FP.F16.F32.PACK_AB R22, R37, R30 ;  /* 0x0000001e2516723e */ /* 0x000fc400000000ff */
[----:B------:R-:W-:Y:S01]  /*0d10*/  F2FP.F16.F32.PACK_AB R12, R17, R12 ;  /* 0x0000000c110c723e */ /* 0x000fe200000000ff */
[----:B------:R0:W-:Y:S01]  /*0d20*/  STSM.16.M88.4 [R42+0xc000], R8 ;  /* 0x00c000082a007844 */ /* 0x0001e20000000200 */
[----:B------:R-:W-:Y:S02]  /*0d30*/  IADD3 R30, R23, R24, RZ ;  /* 0x00000018171e7210 */ /* 0x000fe40007ffe0ff */
[----:B------:R-:W-:Y:S02]  /*0d40*/  F2FP.F16.F32.PACK_AB R17, R26, R21 ;  /* 0x000000151a11723e */ /* 0x000fe400000000ff */
[----:B------:R-:W-:Y:S01]  /*0d50*/  F2FP.F16.F32.PACK_AB R20, R32, R27 ;  /* 0x0000001b2014723e */ /* 0x000fe200000000ff */
[----:B------:R-:W-:Y:S01]  /*0d60*/  IMAD.IADD R32, R24, 0x1, R31 ;  /* 0x0000000118207824 */ /* 0x000fe200078e021f */
[----:B------:R-:W-:Y:S01]  /*0d70*/  F2FP.F16.F32.PACK_AB R21, R35, R28 ;  /* 0x0000001c2315723e */ /* 0x000fe200000000ff */
[----:B------:R1:W-:Y:S01]  /*0d80*/  STSM.16.M88.4 [R30], R12 ;  /* 0x0000000c1e007844 */ /* 0x0003e20000000200 */
[----:B------:R-:W-:-:S02]  /*0d90*/  F2FP.F16.F32.PACK_AB R23, R38, R33 ;  /* 0x000000212617723e */ /* 0x000fc400000000ff */
[C---:B------:R-:W-:Y:S01]  /*0da0*/  IADD3 R28, P0, R0.reuse, R50, RZ ;  /* 0x00000032001c7210 */ /* 0x040fe20007f1e0ff */
[----:B------:R1:W-:Y:S01]  /*0db0*/  STSM.16.M88.4 [R31], R16 ;  /* 0x000000101f007844 */ /* 0x0003e20000000200 */
[--C-:B------:R-:W-:Y:S02]  /*0dc0*/  SHF.R.S32.HI R45, RZ, 0x1f, R44.reuse ;  /* 0x0000001fff2d7819 */ /* 0x100fe4000001142c */
[----:B------:R-:W-:Y:S01]  /*0dd0*/  LEA.HI.X.SX32 R29, R0, R51, 0x1, P0 ;  /* 0x00000033001d7211 */ /* 0x000fe200000f0eff */
[----:B------:R1:W-:Y:S01]  /*0de0*/  STSM.16.M88.4 [R32], R20 ;  /* 0x0000001420007844 */ /* 0x0003e20000000200 */
[----:B------:R-:W-:Y:S01]  /*0df0*/  BAR.SYNC.DEFER_BLOCKING 0x0 ;  /* 0x0000000000007b1d */ /* 0x000fe20000010000 */
[----:B------:R-:W-:Y:S01]  /*0e00*/  ISETP.GE.AND P0, PT, R44, UR4, PT ;  /* 0x000000042c007c0c */ /* 0x000fe2000bf06270 */
[C---:B0-----:R-:W-:Y:S02]  /*0e10*/  IMAD R9, R6.reuse, UR7, R5 ;  /* 0x0000000706097c24 */ /* 0x041fe4000f8e0205 */
[----:B------:R-:W-:Y:S01]  /*0e20*/  IMAD.WIDE.U32 R44, R6, UR6, R44 ;  /* 0x00000006062c7c25 */ /* 0x000fe2000f8e002c */
[----:B------:R-:W-:Y:S01]  /*0e30*/  ISETP.GE.OR P3, PT, R0, R43, P0 ;  /* 0x0000002b0000720c */ /* 0x000fe20000766670 */
[----:B------:R-:W-:-:S02]  /*0e40*/  ULDC.64 UR4, c[0x0][0x260] ;  /* 0x0000980000047ab9 */ /* 0x000fc40000000a00 */
[C---:B------:R-:W-:Y:S01]  /*0e50*/  VIADD R5, R0.reuse, 0x10 ;  /* 0x0000001000057836 */ /* 0x040fe20000000000 */
[----:B------:R-:W-:Y:S01]  /*0e60*/  IADD3 R45, R45, R9, RZ ;  /* 0x000000092d2d7210 */ /* 0x000fe20007ffe0ff */
[----:B------:R-:W-:Y:S02]  /*0e70*/  IMAD R7, R7, UR4, RZ ;  /* 0x0000000407077c24 */ /* 0x000fe4000f8e02ff */
[C---:B------:R-:W-:Y:S01]  /*0e80*/  VIADD R6, R0.reuse, 0x20 ;  /* 0x0000002000067836 */ /* 0x040fe20000000000 */
[-C--:B------:R-:W-:Y:S01]  /*0e90*/  ISETP.GE.OR P2, PT, R5, R43.reuse, P0 ;  /* 0x0000002b0500720c */ /* 0x080fe20000746670 */
[----:B------:R-:W-:Y:S02]  /*0ea0*/  VIADD R0, R0, 0x30 ;  /* 0x0000003000007836 */ /* 0x000fe40000000000 */
[----:B------:R-:W-:Y:S01]  /*0eb0*/  IMAD R9, R4, UR5, R7 ;  /* 0x0000000504097c24 */ /* 0x000fe2000f8e0207 */
[-C--:B------:R-:W-:Y:S01]  /*0ec0*/  ISETP.GE.OR P1, PT, R6, R43.reuse, P0 ;  /* 0x0000002b0600720c */ /* 0x080fe20000726670 */
[----:B------:R-:W-:Y:S01]  /*0ed0*/  IMAD.WIDE.U32 R4, R4, UR4, R44 ;  /* 0x0000000404047c25 */ /* 0x000fe2000f8e002c */
[----:B------:R-:W-:-:S03]  /*0ee0*/  ISETP.GE.OR P0, PT, R0, R43, P0 ;  /* 0x0000002b0000720c */ /* 0x000fc60000706670 */
[----:B------:R-:W-:Y:S01]  /*0ef0*/  IMAD.WIDE R6, R3, 0x40, R28 ;  /* 0x0000004003067825 */ /* 0x000fe200078e021c */
[----:B------:R1:W0:Y:S03]  /*0f00*/  LDS.128 R24, [R41+0xd800] ;  /* 0x00d8000029187984 */ /* 0x0002260000000c00 */
[----:B------:R-:W-:Y:S02]  /*0f10*/  IMAD R8, R2, 0x2, R39 ;  /* 0x0000000202087824 */ /* 0x000fe400078e0227 */
[----:B------:R-:W-:Y:S01]  /*0f20*/  IMAD.IADD R3, R5, 0x1, R9 ;  /* 0x0000000105037824 */ /* 0x000fe200078e0209 */
[----:B------:R-:W-:Y:S06]  /*0f30*/  @P3 BRA `(.L_x_3650) ;  /* 0x00000000002c3947 */ /* 0x000fec0003800000 */
[----:B------:R-:W2:Y:S01]  /*0f40*/  LDS.128 R8, [R8] ;  /* 0x0000000008087984 */ /* 0x000ea20000000c00 */
[----:B------:R-:W-:Y:S01]  /*0f50*/  ULDC.64 UR4, c[0x0][0x250] ;  /* 0x0000940000047ab9 */ /* 0x000fe20000000a00 */
[----:B------:R-:W-:Y:S02]  /*0f60*/  IMAD.MOV.U32 R2, RZ, RZ, R4 ;  /* 0x000000ffff027224 */ /* 0x000fe400078e0004 */
[----:B-1----:R-:W-:Y:S02]  /*0f70*/  IMAD R15, R7, UR4, RZ ;  /* 0x00000004070f7c24 */ /* 0x002fe4000f8e02ff */
[----:B------:R-:W-:-:S04]  /*0f80*/  IMAD.WIDE.U32 R12, R6, UR4, R2 ;  /* 0x00000004060c7c25 */ /* 0x000fc8000f8e0002 */
[----:B------:R-:W-:Y:S01]  /*0f90*/  IMAD R15, R6, UR5, R15 ;  /* 0x00000005060f7c24 */ /* 0x000fe2000f8e020f */
[----:B------:R-:W-:Y:S02]  /*0fa0*/  ULDC.64 UR4, c[0x0][0x238] ;  /* 0x00008e0000047ab9 */ /* 0x000fe40000000a00 */
[----:B------:R-:W-:Y:S01]  /*0fb0*/  LEA R14, P3, R12, UR4, 0x1 ;  /* 0x000000040c0e7c11 */ /* 0x000fe2000f8608ff */
[----:B------:R-:W-:-:S05]  /*0fc0*/  IMAD.IADD R13, R13, 0x1, R15 ;  /* 0x000000010d0d7824 */ /* 0x000fca00078e020f */
[----:B------:R-:W-:-:S05]  /*0fd0*/  LEA.HI.X R15, R12, UR5, R13, 0x1, P3 ;  /* 0x000000050c0f7c11 */ /* 0x000fca00098f0c0d */
[----:B--2---:R2:W-:Y:S02]  /*0fe0*/  STG.E.128 desc[UR8][R14.64], R8 ;  /* 0x000000080e007986 */ /* 0x0045e4000c101d08 */
.L_x_3650:
[----:B------:R-:W-:Y:S05]  /*0ff0*/  BSYNC B0 ;  /* 0x0000000000007941 */ /* 0x000fea0003800000 */
.L_x_3649:
[----:B--2---:R2:W3:Y:S01]  /*1000*/  LDS.128 R8, [R41+0xc800] ;  /* 0x00c8000029087984 */ /* 0x0044e20000000c00 */
[----:B------:R-:W-:Y:S04]  /*1010*/  BSSY B0, `(.L_x_3651) ;  /* 0x000000f000007945 */ /* 0x000fe80003800000 */
[----:B------:R-:W-:Y:S05]  /*1020*/  @P2 BRA `(.L_x_3652) ;  /* 0x0000000000342947 */ /* 0x000fea0003800000 */
[----:B-1----:R-:W-:Y:S01]  /*1030*/  IADD3 R15, P2, R6, 0x10, RZ ;  /* 0x00000010060f7810 */ /* 0x002fe20007f5e0ff */
        /* <DEDUP_REMOVED lines=12> */
.L_x_3652:
[----:B------:R-:W-:Y:S05]  /*1100*/  BSYNC B0 ;  /* 0x0000000000007941 */ /* 0x000fea0003800000 */
.L_x_3651:
[----:B---34-:R3:W4:Y:S01]  /*1110*/  LDS.128 R8, [R41+0xd000] ;  /* 0x00d0000029087984 */ /* 0x0187220000000c00 */
        /* <DEDUP_REMOVED lines=11> */
[----:B------:R-:W-:Y:S02]  /*11d0*/  LEA R14, P1, R12, UR4, 0x1 ;  /* 0x000000040c0e7c11 */ /* 0x000fe4000f8208ff */
[----:B------:R-:W-:-:S04]  /*11e0*/  IADD3 R13, R13, R15, RZ ;  /* 0x0000000f0d0d7210 */ /* 0x000fc80007ffe0ff */
[----:B------:R-:W-:-:S05]  /*11f0*/  LEA.HI.X R15, R12, UR5, R13, 0x1, P1 ;  /* 0x000000050c0f7c11 */ /* 0x000fca00088f0c0d */
[----:B----4-:R1:W-:Y:S02]  /*1200*/  STG.E.128 desc[UR8][R14.64], R8 ;  /* 0x000000080e007986 */ /* 0x0103e4000c101d08 */
.L_x_3654:
[----:B------:R-:W-:Y:S05]  /*1210*/  BSYNC B0 ;  /* 0x0000000000007941 */ /* 0x000fea0003800000 */
.L_x_3653:
[----:B------:R-:W-:Y:S05]  /*1220*/  @P0 EXIT ;  /* 0x000000000000094d */ /* 0x000fea0003800000 */
[----:B------:R-:W-:Y:S01]  /*1230*/  IADD3 R5, P0, R6, 0x30, RZ ;  /* 0x0000003006057810 */ /* 0x000fe20007f1e0ff */
[----:B------:R-:W-:Y:S01]  /*1240*/  ULDC.64 UR4, c[0x0][0x250] ;  /* 0x0000940000047ab9 */ /* 0x000fe20000000a00 */
[----:B------:R-:W-:-:S03]  /*1250*/  IMAD.MOV.U32 R2, RZ, RZ, R4 ;  /* 0x000000ffff027224 */ /* 0x000fc600078e0004 */
        /* <DEDUP_REMOVED lines=8> */
[----:B0-----:R-:W-:Y:S01]  /*12e0*/  STG.E.128 desc[UR8][R4.64], R24 ;  /* 0x0000001804007986 */ /* 0x001fe2000c101d08 */
[----:B------:R-:W-:Y:S05]  /*12f0*/  EXIT ;  /* 0x000000000000794d */ /* 0x000fea0003800000 */
.L_x_3655:
        /* <DEDUP_REMOVED lines=16> */
.L_x_3880:


//--------------------- .text._ZN7cutlass13device_kernelIN5flash11enable_sm90INS1_16FlashAttnBwdSm90INS1_25CollectiveMainloopBwdSm90ILi2ELi1ELi1EN4cute5tupleIJNS5_1CILi1EEES8_S8_EEENS6_IJNS7_ILi64EEENS7_ILi96EEENS7_ILi192EEEEEENS_6half_tEfNS_4arch4Sm90ELb1ELb0ELb0ELb1ELb1ELb0ELb1ELb0ELi3ELi1ELi1ELi1ELb0EEENS1_24CollectiveEpilogueBwdGQAISD_fSG_Li384ELb1ELb1EEENS1_25SingleTileBwdLPTSchedulerILb1ELi96ELb1EEEEEEEEEvNT_6ParamsE --------------------------
	.section	.text._ZN7cutlass13device_kernelIN5flash11enable_sm90INS1_16FlashAttnBwdSm90INS1_25CollectiveMainloopBwdSm90ILi2ELi1ELi1EN4cute5tupleIJNS5_1CILi1EEES8_S8_EEENS6_IJNS7_ILi64EEENS7_ILi96EEENS7_ILi192EEEEEENS_6half_tEfNS_4arch4Sm90ELb1ELb0ELb0ELb1ELb1ELb0ELb1ELb0ELi3ELi1ELi1ELi1ELb0EEENS1_24CollectiveEpilogueBwdGQAISD_fSG_Li384ELb1ELb1EEENS1_25SingleTileBwdLPTSchedulerILb1ELi96ELb1EEEEEEEEEvNT_6ParamsE,"ax",@progbits
	.align	128
.text._ZN7cutlass13device_kernelIN5flash11enable_sm90INS1_16FlashAttnBwdSm90INS1_25CollectiveMainloopBwdSm90ILi2ELi1ELi1EN4cute5tupleIJNS5_1CILi1EEES8_S8_EEENS6_IJNS7_ILi64EEENS7_ILi96EEENS7_ILi192EEEEEENS_6half_tEfNS_4arch4Sm90ELb1ELb0ELb0ELb1ELb1ELb0ELb1ELb0ELi3ELi1ELi1ELi1ELb0EEENS1_24CollectiveEpilogueBwdGQAISD_fSG_Li384ELb1ELb1EEENS1_25SingleTileBwdLPTSchedulerILb1ELi96ELb1EEEEEEEEEvNT_6ParamsE:
        .type           _ZN7cutlass13device_kernelIN5flash11enable_sm90INS1_16FlashAttnBwdSm90INS1_25CollectiveMainloopBwdSm90ILi2ELi1ELi1EN4cute5tupleIJNS5_1CILi1EEES8_S8_EEENS6_IJNS7_ILi64EEENS7_ILi96EEENS7_ILi192EEEEEENS_6half_tEfNS_4arch4Sm90ELb1ELb0ELb0ELb1ELb1ELb0ELb1ELb0ELi3ELi1ELi1ELi1ELb0EEENS1_24CollectiveEpilogueBwdGQAISD_fSG_Li384ELb1ELb1EEENS1_25SingleTileBwdLPTSchedulerILb1ELi96ELb1EEEEEEEEEvNT_6ParamsE,@function
        .size           _ZN7cutlass13device_kernelIN5flash11enable_sm90INS1_16FlashAttnBwdSm90INS1_25CollectiveMainloopBwdSm90ILi2ELi1ELi1EN4cute5tupleIJNS5_1CILi1EEES8_S8_EEENS6_IJNS7_ILi64EEENS7_ILi96EEENS7_ILi192EEEEEENS_6half_tEfNS_4arch4Sm90ELb1ELb0ELb0ELb1ELb1ELb0ELb1ELb0ELi3ELi1ELi1ELi1ELb0EEENS1_24CollectiveEpilogueBwdGQAISD_fSG_Li384ELb1ELb1EEENS1_25SingleTileBwdLPTSchedulerILb1ELi96ELb1EEEEEEEEEvNT_6ParamsE,(.L_x_3881 - _ZN7cutlass13device_kernelIN5flash11enable_sm90INS1_16FlashAttnBwdSm90INS1_25CollectiveMainloopBwdSm90ILi2ELi1ELi1EN4cute5tupleIJNS5_1CILi1EEES8_S8_EEENS6_IJNS7_ILi64EEENS7_ILi96EEENS7_ILi192EEEEEENS_6half_tEfNS_4arch4Sm90ELb1ELb0ELb0ELb1ELb1ELb0ELb1ELb0ELi3ELi1ELi1ELi1ELb0EEENS1_24CollectiveEpilogueBwdGQAISD_fSG_Li384ELb1ELb1EEENS1_25SingleTileBwdLPTSchedulerILb1ELi96ELb1EEEEEEEEEvNT_6ParamsE)
        .other          _ZN7cutlass13device_kernelIN5flash11enable_sm90INS1_16FlashAttnBwdSm90INS1_25CollectiveMainloopBwdSm90ILi2ELi1ELi1EN4cute5tupleIJNS5_1CILi1EEES8_S8_EEENS6_IJNS7_ILi64EEENS7_ILi96EEENS7_ILi192EEEEEENS_6half_tEfNS_4arch4Sm90ELb1ELb0ELb0ELb1ELb1ELb0ELb1ELb0ELi3ELi1ELi1ELi1ELb0EEENS1_24CollectiveEpilogueBwdGQAISD_fSG_Li384ELb1ELb1EEENS1_25SingleTileBwdLPTSchedulerILb1ELi96ELb1EEEEEEEEEvNT_6ParamsE,@"STO_CUDA_ENTRY STV_DEFAULT"
_ZN7cutlass13device_kernelIN5flash11enable_sm90INS1_16FlashAttnBwdSm90INS1_25CollectiveMainloopBwdSm90ILi2ELi1ELi1EN4cute5tupleIJNS5_1CILi1EEES8_S8_EEENS6_IJNS7_ILi64EEENS7_ILi96EEENS7_ILi192EEEEEENS_6half_tEfNS_4arch4Sm90ELb1ELb0ELb0ELb1ELb1ELb0ELb1ELb0ELi3ELi1ELi1ELi1ELb0EEENS1_24CollectiveEpilogueBwdGQAISD_fSG_Li384ELb1ELb1EEENS1_25SingleTileBwdLPTSchedulerILb1ELi96ELb1EEEEEEEEEvNT_6ParamsE:
        /* <DEDUP_REMOVED lines=23> */
.L_x_3657:
[----:B------:R-:W-:Y:S05]  /*0170*/  BSYNC B0 ;  /* 0x0000000000007941 */ /* 0x000fea0003800000 */
.L_x_3656:
        /* <DEDUP_REMOVED lines=34> */
.L_x_3658:
        /* <DEDUP_REMOVED lines=20> */
.L_x_3659:
        /* <DEDUP_REMOVED lines=9> */
.L_x_3662:
        /* <DEDUP_REMOVED lines=32> */
.L_x_3663:
[----:B------:R-:W1:Y:S01]  /*0770*/  LDC R3, c[0x0][0x8cc] ;  /* 0x00023300ff037b82 */ /* 0x000e620000000800 */
[----:B------:R-:W-:Y:S01]  /*0780*/  IMAD.U32 R0, RZ, RZ, UR4 ;  /* 0x00000004ff007e24 */ /* 0x000fe2000f8e00ff */
[----:B-1----:R-:W-:-:S13]  /*0790*/  ISETP.NE.AND P0, PT, R3, 0x1, PT ;  /* 0x000000010300780c */ /* 0x002fda0003f05270 */
[----:B------:R-:W1:Y:S02]  /*07a0*/  @P0 LDC.64 R4, c[0x0][0x8d0] ;  /* 0x00023400ff040b82 */ /* 0x000e640000000a00 */
[----:B-1----:R-:W-:-:S05]  /*07b0*/  @P0 IMAD.HI.U32 R2, R4, UR4, RZ ;  /* 0x0000000404020c27 */ /* 0x002fca000f8e00ff */
[----:B------:R-:W-:-:S05]  /*07c0*/  @P0 SHF.R.U32.HI R0, RZ, R5, R2 ;  /* 0x00000005ff000219 */ /* 0x000fca0000011602 */
[----:B------:R-:W-:-:S07]  /*07d0*/  IMAD R2, R0, R3, RZ ;  /* 0x0000000300027224 */ /* 0x000fce00078e02ff */
.L_x_3664:
        /* <DEDUP_REMOVED lines=20> */
.L_x_3665:
        /* <DEDUP_REMOVED lines=10> */
.L_x_3667:
[----:B------:R-:W1:Y:S02]  /*09c0*/  LDC R4, c[0x0][0x8f4] ;  /* 0x00023d00ff047b82 */ /* 0x000e640000000800 */
.L_x_3666:
[----:B-1---5:R-:W-:-:S04]  /*09d0*/  VIADD R4, R4, 0x5f ;  /* 0x0000005f04047836 */ /* 0x022fc80000000000 */
[----:B------:R-:W-:-:S05]  /*09e0*/  IMAD.HI R4, R4, 0x2aaaaaab, RZ ;  /* 0x2aaaaaab04047827 */ /* 0x000fca00078e02ff */
[----:B--2---:R-:W-:-:S04]  /*09f0*/  SHF.R.U32.HI R3, RZ, 0x1f, R4 ;  /* 0x0000001fff037819 */ /* 0x004fc80000011604 */
[----:B------:R-:W-:-:S04]  /*0a00*/  LEA.HI.SX32 R3, R4, R3, 0x1c ;  /* 0x0000000304037211 */ /* 0x000fc800078fe2ff */
[-C--:B------:R-:W-:Y:S02]  /*0a10*/  ISETP.GT.AND P0, PT, R3, R0.reuse, PT ;  /* 0x000000000300720c */ /* 0x080fe40003f04270 */
[----:B------:R-:W-:Y:S02]  /*0a20*/  LOP3.LUT R0, RZ, R0, RZ, 0x33, !PT ;  /* 0x00000000ff007212 */ /* 0x000fe400078e33ff */
[----:B------:R-:W-:-:S03]  /*0a30*/  SEL R19, R19, 0xffffffff, P0 ;  /* 0xffffffff13137807 */ /* 0x000fc60000000000 */
[----:B------:R-:W-:Y:S01]  /*0a40*/  IMAD.IADD R153, R3, 0x1, R0 ;  /* 0x0000000103997824 */ /* 0x000fe200078e0200 */
        /* <DEDUP_REMOVED lines=11> */
.L_x_3669:
        /* <DEDUP_REMOVED lines=10> */
.L_x_3670:
        /* <DEDUP_REMOVED lines=8> */
.L_x_3671:
        /* <DEDUP_REMOVED lines=9> */
.L_x_3672:
        /* <DEDUP_REMOVED lines=87> */
.L_x_3675:
        /* <DEDUP_REMOVED lines=15> */
.L_x_3674:
        /* <DEDUP_REMOVED lines=20> */
.L_x_3677:
        /* <DEDUP_REMOVED lines=15> */
.L_x_3676:
        /* <DEDUP_REMOVED lines=8> */
.L_x_3804:
        /* <DEDUP_REMOVED lines=21> */
.L_x_3679:
        /* <DEDUP_REMOVED lines=15> */
[----:B--2---:R-:W-:Y:S02]  /*1800*/  SHF.R.S32.HI R10, RZ, 0x1f, R9 ;  /* 0x0000001fff0a7819 */ /* 0x004fe40000011409 */
        /* <DEDUP_REMOVED lines=87> */
.L_x_3691:
[----:B------:R-:W-:-:S13]  /*1d80*/  ISETP.NE.AND P0, PT, R10, 0x3, PT ;  /* 0x000000030a00780c */ /* 0x000fda0003f05270 */
[----:B--2---:R-:W-:Y:S05]  /*1d90*/  @!P0 BRA `(.L_x_3681) ;  /* 0x0000000000048947 */ /* 0x004fea0003800000 */
[----:B------:R-:W-:Y:S01]  /*1da0*/  BPT.TRAP 0x1 ;  /* 0x000000040000795c */ /* 0x000fe20000300000 */
.L_x_3681:
[----:B------:R-:W-:Y:S02]  /*1db0*/  LEA R3, R2, UR36, 0x3 ;  /* 0x0000002402037c11 */ /* 0x000fe4000f8e18ff */
[----:B------:R-:W-:-:S04]  /*1dc0*/  SHF.L.U32 R12, R7, 0x1f, RZ ;  /* 0x0000001f070c7819 */ /* 0x000fc800000006ff */
[----:B------:R2:W3:Y:S01]  /*1dd0*/  SYNCS.PHASECHK.TRANS64.TRYWAIT P1, [R3+URZ+0x36410], R12 ;  /* 0x0364100c030075a7 */ /* 0x0004e2000802017f */
[----:B------:R-:W-:Y:S05]  /*1de0*/  @!P0 BRA `(.L_x_3682) ;  /* 0x0000000000048947 */ /* 0x000fea0003800000 */
[----:B------:R-:W-:Y:S01]  /*1df0*/  BPT.TRAP 0x1 ;  /* 0x000000040000795c */ /* 0x000fe20000300000 */
.L_x_3682:
[----:B---3--:R-:W-:Y:S05]  /*1e00*/  @P1 BRA `(.L_x_3683) ;  /* 0x0000000000081947 */ /* 0x008fea0003800000 */
[----:B------:R-:W3:Y:S02]  /*1e10*/  SYNCS.PHASECHK.TRANS64.TRYWAIT P1, [R3+URZ+0x36410], R12 ;  /* 0x0364100c030075a7 */ /* 0x000ee4000802017f */
[----:B---3--:R-:W-:Y:S05]  /*1e20*/  @!P1 BRA `(.L_x_3684) ;  /* 0x0000007c00f89947 */ /* 0x008fea0003800000 */
.L_x_3683:
        /* <DEDUP_REMOVED lines=103> */
.L_x_3685:
[----:B--2---:R-:W-:-:S04]  /*24a0*/  SHF.L.U32 R14, R5, 0x1f, RZ ;  /* 0x0000001f050e7819 */ /* 0x004fc800000006ff */
[----:B------:R2:W1:Y:S01]  /*24b0*/  SYNCS.PHASECHK.TRANS64.TRYWAIT P1, [UR36+0x36430], R14 ;  /* 0x0364300eff0075a7 */ /* 0x0004620008020164 */
[----:B------:R-:W-:Y:S05]  /*24c0*/  @!P0 BRA `(.L_x_3686) ;  /* 0x0000000000048947 */ /* 0x000fea0003800000 */
[----:B------:R-:W-:Y:S01]  /*24d0*/  BPT.TRAP 0x1 ;  /* 0x000000040000795c */ /* 0x000fe20000300000 */
.L_x_3686:
[----:B-1----:R-:W-:Y:S05]  /*24e0*/  @P1 BRA `(.L_x_3687) ;  /* 0x0000000000081947 */ /* 0x002fea0003800000 */
[----:B------:R-:W1:Y:S02]  /*24f0*/  SYNCS.PHASECHK.TRANS64.TRYWAIT P1, [UR36+0x36430], R14 ;  /* 0x0364300eff0075a7 */ /* 0x000e640008020164 */
[----:B-1----:R-:W-:Y:S05]  /*2500*/  @!P1 BRA `(.L_x_3688) ;  /* 0x0000007800549947 */ /* 0x002fea0003800000 */
.L_x_3687:
        /* <DEDUP_REMOVED lines=36> */
[----:B----4-:R-:W-:-:S02]  /*2750*/  FSEL R23, R140, -INF , P2 ;  /* 0xff8000008c177808 */ /* 0x010fc40001000000 */
        /* <DEDUP_REMOVED lines=278> */
.L_x_3689:
        /* <DEDUP_REMOVED lines=60> */
.L_x_3690:
        /* <DEDUP_REMOVED lines=62> */
.L_x_3673:
[----:B------:R-:W-:Y:S05]  /*4060*/  @P0 BRA `(.L_x_3668) ;  /* 0x0000005c00300947 */ /* 0x000fea0003800000 */
[----:B--2---:R-:W1:Y:S08]  /*4070*/  LDC.64 R2, c[0x0][0x878] ;  /* 0x00021e00ff027b82 */ /* 0x004e700000000a00 */
[----:B------:R-:W2:Y:S01]  /*4080*/  LDC R5, c[0x0][0x850] ;  /* 0x00021400ff057b82 */ /* 0x000ea20000000800 */
[----:B------:R-:W3:Y:S01]  /*4090*/  S2R R6, SR_TID.X ;  /* 0x0000000000067919 */ /* 0x000ee20000002100 */
[----:B------:R-:W-:Y:S01]  /*40a0*/  ULDC UR7, c[0x0][0x870] ;  /* 0x00021c0000077ab9 */ /* 0x000fe20000000800 */
[----:B------:R-:W-:-:S05]  /*40b0*/  ULDC UR6, c[0x0][0x80c] ;  /* 0x0002030000067ab9 */ /* 0x000fca0000000800 */
[----:B------:R-:W5:Y:S01]  /*40c0*/  S2UR UR5, SR_CgaCtaId ;  /* 0x00000000000579c3 */ /* 0x000f620000008800 */
[----:B-1----:R-:W-:Y:S01]  /*40d0*/  ISETP.NE.U32.AND P0, PT, R2, RZ, PT ;  /* 0x000000ff0200720c */ /* 0x002fe20003f05070 */
[----:B------:R-:W-:-:S06]  /*40e0*/  UMOV UR4, 0x400 ;  /* 0x0000040000047882 */ /* 0x000fcc0000000000 */
[----:B------:R-:W1:Y:S01]  /*40f0*/  LDC.64 R16, c[0x0][0x820] ;  /* 0x00020800ff107b82 */ /* 0x000e620000000a00 */
[----:B------:R-:W-:-:S07]  /*4100*/  ISETP.NE.AND.EX P0, PT, R3, RZ, PT, P0 ;  /* 0x000000ff0300720c */ /* 0x000fce0003f05300 */
[----:B------:R-:W1:Y:S08]  /*4110*/  LDC.64 R20, c[0x0][0x848] ;  /* 0x00021200ff147b82 */ /* 0x000e700000000a00 */
[----:B------:R-:W5:Y:S08]  /*4120*/  @P0 LDC.64 R2, c[0x0][0x878] ;  /* 0x00021e00ff020b82 */ /* 0x000f700000000a00 */
[----:B----4-:R-:W4:Y:S01]  /*4130*/  LDC.64 R22, c[0x0][0x800] ;  /* 0x00020000ff167b82 */ /* 0x010f220000000a00 */
[----:B-----5:R-:W-:-:S05]  /*4140*/  @P0 IMAD.WIDE R2, R19, 0x4, R2 ;  /* 0x0000000413020825 */ /* 0x020fca00078e0202 */
[----:B------:R5:W4:Y:S02]  /*4150*/  @P0 LDG.E R4, desc[UR38][R2.64] ;  /* 0x0000002602040981 */ /* 0x000b24000c1e1900 */
[----:B------:R-:W-:Y:S01]  /*4160*/  BAR.SYNC.DEFER_BLOCKING 0x1, 0x180 ;  /* 0x0046000000007b1d */ /* 0x000fe20000010000 */
[----:B--2---:R-:W-:Y:S01]  /*4170*/  ISETP.NE.AND P2, PT, R5, 0x1, PT ;  /* 0x000000010500780c */ /* 0x004fe20003f45270 */
[C---:B---3--:R-:W-:Y:S01]  /*4180*/  VIADD R15, R6.reuse, 0xffffff80 ;  /* 0xffffff80060f7836 */ /* 0x048fe20000000000 */
[----:B------:R-:W-:Y:S01]  /*4190*/  ISETP.NE.AND P1, PT, R6, 0x80, PT ;  /* 0x000000800600780c */ /* 0x000fe20003f25270 */
[C---:B------:R-:W-:Y:S01]  /*41a0*/  IMAD R6, R153.reuse, UR7, RZ ;  /* 0x0000000799067c24 */ /* 0x040fe2000f8e02ff */
[----:B------:R-:W-:Y:S01]  /*41b0*/  ULEA UR4, UR5, UR4, 0x18 ;  /* 0x0000000405047291 */ /* 0x000fe2000f8ec03f */
[----:B------:R-:W-:Y:S01]  /*41c0*/  IMAD R153, R153, 0x4800, RZ ;  /* 0x0000480099997824 */ /* 0x000fe200078e02ff */
[----:B------:R-:W-:Y:S01]  /*41d0*/  SHF.R.S32.HI R0, RZ, 0x1f, R15 ;  /* 0x0000001fff007819 */ /* 0x000fe2000001140f */
[----:B------:R-:W-:Y:S01]  /*41e0*/  IMAD R10, R6, UR6, RZ ;  /* 0x00000006060a7c24 */ /* 0x000fe2000f8e02ff */
[----:B------:R-:W-:Y:S02]  /*41f0*/  BSSY B0, `(.L_x_3692) ;  /* 0x000004e000007945 */ /* 0x000fe40003800000 */
[----:B------:R-:W-:-:S03]  /*4200*/  LEA.HI R8, R0, R15, RZ, 0x7 ;  /* 0x0000000f00087211 */ /* 0x000fc600078f38ff */
[----:B------:R-:W2:Y:S01]  /*4210*/  @P2 LDC R7, c[0x0][0x854] ;  /* 0x00021500ff072b82 */ /* 0x000ea20000000800 */
[----:B------:R-:W-:Y:S02]  /*4220*/  LOP3.LUT R0, R8, 0x3fffff80, RZ, 0xc0, !PT ;  /* 0x3fffff8008007812 */ /* 0x000fe400078ec0ff */
[----:B------:R-:W-:-:S03]  /*4230*/  SHF.R.S32.HI R8, RZ, 0x7, R8 ;  /* 0x00000007ff087819 */ /* 0x000fc60000011408 */
[----:B-----5:R-:W-:Y:S02]  /*4240*/  IMAD.IADD R3, R15, 0x1, -R0 ;  /* 0x000000010f037824 */ /* 0x020fe400078e0a00 */
[----:B------:R-:W3:Y:S01]  /*4250*/  @P2 LDC R9, c[0x0][0x858] ;  /* 0x00021600ff092b82 */ /* 0x000ee20000000800 */
[----:B------:R-:W-:Y:S02]  /*4260*/  IMAD.MOV.U32 R0, RZ, RZ, R154 ;  /* 0x000000ffff007224 */ /* 0x000fe400078e009a */
[----:B------:R-:W-:-:S04]  /*4270*/  IMAD R8, R8, 0x600, R3 ;  /* 0x0000060008087824 */ /* 0x000fc800078e0203 */
[----:B------:R-:W-:Y:S02]  /*4280*/  IMAD.SHL.U32 R8, R8, 0x4, RZ ;  /* 0x0000000408087824 */ /* 0x000fe400078e00ff */
[----:B--2---:R-:W-:Y:S02]  /*4290*/  @P2 IMAD.HI.U32 R2, R154, R7, RZ ;  /* 0x000000079a022227 */ /* 0x004fe400078e00ff */
[----:B------:R-:W2:Y:S03]  /*42a0*/  LDC.64 R6, c[0x0][0x840] ;  /* 0x00021000ff067b82 */ /* 0x000ea60000000a00 */
[----:B---3--:R-:W-:Y:S01]  /*42b0*/  @P2 SHF.R.U32.HI R0, RZ, R9, R2 ;  /* 0x00000009ff002219 */ /* 0x008fe20000011602 */
[----:B------:R-:W-:-:S04]  /*42c0*/  IMAD R9, R19, UR6, RZ ;  /* 0x0000000613097c24 */ /* 0x000fc8000f8e02ff */
[----:B------:R-:W3:Y:S01]  /*42d0*/  LDC.64 R2, c[0x0][0x818] ;  /* 0x00020600ff027b82 */ /* 0x000ee20000000a00 */
[----:B------:R-:W-:Y:S01]  /*42e0*/  ISETP.NE.AND P2, PT, R15, RZ, PT ;  /* 0x000000ff0f00720c */ /* 0x000fe20003f45270 */
[----:B------:R-:W-:Y:S01]  /*42f0*/  ULDC.64 UR6, c[0x0][0x868] ;  /* 0x00021a0000067ab9 */ /* 0x000fe20000000a00 */
[--C-:B------:R-:W-:Y:S02]  /*4300*/  SHF.R.S32.HI R11, RZ, 0x1f, R0.reuse ;  /* 0x0000001fff0b7819 */ /* 0x100fe40000011400 */
[----:B------:R-:W-:Y:S02]  /*4310*/  SHF.R.S32.HI R12, RZ, 0x1f, R9 ;  /* 0x0000001fff0c7819 */ /* 0x000fe40000011409 */
[----:B------:R-:W-:Y:S02]  /*4320*/  IADD3 R13, P3, P4, R10, R9, R0 ;  /* 0x000000090a0d7210 */ /* 0x000fe40007c7e000 */
[----:B------:R-:W-:-:S04]  /*4330*/  SHF.R.S32.HI R10, RZ, 0x1f, R10 ;  /* 0x0000001fff0a7819 */ /* 0x000fc8000001140a */
[----:B------:R-:W-:Y:S01]  /*4340*/  IADD3.X R12, R10, R12, R11, P3, P4 ;  /* 0x0000000c0a0c7210 */ /* 0x000fe20001fe840b */
[----:B--2---:R-:W-:-:S03]  /*4350*/  IMAD R14, R11, R6, RZ ;  /* 0x000000060b0e7224 */ /* 0x004fc600078e02ff */
[C---:B------:R-:W-:Y:S01]  /*4360*/  SHF.L.U64.HI R12, R13.reuse, 0x2, R12 ;  /* 0x000000020d0c7819 */ /* 0x040fe2000001020c */
[----:B------:R-:W-:Y:S02]  /*4370*/  IMAD R15, R0, R7, R14 ;  /* 0x00000007000f7224 */ /* 0x000fe400078e020e */
[----:B------:R-:W-:Y:S02]  /*4380*/  IMAD.SHL.U32 R14, R13, 0x4, RZ ;  /* 0x000000040d0e7824 */ /* 0x000fe400078e00ff */
[----:B---3--:R-:W-:-:S04]  /*4390*/  IMAD R10, R11, R2, RZ ;  /* 0x000000020b0a7224 */ /* 0x008fc800078e02ff */
[----:B------:R-:W-:Y:S01]  /*43a0*/  IMAD R11, R0, R3, R10 ;  /* 0x00000003000b7224 */ /* 0x000fe200078e020a */
[----:B------:R-:W-:Y:S01]  /*43b0*/  SHF.R.S32.HI R10, RZ, 0x1f, R19 ;  /* 0x0000001fff0a7819 */ /* 0x000fe20000011413 */
[C---:B----4-:R-:W-:Y:S01]  /*43c0*/  @P0 IMAD R4, R19.reuse, 0x60, R4 ;  /* 0x0000006013040824 */ /* 0x050fe200078e0204 */
[----:B------:R-:W-:-:S03]  /*43d0*/  SEL R19, R19, RZ, !P0 ;  /* 0x000000ff13137207 */ /* 0x000fc60004000000 */
[----:B------:R-:W-:-:S05]  /*43e0*/  @P0 IMAD.HI R4, R4, 0x2aaaaaab, RZ ;  /* 0x2aaaaaab04040827 */ /* 0x000fca00078e02ff */
[----:B------:R-:W-:-:S04]  /*43f0*/  @P0 SHF.R.U32.HI R9, RZ, 0x1f, R4 ;  /* 0x0000001fff090819 */ /* 0x000fc80000011604 */
[----:B------:R-:W-:Y:S02]  /*4400*/  @P0 LEA.HI.SX32 R9, R4, R9, 0x1c ;  /* 0x0000000904090211 */ /* 0x000fe400078fe2ff */
[----:B------:R-:W-:-:S03]  /*4410*/  LEA R4, R8, UR4, 0x2 ;  /* 0x0000000408047c11 */ /* 0x000fc6000f8e10ff */
[----:B------:R-:W-:Y:S02]  /*4420*/  @P0 IMAD R8, R9, 0x4800, RZ ;  /* 0x0000480009080824 */ /* 0x000fe400078e02ff */
[----:B------:R2:W-:Y:S03]  /*4430*/  STS.128 [R4], R24 ;  /* 0x0000001804007388 */ /* 0x0005e60000000c00 */
[----:B------:R-:W-:Y:S02]  /*4440*/  @P0 SHF.R.S32.HI R9, RZ, 0x1f, R8 ;  /* 0x0000001fff090819 */ /* 0x000fe40000011408 */
[----:B------:R-:W-:Y:S01]  /*4450*/  @!P0 CS2R R8, SRZ ;  /* 0x0000000000088805 */ /* 0x000fe2000001ff00 */
[----:B------:R3:W-:Y:S04]  /*4460*/  STS.128 [R4+0x800], R28 ;  /* 0x0008001c04007388 */ /* 0x0007e80000000c00 */
[----:B------:R3:W-:Y:S01]  /*4470*/  STS.128 [R4+0x1000], R32 ;  /* 0x0010002004007388 */ /* 0x0007e20000000c00 */
[----:B------:R-:W-:-:S03]  /*4480*/  IADD3 R8, P3, R153, R8, RZ ;  /* 0x0000000899087210 */ /* 0x000fc60007f7e0ff */
[----:B------:R3:W-:Y:S01]  /*4490*/  STS.128 [R4+0x1800], R36 ;  /* 0x0018002404007388 */ /* 0x0007e20000000c00 */
[----:B------:R-:W-:Y:S01]  /*44a0*/  LEA.HI.X.SX32 R9, R153, R9, 0x1, P3 ;  /* 0x0000000999097211 */ /* 0x000fe200018f0eff */
[----:B--2---:R-:W2:Y:S02]  /*44b0*/  LDC.64 R24, c[0x0][0x828] ;  /* 0x00020a00ff187b82 */ /* 0x004ea40000000a00 */
[----:B------:R3:W-:Y:S01]  /*44c0*/  STS.128 [R4+0x2000], R40 ;  /* 0x0020002804007388 */ /* 0x0007e20000000c00 */
[----:B------:R-:W-:-:S03]  /*44d0*/  IMAD.WIDE.U32 R2, R0, R2, R8 ;  /* 0x0000000200027225 */ /* 0x000fc600078e0008 */
[----:B------:R3:W-:Y:S01]  /*44e0*/  STS.128 [R4+0x2800], R44 ;  /* 0x0028002c04007388 */ /* 0x0007e20000000c00 */
[----:B------:R-:W-:Y:S01]  /*44f0*/  IMAD.WIDE.U32 R6, R0, R6, R8 ;  /* 0x0000000600067225 */ /* 0x000fe200078e0008 */
[----:B------:R-:W-:Y:S02]  /*4500*/  SEL R9, R10, RZ, !P0 ;  /* 0x000000ff0a097207 */ /* 0x000fe40004000000 */
[----:B------:R3:W-:Y:S01]  /*4510*/  STS.128 [R4+0x3000], R48 ;  /* 0x0030003004007388 */ /* 0x0007e20000000c00 */
[----:B------:R-:W-:-:S03]  /*4520*/  IMAD.IADD R3, R3, 0x1, R11 ;  /* 0x0000000103037824 */ /* 0x000fc600078e020b */
[----:B------:R3:W-:Y:S01]  /*4530*/  STS.128 [R4+0x3800], R52 ;  /* 0x0038003404007388 */ /* 0x0007e20000000c00 */
[----:B-1----:R-:W-:Y:S02]  /*4540*/  IMAD R8, R9, R16, RZ ;  /* 0x0000001009087224 */ /* 0x002fe400078e02ff */
[----:B------:R-:W-:Y:S01]  /*4550*/  IMAD.IADD R7, R7, 0x1, R15 ;  /* 0x0000000107077824 */ /* 0x000fe200078e020f */
[----:B------:R3:W-:Y:S01]  /*4560*/  STS.128 [R4+0x4000], R56 ;  /* 0x0040003804007388 */ /* 0x0007e20000000c00 */
[----:B------:R-:W-:Y:S01]  /*4570*/  IMAD R11, R19, R17, R8 ;  /* 0x00000011130b7224 */ /* 0x000fe200078e0208 */
[----:B------:R-:W-:Y:S01]  /*4580*/  IADD3 R8, P0, R14, UR6, RZ ;  /* 0x000000060e087c10 */ /* 0x000fe2000ff1e0ff */
[----:B------:R-:W-:Y:S01]  /*4590*/  IMAD R10, R9, R20, RZ ;  /* 0x00000014090a7224 */ /* 0x000fe200078e02ff */
[----:B------:R3:W-:Y:S01]  /*45a0*/  STS.128 [R4+0x4800], R60 ;  /* 0x0048003c04007388 */ /* 0x0007e20000000c00 */
[----:B------:R-:W-:Y:S01]  /*45b0*/  IMAD.WIDE.U32 R2, R19, R16, R2 ;  /* 0x0000001013027225 */ /* 0x000fe200078e0002 */
[----:B------:R-:W-:-:S02]  /*45c0*/  IADD3.X R9, R12, UR7, RZ, P0, !PT ;  /* 0x000000070c097c10 */ /* 0x000fc400087fe4ff */
[----:B------:R3:W-:Y:S01]  /*45d0*/  STS.128 [R4+0x5000], R64 ;  /* 0x0050004004007388 */ /* 0x0007e20000000c00 */
[C---:B------:R-:W-:Y:S01]  /*45e0*/  IMAD.WIDE.U32 R6, R19.reuse, R20, R6 ;  /* 0x0000001413067225 */ /* 0x040fe200078e0006 */
[----:B------:R-:W-:Y:S02]  /*45f0*/  LEA R22, P3, R2, R22, 0x2 ;  /* 0x0000001602167211 */ /* 0x000fe400078610ff */
[----:B------:R3:W-:Y:S01]  /*4600*/  STS.128 [R4+0x5800], R68 ;  /* 0x0058004404007388 */ /* 0x0007e20000000c00 */
[----:B------:R-:W-:Y:S01]  /*4610*/  IMAD.MOV R0, RZ, RZ, -R0 ;  /* 0x000000ffff007224 */ /* 0x000fe200078e0a00 */
[----:B--2---:R-:W-:Y:S01]  /*4620*/  LEA R24, P4, R6, R24, 0x2 ;  /* 0x0000001806187211 */ /* 0x004fe200078810ff */
[----:B------:R-:W-:Y:S02]  /*4630*/  IMAD R19, R19, R21, R10 ;  /* 0x0000001513137224 */ /* 0x000fe400078e020a */
[----:B------:R-:W-:Y:S02]  /*4640*/  IMAD R13, R5, R0, R154 ;  /* 0x00000000050d7224 */ /* 0x000fe400078e029a */
[----:B------:R-:W-:-:S02]  /*4650*/  IMAD.IADD R10, R3, 0x1, R11 ;  /* 0x00000001030a7824 */ /* 0x000fc400078e020b */
[----:B------:R-:W-:Y:S01]  /*4660*/  IMAD.IADD R5, R7, 0x1, R19 ;  /* 0x0000000107057824 */ /* 0x000fe200078e0213 */
[----:B---3--:R-:W-:Y:S06]  /*4670*/  @P2 BRA `(.L_x_3693) ;  /* 0x0000000000142947 */ /* 0x008fec0003800000 */
.L_x_3694:
[----:B------:R-:W2:Y:S04]  /*4680*/  LDG.E.STRONG.GPU R0, desc[UR38][R8.64] ;  /* 0x0000002608007981 */ /* 0x000ea8000c1ef900 */
[----:B--2---:R-:W-:Y:S01]  /*4690*/  CCTL.IVALL ;  /* 0x00000000ff00798f */ /* 0x004fe20002000000 */
[----:B------:R-:W-:Y:S05]  /*46a0*/  YIELD ;  /* 0x0000000000007946 */ /* 0x000fea0003800000 */
[----:B------:R-:W-:-:S13]  /*46b0*/  ISETP.NE.AND P0, PT, R0, R13, PT ;  /* 0x0000000d0000720c */ /* 0x000fda0003f05270 */
[----:B------:R-:W-:Y:S05]  /*46c0*/  @P0 BRA `(.L_x_3694) ;  /* 0xfffffffc00ec0947 */ /* 0x000fea000383ffff */
.L_x_3693:
[----:B------:R-:W-:Y:S05]  /*46d0*/  BSYNC B0 ;  /* 0x0000000000007941 */ /* 0x000fea0003800000 */
.L_x_3692:
[----:B------:R-:W-:Y:S01]  /*46e0*/  UMOV UR5, 0xffffffff ;  /* 0xffffffff00057882 */ /* 0x000fe20000000000 */
[----:B------:R-:W-:Y:S02]  /*46f0*/  LEA.HI.X R10, R2, R23, R10, 0x2, P3 ;  /* 0x00000017020a7211 */ /* 0x000fe400018f140a */
[----:B------:R-:W-:Y:S01]  /*4700*/  LEA.HI.X R5, R6, R25, R5, 0x2, P4 ;  /* 0x0000001906057211 */ /* 0x000fe200020f1405 */
[----:B------:R-:W-:Y:S06]  /*4710*/  BRA.DIV UR5, `(.L_x_3695) ;  /* 0x0000005605e47947 */ /* 0x000fec000b800000 */
[----:B------:R-:W-:Y:S01]  /*4720*/  NOP ;  /* 0x0000000000007918 */ /* 0x000fe20000000000 */
.L_x_3807:
        /* <DEDUP_REMOVED lines=16> */
.L_x_3698:
[----:B------:R-:W-:Y:S01]  /*4830*/  @P0 ELECT P2, URZ, PT ;  /* 0x00000000003f082f */ /* 0x000fe20003840000 */
[----:B------:R1:W-:-:S12]  /*4840*/  UBLKRED.G.S.ADD.F32.RN [UR6], [UR4], UR5, desc[UR8] ;  /* 0x00000806040073bb */ /* 0x0003d800080a1405 */
[----:B------:R-:W-:Y:S02]  /*4850*/  @P2 PLOP3.LUT P0, PT, P2, PT, PT, 0x8, 0x0 ;  /* 0x000000000000281c */ /* 0x000fe4000170e170 */
[----:B------:R-:W-:-:S11]  /*4860*/  PLOP3.LUT P2, PT, PT, PT, PT, 0x8, 0x0 ;  /* 0x000000000000781c */ /* 0x000fd60003f4e170 */
[----:B-1----:R-:W-:Y:S05]  /*4870*/  @P0 BRA.U.ANY `(.L_x_3698) ;  /* 0xfffffffd00ec0947 */ /* 0x002fea000393ffff */
[----:B------:R0:W-:Y:S01]  /*4880*/  UTMACMDFLUSH ;  /* 0x00000000000079b7 */ /* 0x0001e20000000000 */
[----:B------:R-:W-:-:S04]  /*4890*/  DEPBAR.LE SB0, 0x0 ;  /* 0x000080000000791a */ /* 0x000fc80000000000 */
.L_x_3697:
[----:B------:R-:W-:Y:S05]  /*48a0*/  BSYNC B0 ;  /* 0x0000000000007941 */ /* 0x000fea0003800000 */
.L_x_3696:
        /* <DEDUP_REMOVED lines=14> */
.L_x_3700:
[----:B------:R-:W-:Y:S05]  /*4990*/  BSYNC B0 ;  /* 0x0000000000007941 */ /* 0x000fea0003800000 */
.L_x_3699:
        /* <DEDUP_REMOVED lines=18> */
.L_x_3703:
[----:B------:R-:W2:Y:S04]  /*4ac0*/  LDG.E.STRONG.GPU R0, desc[UR38][R2.64] ;  /* 0x0000002602007981 */ /* 0x000ea8000c1ef900 */
[----:B--2---:R-:W-:Y:S01]  /*4ad0*/  CCTL.IVALL ;  /* 0x00000000ff00798f */ /* 0x004fe20002000000 */
[----:B------:R-:W-:Y:S05]  /*4ae0*/  YIELD ;  /* 0x0000000000007946 */ /* 0x000fea0003800000 */
[----:B------:R-:W-:-:S13]  /*4af0*/  ISETP.NE.AND P0, PT, R0, R13, PT ;  /* 0x0000000d0000720c */ /* 0x000fda0003f05270 */
[----:B------:R-:W-:Y:S05]  /*4b00*/  @P0 BRA `(.L_x_3703) ;  /* 0xfffffffc00ec0947 */ /* 0x000fea000383ffff */
.L_x_3702:
[----:B------:R-:W-:Y:S05]  /*4b10*/  BSYNC B0 ;  /* 0x0000000000007941 */ /* 0x000fea0003800000 */
.L_x_3701:
[----:B------:R-:W-:-:S03]  /*4b20*/  UMOV UR5, 0xffffffff ;  /* 0xffffffff00057882 */ /* 0x000fc60000000000 */
[----:B------:R-:W-:Y:S05]  /*4b30*/  BRA.DIV UR5, `(.L_x_3704) ;  /* 0x0000005205f87947 */ /* 0x000fea000b800000 */
[----:B------:R-:W-:Y:S01]  /*4b40*/  NOP ;  /* 0x0000000000007918 */ /* 0x000fe20000000000 */
.L_x_3810:
        /* <DEDUP_REMOVED lines=16> */
.L_x_3707:
[----:B------:R-:W-:Y:S01]  /*4c50*/  @P0 ELECT P2, URZ, PT ;  /* 0x00000000003f082f */ /* 0x000fe20003840000 */
[----:B------:R2:W-:-:S12]  /*4c60*/  UBLKRED.G.S.ADD.F32.RN [UR6], [UR4], UR5, desc[UR8] ;  /* 0x00000806040073bb */ /* 0x0005d800080a1405 */
[----:B------:R-:W-:Y:S02]  /*4c70*/  @P2 PLOP3.LUT P0, PT, P2, PT, PT, 0x8, 0x0 ;  /* 0x000000000000281c */ /* 0x000fe4000170e170 */
[----:B------:R-:W-:-:S11]  /*4c80*/  PLOP3.LUT P2, PT, PT, PT, PT, 0x8, 0x0 ;  /* 0x000000000000781c */ /* 0x000fd60003f4e170 */
[----:B--2---:R-:W-:Y:S05]  /*4c90*/  @P0 BRA.U.ANY `(.L_x_3707) ;  /* 0xfffffffd00ec0947 */ /* 0x004fea000393ffff */
[----:B------:R0:W-:Y:S01]  /*4ca0*/  UTMACMDFLUSH ;  /* 0x00000000000079b7 */ /* 0x0001e20000000000 */
[----:B------:R-:W-:-:S04]  /*4cb0*/  DEPBAR.LE SB0, 0x0 ;  /* 0x000080000000791a */ /* 0x000fc80000000000 */
.L_x_3706:
[----:B------:R-:W-:Y:S05]  /*4cc0*/  BSYNC B0 ;  /* 0x0000000000007941 */ /* 0x000fea0003800000 */
.L_x_3705:
        /* <DEDUP_REMOVED lines=14> */
.L_x_3661:
        /* <DEDUP_REMOVED lines=29> */
.L_x_3709:
[----:B------:R-:W-:Y:S01]  /*4f80*/  ULDC UR9, c[0x0][0x8cc] ;  /* 0x0002330000097ab9 */ /* 0x000fe20000000800 */
[----:B------:R-:W-:Y:S01]  /*4f90*/  UMOV UR7, UR8 ;  /* 0x0000000800077c82 */ /* 0x000fe20008000000 */
[----:B------:R-:W-:-:S11]  /*4fa0*/  UISETP.NE.AND UP0, UPT, UR9, 0x1, UPT ;  /* 0x000000010900788c */ /* 0x000fd6000bf05270 */
[----:B------:R-:W-:Y:S02]  /*4fb0*/  @UP0 ULDC.64 UR10, c[0x0][0x8d0] ;  /* 0x00023400000a0ab9 */ /* 0x000fe40000000a00 */
[----:B------:R-:W-:-:S04]  /*4fc0*/  UIMAD.WIDE.U32 UR4, UR8, UR10, URZ ;  /* 0x0000000a080472a5 */ /* 0x000fc8000f8e003f */
[----:B------:R-:W-:-:S04]  /*4fd0*/  @UP0 USHF.R.U32.HI UR7, URZ, UR11, UR5 ;  /* 0x0000000b3f070299 */ /* 0x000fc80008011605 */
[----:B------:R-:W-:-:S12]  /*4fe0*/  UIMAD UR4, UR7, UR9, URZ ;  /* 0x00000009070472a4 */ /* 0x000fd8000f8e023f */
.L_x_3710:
        /* <DEDUP_REMOVED lines=23> */
.L_x_3711:
        /* <DEDUP_REMOVED lines=13> */
.L_x_3713:
[----:B------:R-:W-:-:S05]  /*5230*/  ULDC UR4, c[0x0][0x8f4] ;  /* 0x00023d0000047ab9 */ /* 0x000fca0000000800 */
.L_x_3712:
        /* <DEDUP_REMOVED lines=48> */
.L_x_3714:
        /* <DEDUP_REMOVED lines=13> */
.L_x_3715:
        /* <DEDUP_REMOVED lines=12> */
.L_x_3716:
        /* <DEDUP_REMOVED lines=68> */
.L_x_3720:
[----:B------:R-:W2:Y:S04]  /*5b10*/  LDG.E.STRONG.GPU R4, desc[UR38][R2.64] ;  /* 0x0000002602047981 */ /* 0x000ea8000c1ef900 */
[----:B--2---:R-:W-:Y:S01]  /*5b20*/  CCTL.IVALL ;  /* 0x00000000ff00798f */ /* 0x004fe20002000000 */
[----:B------:R-:W-:Y:S05]  /*5b30*/  YIELD ;  /* 0x0000000000007946 */ /* 0x000fea0003800000 */
[----:B------:R-:W-:-:S13]  /*5b40*/  ISETP.NE.AND P1, PT, R4, R5, PT ;  /* 0x000000050400720c */ /* 0x000fda0003f25270 */
[----:B------:R-:W-:Y:S05]  /*5b50*/  @P1 BRA `(.L_x_3720) ;  /* 0xfffffffc00ec1947 */ /* 0x000fea000383ffff */
.L_x_3719:
[----:B------:R-:W-:Y:S05]  /*5b60*/  BSYNC B0 ;  /* 0x0000000000007941 */ /* 0x000fea0003800000 */
.L_x_3718:
[----:B------:R-:W-:-:S03]  /*5b70*/  UMOV UR6, 0xffffffff ;  /* 0xffffffff00067882 */ /* 0x000fc60000000000 */
[----:B------:R-:W-:Y:S05]  /*5b80*/  BRA.DIV UR6, `(.L_x_3721) ;  /* 0x0000004606007947 */ /* 0x000fea000b800000 */
[----:B------:R-:W-:Y:S01]  /*5b90*/  NOP ;  /* 0x0000000000007918 */ /* 0x000fe20000000000 */
.L_x_3813:
        /* <DEDUP_REMOVED lines=22> */
.L_x_3723:
[----:B------:R-:W-:Y:S05]  /*5d00*/  BSYNC B0 ;  /* 0x0000000000007941 */ /* 0x000fea0003800000 */
.L_x_3722:
        /* <DEDUP_REMOVED lines=19> */
.L_x_3725:
[----:B------:R-:W-:Y:S05]  /*5e40*/  BSYNC B0 ;  /* 0x0000000000007941 */ /* 0x000fea0003800000 */
.L_x_3724:
        /* <DEDUP_REMOVED lines=20> */
.L_x_3727:
[----:B------:R-:W-:Y:S05]  /*5f90*/  BSYNC B0 ;  /* 0x0000000000007941 */ /* 0x000fea0003800000 */
.L_x_3726:
[----:B------:R-:W-:Y:S06]  /*5fa0*/  BAR.ARV 0xa, 0xa0 ;  /* 0x0282800000007b1d */ /* 0x000fec0000002000 */
[----:B------:R-:W-:Y:S04]  /*5fb0*/  BSSY B0, `(.L_x_3728) ;  /* 0x0000003000007945 */ /* 0x000fe80003800000 */
[----:B------:R-:W-:Y:S05]  /*5fc0*/  @!P0 BRA `(.L_x_3729) ;  /* 0x0000000000048947 */ /* 0x000fea0003800000 */
[----:B------:R-:W-:-:S04]  /*5fd0*/  DEPBAR.LE SB0, 0x1 ;  /* 0x000080400000791a */ /* 0x000fc80000000000 */
.L_x_3729:
[----:B------:R-:W-:Y:S05]  /*5fe0*/  BSYNC B0 ;  /* 0x0000000000007941 */ /* 0x000fea0003800000 */
.L_x_3728:
[----:B------:R-:W-:Y:S06]  /*5ff0*/  BAR.ARV 0xb, 0xa0 ;  /* 0x02c2800000007b1d */ /* 0x000fec0000002000 */
[----:B------:R-:W-:Y:S04]  /*6000*/  BSSY B0, `(.L_x_3730) ;  /* 0x0000003000007945 */ /* 0x000fe80003800000 */
[----:B------:R-:W-:Y:S05]  /*6010*/  @!P0 BRA `(.L_x_3731) ;  /* 0x0000000000048947 */ /* 0x000fea0003800000 */
[----:B------:R-:W-:-:S04]  /*6020*/  DEPBAR.LE SB0, 0x0 ;  /* 0x000080000000791a */ /* 0x000fc80000000000 */
.L_x_3731:
[----:B------:R-:W-:Y:S05]  /*6030*/  BSYNC B0 ;  /* 0x0000000000007941 */ /* 0x000fea0003800000 */
.L_x_3730:
        /* <DEDUP_REMOVED lines=19> */
.L_x_3733:
[----:B------:R-:W-:Y:S05]  /*6170*/  BSYNC B0 ;  /* 0x0000000000007941 */ /* 0x000fea0003800000 */
.L_x_3732:
[----:B------:R-:W-:Y:S01]  /*6180*/  UIADD3 UR13, UR12, 0x1, URZ ;  /* 0x000000010c0d7890 */ /* 0x000fe2000fffe03f */
[----:B------:R-:W-:Y:S11]  /*6190*/  BRA `(.L_x_3734) ;  /* 0x0000000000047947 */ /* 0x000ff60003800000 */
.L_x_3717:
[----:B------:R-:W-:-:S05]  /*61a0*/  UMOV UR13, UR12 ;  /* 0x0000000c000d7c82 */ /* 0x000fca0008000000 */
.L_x_3734:
        /* <DEDUP_REMOVED lines=16> */
.L_x_3767:
        /* <DEDUP_REMOVED lines=18> */
.L_x_3737:
[----:B------:R-:W2:Y:S04]  /*63d0*/  LDG.E.STRONG.GPU R4, desc[UR38][R2.64] ;  /* 0x0000002602047981 */ /* 0x000ea8000c1ef900 */
[----:B--2---:R-:W-:Y:S01]  /*63e0*/  CCTL.IVALL ;  /* 0x00000000ff00798f */ /* 0x004fe20002000000 */
[----:B------:R-:W-:Y:S05]  /*63f0*/  YIELD ;  /* 0x0000000000007946 */ /* 0x000fea0003800000 */
[----:B------:R-:W-:-:S13]  /*6400*/  ISETP.NE.AND P1, PT, R4, R5, PT ;  /* 0x000000050400720c */ /* 0x000fda0003f25270 */
[----:B------:R-:W-:Y:S05]  /*6410*/  @P1 BRA `(.L_x_3737) ;  /* 0xfffffffc00ec1947 */ /* 0x000fea000383ffff */
.L_x_3736:
[----:B------:R-:W-:Y:S05]  /*6420*/  BSYNC B0 ;  /* 0x0000000000007941 */ /* 0x000fea0003800000 */
.L_x_3735:
[----:B------:R-:W-:-:S03]  /*6430*/  UMOV UR24, 0xffffffff ;  /* 0xffffffff00187882 */ /* 0x000fc60000000000 */
[----:B------:R-:W-:Y:S05]  /*6440*/  BRA.DIV UR24, `(.L_x_3738) ;  /* 0x0000003a18ec7947 */ /* 0x000fea000b800000 */
[----:B------:R-:W-:Y:S01]  /*6450*/  NOP ;  /* 0x0000000000007918 */ /* 0x000fe20000000000 */
.L_x_3816:
        /* <DEDUP_REMOVED lines=19> */
.L_x_3740:
[----:B------:R-:W-:Y:S05]  /*6590*/  BSYNC B0 ;  /* 0x0000000000007941 */ /* 0x000fea0003800000 */
.L_x_3739:
        /* <DEDUP_REMOVED lines=14> */
.L_x_3742:
[----:B------:R-:W-:Y:S05]  /*6680*/  BSYNC B0 ;  /* 0x0000000000007941 */ /* 0x000fea0003800000 */
.L_x_3741:
        /* <DEDUP_REMOVED lines=15> */
.L_x_3744:
[----:B------:R-:W-:Y:S05]  /*6780*/  BSYNC B0 ;  /* 0x0000000000007941 */ /* 0x000fea0003800000 */
.L_x_3743:
[----:B------:R-:W-:Y:S06]  /*6790*/  BAR.ARV 0xa, 0xa0 ;  /* 0x0282800000007b1d */ /* 0x000fec0000002000 */
[----:B------:R-:W-:Y:S04]  /*67a0*/  BSSY B0, `(.L_x_3745) ;  /* 0x0000003000007945 */ /* 0x000fe80003800000 */
[----:B------:R-:W-:Y:S05]  /*67b0*/  @!P0 BRA `(.L_x_3746) ;  /* 0x0000000000048947 */ /* 0x000fea0003800000 */
[----:B------:R-:W-:-:S04]  /*67c0*/  DEPBAR.LE SB0, 0x1 ;  /* 0x000080400000791a */ /* 0x000fc80000000000 */
.L_x_3746:
[----:B------:R-:W-:Y:S05]  /*67d0*/  BSYNC B0 ;  /* 0x0000000000007941 */ /* 0x000fea0003800000 */
.L_x_3745:
[----:B------:R-:W-:Y:S06]  /*67e0*/  BAR.ARV 0xb, 0xa0 ;  /* 0x02c2800000007b1d */ /* 0x000fec0000002000 */
[----:B------:R-:W-:Y:S04]  /*67f0*/  BSSY B0, `(.L_x_3747) ;  /* 0x0000003000007945 */ /* 0x000fe80003800000 */
[----:B------:R-:W-:Y:S05]  /*6800*/  @!P0 BRA `(.L_x_3748) ;  /* 0x0000000000048947 */ /* 0x000fea0003800000 */
[----:B------:R-:W-:-:S04]  /*6810*/  DEPBAR.LE SB0, 0x0 ;  /* 0x000080000000791a */ /* 0x000fc80000000000 */
.L_x_3748:
[----:B------:R-:W-:Y:S05]  /*6820*/  BSYNC B0 ;  /* 0x0000000000007941 */ /* 0x000fea0003800000 */
.L_x_3747:
        /* <DEDUP_REMOVED lines=19> */
.L_x_3750:
[----:B------:R-:W-:Y:S05]  /*6960*/  BSYNC B0 ;  /* 0x0000000000007941 */ /* 0x000fea0003800000 */
.L_x_3749:
        /* <DEDUP_REMOVED lines=16> */
.L_x_3753:
[----:B------:R-:W2:Y:S04]  /*6a70*/  LDG.E.STRONG.GPU R4, desc[UR38][R2.64] ;  /* 0x0000002602047981 */ /* 0x000ea8000c1ef900 */
[----:B--2---:R-:W-:Y:S01]  /*6a80*/  CCTL.IVALL ;  /* 0x00000000ff00798f */ /* 0x004fe20002000000 */
[----:B------:R-:W-:Y:S05]  /*6a90*/  YIELD ;  /* 0x0000000000007946 */ /* 0x000fea0003800000 */
[----:B------:R-:W-:-:S13]  /*6aa0*/  ISETP.NE.AND P1, PT, R4, R5, PT ;  /* 0x000000050400720c */ /* 0x000fda0003f25270 */
[----:B------:R-:W-:Y:S05]  /*6ab0*/  @P1 BRA `(.L_x_3753) ;  /* 0xfffffffc00ec1947 */ /* 0x000fea000383ffff */
.L_x_3752:
[----:B------:R-:W-:Y:S05]  /*6ac0*/  BSYNC B0 ;  /* 0x0000000000007941 */ /* 0x000fea0003800000 */
.L_x_3751:
[----:B------:R-:W-:-:S03]  /*6ad0*/  UMOV UR22, 0xffffffff ;  /* 0xffffffff00167882 */ /* 0x000fc60000000000 */
[----:B------:R-:W-:Y:S05]  /*6ae0*/  BRA.DIV UR22, `(.L_x_3754) ;  /* 0x0000003616607947 */ /* 0x000fea000b800000 */
[----:B------:R-:W-:Y:S01]  /*6af0*/  NOP ;  /* 0x0000000000007918 */ /* 0x000fe20000000000 */
.L_x_3819:
        /* <DEDUP_REMOVED lines=15> */
.L_x_3756:
[----:B------:R-:W-:Y:S05]  /*6bf0*/  BSYNC B0 ;  /* 0x0000000000007941 */ /* 0x000fea0003800000 */
.L_x_3755:
        /* <DEDUP_REMOVED lines=14> */
.L_x_3758:
[----:B------:R-:W-:Y:S05]  /*6ce0*/  BSYNC B0 ;  /* 0x0000000000007941 */ /* 0x000fea0003800000 */
.L_x_3757:
        /* <DEDUP_REMOVED lines=15> */
.L_x_3760:
[----:B------:R-:W-:Y:S05]  /*6de0*/  BSYNC B0 ;  /* 0x0000000000007941 */ /* 0x000fea0003800000 */
.L_x_3759:
[----:B------:R-:W-:Y:S06]  /*6df0*/  BAR.ARV 0xa, 0xa0 ;  /* 0x0282800000007b1d */ /* 0x000fec0000002000 */
[----:B------:R-:W-:Y:S04]  /*6e00*/  BSSY B0, `(.L_x_3761) ;  /* 0x0000003000007945 */ /* 0x000fe80003800000 */
[----:B------:R-:W-:Y:S05]  /*6e10*/  @!P0 BRA `(.L_x_3762) ;  /* 0x0000000000048947 */ /* 0x000fea0003800000 */
[----:B------:R-:W-:-:S04]  /*6e20*/  DEPBAR.LE SB0, 0x1 ;  /* 0x000080400000791a */ /* 0x000fc80000000000 */
.L_x_3762:
[----:B------:R-:W-:Y:S05]  /*6e30*/  BSYNC B0 ;  /* 0x0000000000007941 */ /* 0x000fea0003800000 */
.L_x_3761:
[----:B------:R-:W-:Y:S06]  /*6e40*/  BAR.ARV 0xb, 0xa0 ;  /* 0x02c2800000007b1d */ /* 0x000fec0000002000 */
[----:B------:R-:W-:Y:S04]  /*6e50*/  BSSY B0, `(.L_x_3763) ;  /* 0x0000003000007945 */ /* 0x000fe80003800000 */
[----:B------:R-:W-:Y:S05]  /*6e60*/  @!P0 BRA `(.L_x_3764) ;  /* 0x0000000000048947 */ /* 0x000fea0003800000 */
[----:B------:R-:W-:-:S04]  /*6e70*/  DEPBAR.LE SB0, 0x0 ;  /* 0x000080000000791a */ /* 0x000fc80000000000 */
.L_x_3764:
[----:B------:R-:W-:Y:S05]  /*6e80*/  BSYNC B0 ;  /* 0x0000000000007941 */ /* 0x000fea0003800000 */
.L_x_3763:
        /* <DEDUP_REMOVED lines=19> */
.L_x_3766:
[----:B------:R-:W-:Y:S05]  /*6fc0*/  BSYNC B0 ;  /* 0x0000000000007941 */ /* 0x000fea0003800000 */
.L_x_3765:
[----:B------:R-:W-:Y:S02]  /*6fd0*/  UIADD3 UR13, UR13, 0x2, URZ ;  /* 0x000000020d0d7890 */ /* 0x000fe4000fffe03f */
[----:B------:R-:W-:Y:S02]  /*6fe0*/  UIADD3 UR6, UR6, 0x6000, URZ ;  /* 0x0000600006067890 */ /* 0x000fe4000fffe03f */
[----:B------:R-:W-:-:S06]  /*6ff0*/  UISETP.GE.AND UP0, UPT, UR13, UR7, UPT ;  /* 0x000000070d00728c */ /* 0x000fcc000bf06270 */
[----:B------:R-:W-:-:S13]  /*7000*/  PLOP3.LUT P1, PT, PT, PT, UP0, 0x80, 0x0 ;  /* 0x000000000000781c */ /* 0x000fda0003f2f008 */
[----:B------:R-:W-:Y:S05]  /*7010*/  @!P1 BRA `(.L_x_3767) ;  /* 0xfffffff000a49947 */ /* 0x000fea000383ffff */
[----:B------:R-:W-:Y:S05]  /*7020*/  BRA `(.L_x_3668) ;  /* 0x0000002c00407947 */ /* 0x000fea0003800000 */
.L_x_3708:
        /* <DEDUP_REMOVED lines=21> */
.L_x_3768:
[----:B------:R-:W1:Y:S01]  /*7180*/  LDC R3, c[0x0][0x8cc] ;  /* 0x00023300ff037b82 */ /* 0x000e620000000800 */
[----:B------:R-:W-:Y:S01]  /*7190*/  IMAD.MOV.U32 R0, RZ, RZ, R5 ;  /* 0x000000ffff007224 */ /* 0x000fe200078e0005 */
[----:B-1----:R-:W-:-:S13]  /*71a0*/  ISETP.NE.AND P0, PT, R3, 0x1, PT ;  /* 0x000000010300780c */ /* 0x002fda0003f05270 */
[----:B------:R-:W1:Y:S02]  /*71b0*/  @P0 LDC.64 R6, c[0x0][0x8d0] ;  /* 0x00023400ff060b82 */ /* 0x000e640000000a00 */
[----:B-1----:R-:W-:-:S05]  /*71c0*/  @P0 IMAD.HI.U32 R4, R5, R6, RZ ;  /* 0x0000000605040227 */ /* 0x002fca00078e00ff */
[----:B------:R-:W-:-:S05]  /*71d0*/  @P0 SHF.R.U32.HI R0, RZ, R7, R4 ;  /* 0x00000007ff000219 */ /* 0x000fca0000011604 */
[----:B------:R-:W-:-:S07]  /*71e0*/  IMAD R3, R0, R3, RZ ;  /* 0x0000000300037224 */ /* 0x000fce00078e02ff */
.L_x_3769:
        /* <DEDUP_REMOVED lines=23> */
.L_x_3770:
        /* <DEDUP_REMOVED lines=10> */
.L_x_3772:
[----:B------:R-:W2:Y:S02]  /*7400*/  LDC R4, c[0x0][0x8f4] ;  /* 0x00023d00ff047b82 */ /* 0x000ea40000000800 */
.L_x_3771:
        /* <DEDUP_REMOVED lines=52> */
.L_x_3774:
        /* <DEDUP_REMOVED lines=11> */
.L_x_3775:
[----:B------:R-:W-:Y:S05]  /*7800*/  @!P0 BRA `(.L_x_3776) ;  /* 0x00000000000c8947 */ /* 0x000fea0003800000 */
[----:B------:R-:W2:Y:S04]  /*7810*/  LDG.E R5, desc[UR38][R2.64] ;  /* 0x0000002602057981 */ /* 0x000ea8000c1e1900 */
[----:B------:R-:W2:Y:S02]  /*7820*/  LDG.E R4, desc[UR38][R2.64+0x4] ;  /* 0x0000042602047981 */ /* 0x000ea4000c1e1900 */
[----:B--2---:R-:W-:-:S07]  /*7830*/  IMAD.IADD R4, R4, 0x1, -R5 ;  /* 0x0000000104047824 */ /* 0x004fce00078e0a05 */
.L_x_3776:
        /* <DEDUP_REMOVED lines=73> */
.L_x_3820:
        /* <DEDUP_REMOVED lines=9> */
.L_x_3779:
        /* <DEDUP_REMOVED lines=112> */
.L_x_3790:
[----:B-1----:R-:W-:-:S05]  /*8460*/  IMAD.MOV.U32 R6, RZ, RZ, 0x1 ;  /* 0x00000001ff067424 */ /* 0x002fca00078e00ff */
[----:B------:R-:W-:-:S04]  /*8470*/  SHF.L.U32 R6, R6, 0x1f, RZ ;  /* 0x0000001f06067819 */ /* 0x000fc800000006ff */
[----:B------:R-:W1:Y:S02]  /*8480*/  SYNCS.PHASECHK.TRANS64.TRYWAIT P1, [R0+URZ+0x36438], R6 ;  /* 0x03643806000075a7 */ /* 0x000e64000802017f */
[----:B-1----:R-:W-:Y:S05]  /*8490*/  @!P1 BRA `(.L_x_3782) ;  /* 0x0000001c00249947 */ /* 0x002fea0003800000 */
.L_x_3821:
[----:B------:R-:W-:Y:S05]  /*84a0*/  @P0 BRA `(.L_x_3783) ;  /* 0x0000000000140947 */ /* 0x000fea0003800000 */
[----:B------:R-:W-:Y:S01]  /*84b0*/  ISETP.NE.AND P1, PT, R18, RZ, PT ;  /* 0x000000ff1200720c */ /* 0x000fe20003f25270 */
[----:B------:R-:W-:-:S04]  /*84c0*/  IMAD.MOV.U32 R3, RZ, RZ, 0x6100 ;  /* 0x00006100ff037424 */ /* 0x000fc800078e00ff */
[----:B------:R2:W-:Y:S08]  /*84d0*/  SYNCS.ARRIVE.TRANS64 RZ, [R0+URZ+0x36430], R3 ;  /* 0x0364300300ff79a7 */ /* 0x0005f0000800003f */
[----:B------:R-:W-:Y:S05]  /*84e0*/  @!P1 BRA `(.L_x_3783) ;  /* 0x0000000000049947 */ /* 0x000fea0003800000 */
[----:B------:R-:W-:Y:S01]  /*84f0*/  BPT.TRAP 0x1 ;  /* 0x000000040000795c */ /* 0x000fe20000300000 */
.L_x_3783:
        /* <DEDUP_REMOVED lines=48> */
.L_x_3822:
[----:B------:R-:W-:Y:S05]  /*8800*/  @P0 BRA `(.L_x_3785) ;  /* 0x0000000000140947 */ /* 0x000fea0003800000 */
[----:B------:R-:W-:Y:S01]  /*8810*/  ISETP.NE.AND P1, PT, R18, RZ, PT ;  /* 0x000000ff1200720c */ /* 0x000fe20003f25270 */
[----:B--2---:R-:W-:-:S04]  /*8820*/  IMAD.MOV.U32 R3, RZ, RZ, 0x6100 ;  /* 0x00006100ff037424 */ /* 0x004fc800078e00ff */
[----:B------:R3:W-:Y:S08]  /*8830*/  SYNCS.ARRIVE.TRANS64 RZ, [R0+URZ+0x36418], R3 ;  /* 0x0364180300ff79a7 */ /* 0x0007f0000800003f */
[----:B------:R-:W-:Y:S05]  /*8840*/  @!P1 BRA `(.L_x_3785) ;  /* 0x0000000000049947 */ /* 0x000fea0003800000 */
[----:B------:R-:W-:Y:S01]  /*8850*/  BPT.TRAP 0x1 ;  /* 0x000000040000795c */ /* 0x000fe20000300000 */
.L_x_3785:
        /* <DEDUP_REMOVED lines=47> */
.L_x_3823:
        /* <DEDUP_REMOVED lines=8> */
.L_x_3787:
        /* <DEDUP_REMOVED lines=37> */
.L_x_3825:
[----:B------:R-:W-:Y:S05]  /*8e20*/  @P0 BRA `(.L_x_3789) ;  /* 0x0000000000140947 */ /* 0x000fea0003800000 */
[----:B------:R-:W-:Y:S01]  /*8e30*/  ISETP.NE.AND P1, PT, R18, RZ, PT ;  /* 0x000000ff1200720c */ /* 0x000fe20003f25270 */
[----:B--2---:R-:W-:-:S04]  /*8e40*/  IMAD.MOV.U32 R5, RZ, RZ, 0x6100 ;  /* 0x00006100ff057424 */ /* 0x004fc800078e00ff */
[----:B------:R3:W-:Y:S08]  /*8e50*/  SYNCS.ARRIVE.TRANS64 RZ, [R0+URZ+0x36410], R5 ;  /* 0x0364100500ff79a7 */ /* 0x0007f0000800003f */
[----:B------:R-:W-:Y:S05]  /*8e60*/  @!P1 BRA `(.L_x_3789) ;  /* 0x0000000000049947 */ /* 0x000fea0003800000 */
[----:B------:R-:W-:Y:S01]  /*8e70*/  BPT.TRAP 0x1 ;  /* 0x000000040000795c */ /* 0x000fe20000300000 */
.L_x_3789:
        /* <DEDUP_REMOVED lines=44> */
.L_x_3781:
[----:B------:R-:W-:Y:S01]  /*9140*/  ISETP.NE.AND P1, PT, R20, RZ, PT ;  /* 0x000000ff1400720c */ /* 0x000fe20003f25270 */
[----:B------:R-:W-:Y:S02]  /*9150*/  IMAD.MOV.U32 R16, RZ, RZ, 0x1 ;  /* 0x00000001ff107424 */ /* 0x000fe400078e00ff */
[----:B------:R-:W-:-:S10]  /*9160*/  IMAD.MOV.U32 R5, RZ, RZ, R14 ;  /* 0x000000ffff057224 */ /* 0x000fd400078e000e */
[----:B------:R-:W-:Y:S05]  /*9170*/  @!P1 BRA `(.L_x_3780) ;  /* 0x00000004008c9947 */ /* 0x000fea0003800000 */
[----:B------:R-:W2:Y:S02]  /*9180*/  SYNCS.PHASECHK.TRANS64.TRYWAIT P1, [R0+URZ+0x36438], R6 ;  /* 0x03643806000075a7 */ /* 0x000ea4000802017f */
[----:B--2---:R-:W-:Y:S05]  /*9190*/  @!P1 BRA `(.L_x_3791) ;  /* 0x0000001000449947 */ /* 0x004fea0003800000 */
.L_x_3826:
[----:B------:R-:W-:Y:S05]  /*91a0*/  @P0 BRA `(.L_x_3792) ;  /* 0x0000000000140947 */ /* 0x000fea0003800000 */
[----:B------:R-:W-:Y:S01]  /*91b0*/  ISETP.NE.AND P1, PT, R18, RZ, PT ;  /* 0x000000ff1200720c */ /* 0x000fe20003f25270 */
[----:B------:R-:W-:-:S04]  /*91c0*/  IMAD.MOV.U32 R5, RZ, RZ, 0x6100 ;  /* 0x00006100ff057424 */ /* 0x000fc800078e00ff */
[----:B------:R3:W-:Y:S08]  /*91d0*/  SYNCS.ARRIVE.TRANS64 RZ, [R0+URZ+0x36430], R5 ;  /* 0x0364300500ff79a7 */ /* 0x0007f0000800003f */
[----:B------:R-:W-:Y:S05]  /*91e0*/  @!P1 BRA `(.L_x_3792) ;  /* 0x0000000000049947 */ /* 0x000fea0003800000 */
[----:B------:R-:W-:Y:S01]  /*91f0*/  BPT.TRAP 0x1 ;  /* 0x000000040000795c */ /* 0x000fe20000300000 */
.L_x_3792:
        /* <DEDUP_REMOVED lines=42> */
.L_x_3827:
[----:B------:R-:W-:Y:S01]  /*94a0*/  IMAD.MOV.U32 R16, RZ, RZ, RZ ;  /* 0x000000ffff107224 */ /* 0x000fe200078e00ff */
[----:B------:R-:W-:Y:S06]  /*94b0*/  @P0 BRA `(.L_x_3794) ;  /* 0x0000000000140947 */ /* 0x000fec0003800000 */
[----:B------:R-:W-:Y:S01]  /*94c0*/  ISETP.NE.AND P1, PT, R18, RZ, PT ;  /* 0x000000ff1200720c */ /* 0x000fe20003f25270 */
[----:B-1----:R-:W-:-:S04]  /*94d0*/  IMAD.MOV.U32 R5, RZ, RZ, 0x6100 ;  /* 0x00006100ff057424 */ /* 0x002fc800078e00ff */
[----:B------:R2:W-:Y:S08]  /*94e0*/  SYNCS.ARRIVE.TRANS64 RZ, [R0+URZ+0x36418], R5 ;  /* 0x0364180500ff79a7 */ /* 0x0005f0000800003f */
[----:B------:R-:W-:Y:S05]  /*94f0*/  @!P1 BRA `(.L_x_3794) ;  /* 0x0000000000049947 */ /* 0x000fea0003800000 */
[----:B------:R-:W-:Y:S01]  /*9500*/  BPT.TRAP 0x1 ;  /* 0x000000040000795c */ /* 0x000fe20000300000 */
.L_x_3794:
        /* <DEDUP_REMOVED lines=42> */
.L_x_3780:
[----:B------:R-:W-:-:S04]  /*97b0*/  SHF.L.U32 R3, R16, 0x1f, RZ ;  /* 0x0000001f10037819 */ /* 0x000fc800000006ff */
[----:B------:R-:W2:Y:S02]  /*97c0*/  SYNCS.PHASECHK.TRANS64.TRYWAIT P1, [R0+URZ+0x36438], R3 ;  /* 0x03643803000075a7 */ /* 0x000ea4000802017f */
[----:B--2---:R-:W-:Y:S05]  /*97d0*/  @!P1 BRA `(.L_x_3795) ;  /* 0x0000000800dc9947 */ /* 0x004fea0003800000 */
.L_x_3828:
[----:B------:R-:W-:Y:S05]  /*97e0*/  @P0 BRA `(.L_x_3796) ;  /* 0x0000000000180947 */ /* 0x000fea0003800000 */
[----:B------:R-:W3:Y:S01]  /*97f0*/  S2R R2, SR_TID.X ;  /* 0x0000000000027919 */ /* 0x000ee20000002100 */
[----:B--2---:R-:W-:-:S04]  /*9800*/  IMAD.MOV.U32 R3, RZ, RZ, 0x6100 ;  /* 0x00006100ff037424 */ /* 0x004fc800078e00ff */
[----:B------:R4:W-:Y:S01]  /*9810*/  SYNCS.ARRIVE.TRANS64 RZ, [R0+URZ+0x36430], R3 ;  /* 0x0364300300ff79a7 */ /* 0x0009e2000800003f */
[----:B---3--:R-:W-:-:S13]  /*9820*/  LOP3.LUT P0, RZ, R2, 0x1f, RZ, 0xc0, !PT ;  /* 0x0000001f02ff7812 */ /* 0x008fda000780c0ff */
[----:B----4-:R-:W-:Y:S05]  /*9830*/  @!P0 BRA `(.L_x_3796) ;  /* 0x0000000000048947 */ /* 0x010fea0003800000 */
[----:B------:R-:W-:Y:S01]  /*9840*/  BPT.TRAP 0x1 ;  /* 0x000000040000795c */ /* 0x000fe20000300000 */
.L_x_3796:
        /* <DEDUP_REMOVED lines=44> */
.L_x_3777:
[----:B------:R-:W-:Y:S05]  /*9b10*/  BSYNC B0 ;  /* 0x0000000000007941 */ /* 0x000fea0003800000 */
.L_x_3773:
[----:B------:R-:W-:-:S03]  /*9b20*/  UMOV UR7, 0xffffffff ;  /* 0xffffffff00077882 */ /* 0x000fc60000000000 */
[----:B------:R-:W-:Y:S05]  /*9b30*/  BRA.DIV UR7, `(.L_x_3797) ;  /* 0x0000000a07187947 */ /* 0x000fea000b800000 */
[----:B------:R-:W-:-:S13]  /*9b40*/  ELECT P6, URZ, PT ;  /* 0x00000000003f782f */ /* 0x000fda00038c0000 */
.L_x_3831:
[----:B------:R-:W-:Y:S05]  /*9b50*/  @!P6 BRA `(.L_x_3668) ;  /* 0x000000000074e947 */ /* 0x000fea0003800000 */
[----:B------:R-:W2:Y:S02]  /*9b60*/  LDL.LU R3, [R1] ;  /* 0x0000000001037983 */ /* 0x000ea40000300800 */
[----:B--2---:R-:W-:-:S04]  /*9b70*/  LOP3.LUT R3, R3, 0x2, RZ, 0xfc, !PT ;  /* 0x0000000203037812 */ /* 0x004fc800078efcff */
[----:B------:R-:W-:-:S13]  /*9b80*/  ISETP.NE.AND P2, PT, R3, 0x3, PT ;  /* 0x000000030300780c */ /* 0x000fda0003f45270 */
[----:B------:R-:W-:Y:S05]  /*9b90*/  @!P2 BRA `(.L_x_3798) ;  /* 0x000000000004a947 */ /* 0x000fea0003800000 */
[----:B------:R-:W-:Y:S01]  /*9ba0*/  BPT.TRAP 0x1 ;  /* 0x000000040000795c */ /* 0x000fe20000300000 */
.L_x_3798:
        /* <DEDUP_REMOVED lines=15> */
.L_x_3832:
[----:B------:R-:W2:Y:S02]  /*9ca0*/  SYNCS.PHASECHK.TRANS64.TRYWAIT P0, [R3+URZ], R0 ;  /* 0x00000000030075a7 */ /* 0x000ea4000800017f */
[----:B--2---:R-:W-:Y:S05]  /*9cb0*/  @!P0 BRA `(.L_x_3800) ;  /* 0x0000000400ec8947 */ /* 0x004fea0003800000 */
.L_x_3833:
[----:B------:R-:W-:Y:S05]  /*9cc0*/  @!P2 BRA `(.L_x_3801) ;  /* 0x000000000004a947 */ /* 0x000fea0003800000 */
[----:B------:R-:W-:Y:S01]  /*9cd0*/  BPT.TRAP 0x1 ;  /* 0x000000040000795c */ /* 0x000fe20000300000 */
.L_x_3801:
[----:B------:R-:W-:-:S07]  /*9ce0*/  SHF.L.U32 R16, R16, 0x1f, RZ ;  /* 0x0000001f10107819 */ /* 0x000fce00000006ff */
.L_x_3802:
[----:B---3--:R3:W4:Y:S02]  /*9cf0*/  SYNCS.PHASECHK.TRANS64.TRYWAIT P0, [R9+URZ+0x36438], R16 ;  /* 0x03643810090075a7 */ /* 0x008724000800017f */
[----:B----4-:R-:W-:Y:S05]  /*9d00*/  @!P0 NANOSLEEP.SYNCS 0x989680 ;  /* 0x009896800000895d */ /* 0x010fea0003900000 */
[----:B------:R-:W4:Y:S02]  /*9d10*/  @!P0 SYNCS.PHASECHK.TRANS64 P0, [R9+URZ+0x36438], R16 ;  /* 0x03643810090085a7 */ /* 0x000f24000800007f */
[----:B----4-:R-:W-:Y:S05]  /*9d20*/  @!P0 BRA `(.L_x_3802) ;  /* 0xfffffffc00f08947 */ /* 0x010fea000383ffff */
.L_x_3668:
[----:B------:R-:W-:Y:S05]  /*9d30*/  BSYNC B6 ;  /* 0x0000000000067941 */ /* 0x000fea0003800000 */
.L_x_3660:
[----:B------:R-:W-:Y:S05]  /*9d40*/  EXIT ;  /* 0x000000000000794d */ /* 0x000fea0003800000 */
.L_x_3678:
[----:B------:R-:W-:Y:S02]  /*9d50*/  IMAD.MOV.U32 R12, RZ, RZ, RZ ;  /* 0x000000ffff0c7224 */ /* 0x000fe400078e00ff */
[----:B------:R-:W-:Y:S02]  /*9d60*/  IMAD.MOV.U32 R11, RZ, RZ, 0x1f ;  /* 0x0000001fff0b7424 */ /* 0x000fe400078e00ff */
[----:B------:R-:W-:-:S07]  /*9d70*/  IMAD.MOV.U32 R15, RZ, RZ, -0x1 ;  /* 0xffffffffff0f7424 */ /* 0x000fce00078e00ff */
[----:B----4-:R-:W-:Y:S05]  /*9d80*/  WARPSYNC.COLLECTIVE R15, `(.L_x_3803) ;  /* 0x000000000f087348 */ /* 0x010fea0003c00000 */
[----:B------:R1:W2:Y:S02]  /*9d90*/  SHFL.IDX P6, R14, R13, R12, R11 ;  /* 0x0000000c0d0e7389 */ /* 0x0002a400000c000b */
[----:B-12-4-:R-:W-:Y:S01]  /*9da0*/  ENDCOLLECTIVE ;  /* 0x000000000000791b */ /* 0x016fe20003800000 */
.L_x_3803:
[----:B------:R-:W-:Y:S05]  /*9db0*/  BRA `(.L_x_3804) ;  /* 0xffffff7800007947 */ /* 0x000fea000383ffff */
.L_x_3680:
[----:B--2---:R2:W3:Y:S02]  /*9dc0*/  SYNCS.PHASECHK.TRANS64.TRYWAIT P0, [R155+URZ+0x36400], R10 ;  /* 0x0364000a9b0075a7 */ /* 0x0044e4000800017f */
[----:B---3--:R-:W-:Y:S05]  /*9dd0*/  @!P0 NANOSLEEP.SYNCS 0x989680 ;  /* 0x009896800000895d */ /* 0x008fea0003900000 */
[----:B------:R-:W3:Y:S02]  /*9de0*/  @!P0 SYNCS.PHASECHK.TRANS64 P0, [R155+URZ+0x36400], R10 ;  /* 0x0364000a9b0085a7 */ /* 0x000ee4000800007f */
[----:B---3--:R-:W-:Y:S05]  /*9df0*/  @!P0 BRA `(.L_x_3680) ;  /* 0xfffffffc00f08947 */ /* 0x008fea000383ffff */
[----:B------:R-:W-:Y:S05]  /*9e00*/  BRA `(.L_x_3679) ;  /* 0xffffff7800407947 */ /* 0x000fea000383ffff */
.L_x_3684:
[----:B---3--:R3:W1:Y:S02]  /*9e10*/  SYNCS.PHASECHK.TRANS64.TRYWAIT P1, [R3+URZ+0x36410], R12 ;  /* 0x0364100c030075a7 */ /* 0x008664000802017f */
[----:B-1----:R-:W-:Y:S05]  /*9e20*/  @!P1 NANOSLEEP.SYNCS 0x989680 ;  /* 0x009896800000995d */ /* 0x002fea0003900000 */
[----:B------:R-:W1:Y:S02]  /*9e30*/  @!P1 SYNCS.PHASECHK.TRANS64 P1, [R3+URZ+0x36410], R12 ;  /* 0x0364100c030095a7 */ /* 0x000e64000802007f */
[----:B-1----:R-:W-:Y:S05]  /*9e40*/  @!P1 BRA `(.L_x_3684) ;  /* 0xfffffffc00f09947 */ /* 0x002fea000383ffff */
[----:B------:R-:W-:Y:S05]  /*9e50*/  BRA `(.L_x_3683) ;  /* 0xffffff7c00f47947 */ /* 0x000fea000383ffff */
.L_x_3688:
[----:B------:R1:W1:Y:S02]  /*9e60*/  SYNCS.PHASECHK.TRANS64.TRYWAIT P1, [R155+URZ+0x36430], R14 ;  /* 0x0364300e9b0075a7 */ /* 0x000264000802017f */
[----:B-1----:R-:W-:Y:S05]  /*9e70*/  @!P1 NANOSLEEP.SYNCS 0x989680 ;  /* 0x009896800000995d */ /* 0x002fea0003900000 */
[----:B------:R-:W1:Y:S02]  /*9e80*/  @!P1 SYNCS.PHASECHK.TRANS64 P1, [R155+URZ+0x36430], R14 ;  /* 0x0364300e9b0095a7 */ /* 0x000e64000802007f */
[----:B-1----:R-:W-:Y:S05]  /*9e90*/  @!P1 BRA `(.L_x_3688) ;  /* 0xfffffffc00f09947 */ /* 0x002fea000383ffff */
[----:B------:R-:W-:Y:S05]  /*9ea0*/  BRA `(.L_x_3687) ;  /* 0xffffff8400987947 */ /* 0x000fea000383ffff */
.L_x_3695:
[----:B------:R-:W-:Y:S01]  /*9eb0*/  BSSY B0, `(.L_x_3805) ;  /* 0x0000005000007945 */ /* 0x000fe20003800000 */
[----:B------:R-:W-:-:S07]  /*9ec0*/  IMAD.MOV.U32 R15, RZ, RZ, -0x1 ;  /* 0xffffffffff0f7424 */ /* 0x000fce00078e00ff */
[----:B------:R-:W-:Y:S05]  /*9ed0*/  WARPSYNC.COLLECTIVE R15, `(.L_x_3806) ;  /* 0x000000000f087348 */ /* 0x000fea0003c00000 */
[----:B------:R-:W-:Y:S01]  /*9ee0*/  NOP ;  /* 0x0000000000007918 */ /* 0x000fe20000000000 */
[----:B------:R-:W-:Y:S01]  /*9ef0*/  ENDCOLLECTIVE ;  /* 0x000000000000791b */ /* 0x000fe20003800000 */
.L_x_3806:
[----:B------:R-:W-:Y:S05]  /*9f00*/  BSYNC B0 ;  /* 0x0000000000007941 */ /* 0x000fea0003800000 */
.L_x_3805:
[----:B------:R-:W-:Y:S05]  /*9f10*/  BRA `(.L_x_3807) ;  /* 0xffffffa800047947 */ /* 0x000fea000383ffff */
.L_x_3704:
[----:B------:R-:W-:Y:S01]  /*9f20*/  BSSY B0, `(.L_x_3808) ;  /* 0x0000005000007945 */ /* 0x000fe20003800000 */
[----:B------:R-:W-:-:S07]  /*9f30*/  IMAD.MOV.U32 R15, RZ, RZ, -0x1 ;  /* 0xffffffffff0f7424 */ /* 0x000fce00078e00ff */
[----:B-1----:R-:W-:Y:S05]  /*9f40*/  WARPSYNC.COLLECTIVE R15, `(.L_x_3809) ;  /* 0x000000000f087348 */ /* 0x002fea0003c00000 */
[----:B------:R-:W-:Y:S01]  /*9f50*/  NOP ;  /* 0x0000000000007918 */ /* 0x000fe20000000000 */
[----:B-1----:R-:W-:Y:S01]  /*9f60*/  ENDCOLLECTIVE ;  /* 0x000000000000791b */ /* 0x002fe20003800000 */
.L_x_3809:
[----:B------:R-:W-:Y:S05]  /*9f70*/  BSYNC B0 ;  /* 0x0000000000007941 */ /* 0x000fea0003800000 */
.L_x_3808:
[----:B------:R-:W-:Y:S05]  /*9f80*/  BRA `(.L_x_3810) ;  /* 0xffffffa800f07947 */ /* 0x000fea000383ffff */
.L_x_3721:
[----:B------:R-:W-:Y:S01]  /*9f90*/  BSSY B0, `(.L_x_3811) ;  /* 0x0000005000007945 */ /* 0x000fe20003800000 */
[----:B------:R-:W-:-:S07]  /*9fa0*/  IMAD.MOV.U32 R15, RZ, RZ, -0x1 ;  /* 0xffffffffff0f7424 */ /* 0x000fce00078e00ff */
[----:B------:R-:W-:Y:S05]  /*9fb0*/  WARPSYNC.COLLECTIVE R15, `(.L_x_3812) ;  /* 0x000000000f087348 */ /* 0x000fea0003c00000 */
[----:B------:R-:W-:Y:S01]  /*9fc0*/  NOP ;  /* 0x0000000000007918 */ /* 0x000fe20000000000 */
[----:B------:R-:W-:Y:S01]  /*9fd0*/  ENDCOLLECTIVE ;  /* 0x000000000000791b */ /* 0x000fe20003800000 */
.L_x_3812:
[----:B------:R-:W-:Y:S05]  /*9fe0*/  BSYNC B0 ;  /* 0x0000000000007941 */ /* 0x000fea0003800000 */
.L_x_3811:
[----:B------:R-:W-:Y:S05]  /*9ff0*/  BRA `(.L_x_3813) ;  /* 0xffffffb800e87947 */ /* 0x000fea000383ffff */
.L_x_3738:
[----:B------:R-:W-:Y:S01]  /*a000*/  BSSY B0, `(.L_x_3814) ;  /* 0x0000005000007945 */ /* 0x000fe20003800000 */
[----:B------:R-:W-:-:S07]  /*a010*/  IMAD.MOV.U32 R15, RZ, RZ, -0x1 ;  /* 0xffffffffff0f7424 */ /* 0x000fce00078e00ff */
[----:B------:R-:W-:Y:S05]  /*a020*/  WARPSYNC.COLLECTIVE R15, `(.L_x_3815) ;  /* 0x000000000f087348 */ /* 0x000fea0003c00000 */
[----:B------:R-:W-:Y:S01]  /*a030*/  NOP ;  /* 0x0000000000007918 */ /* 0x000fe20000000000 */
[----:B------:R-:W-:Y:S01]  /*a040*/  ENDCOLLECTIVE ;  /* 0x000000000000791b */ /* 0x000fe20003800000 */
.L_x_3815:
[----:B------:R-:W-:Y:S05]  /*a050*/  BSYNC B0 ;  /* 0x0000000000007941 */ /* 0x000fea0003800000 */
.L_x_3814:
[----:B------:R-:W-:Y:S05]  /*a060*/  BRA `(.L_x_3816) ;  /* 0xffffffc000fc7947 */ /* 0x000fea000383ffff */
.L_x_3754:
[----:B------:R-:W-:Y:S01]  /*a070*/  BSSY B0, `(.L_x_3817) ;  /* 0x0000005000007945 */ /* 0x000fe20003800000 */
[----:B------:R-:W-:-:S07]  /*a080*/  IMAD.MOV.U32 R15, RZ, RZ, -0x1 ;  /* 0xffffffffff0f7424 */ /* 0x000fce00078e00ff */
[----:B------:R-:W-:Y:S05]  /*a090*/  WARPSYNC.COLLECTIVE R15, `(.L_x_3818) ;  /* 0x000000000f087348 */ /* 0x000fea0003c00000 */
[----:B------:R-:W-:Y:S01]  /*a0a0*/  NOP ;  /* 0x0000000000007918 */ /* 0x000fe20000000000 */
[----:B------:R-:W-:Y:S01]  /*a0b0*/  ENDCOLLECTIVE ;  /* 0x000000000000791b */ /* 0x000fe20003800000 */
.L_x_3818:
[----:B------:R-:W-:Y:S05]  /*a0c0*/  BSYNC B0 ;  /* 0x0000000000007941 */ /* 0x000fea0003800000 */
.L_x_3817:
[----:B------:R-:W-:Y:S05]  /*a0d0*/  BRA `(.L_x_3819) ;  /* 0xffffffc800887947 */ /* 0x000fea000383ffff */
.L_x_3778:
[----:B-1----:R1:W2:Y:S02]  /*a0e0*/  SYNCS.PHASECHK.TRANS64.TRYWAIT P1, [R0+URZ+0x36420], R6 ;  /* 0x03642006000075a7 */ /* 0x0022a4000802017f */
[----:B--2---:R-:W-:Y:S05]  /*a0f0*/  @!P1 NANOSLEEP.SYNCS 0x989680 ;  /* 0x009896800000995d */ /* 0x004fea0003900000 */
[----:B------:R-:W2:Y:S02]  /*a100*/  @!P1 SYNCS.PHASECHK.TRANS64 P1, [R0+URZ+0x36420], R6 ;  /* 0x03642006000095a7 */ /* 0x000ea4000802007f */
[----:B--2---:R-:W-:Y:S05]  /*a110*/  @!P1 BRA `(.L_x_3778) ;  /* 0xfffffffc00f09947 */ /* 0x004fea000383ffff */
[----:B------:R-:W-:Y:S05]  /*a120*/  BRA `(.L_x_3820) ;  /* 0xffffffd800e87947 */ /* 0x000fea000383ffff */
.L_x_3782:
[----:B-1----:R1:W2:Y:S02]  /*a130*/  SYNCS.PHASECHK.TRANS64.TRYWAIT P1, [R0+URZ+0x36438], R6 ;  /* 0x03643806000075a7 */ /* 0x0022a4000802017f */
[----:B--2---:R-:W-:Y:S05]  /*a140*/  @!P1 NANOSLEEP.SYNCS 0x989680 ;  /* 0x009896800000995d */ /* 0x004fea0003900000 */
[----:B------:R-:W2:Y:S02]  /*a150*/  @!P1 SYNCS.PHASECHK.TRANS64 P1, [R0+URZ+0x36438], R6 ;  /* 0x03643806000095a7 */ /* 0x000ea4000802007f */
[----:B--2---:R-:W-:Y:S05]  /*a160*/  @!P1 BRA `(.L_x_3782) ;  /* 0xfffffffc00f09947 */ /* 0x004fea000383ffff */
[----:B------:R-:W-:Y:S05]  /*a170*/  BRA `(.L_x_3821) ;  /* 0xffffffe000c87947 */ /* 0x000fea000383ffff */
.L_x_3784:
[----:B--2---:R2:W3:Y:S02]  /*a180*/  SYNCS.PHASECHK.TRANS64.TRYWAIT P1, [R0+URZ+0x36428], R3 ;  /* 0x03642803000075a7 */ /* 0x0044e4000802017f */
[----:B---3--:R-:W-:Y:S05]  /*a190*/  @!P1 NANOSLEEP.SYNCS 0x989680 ;  /* 0x009896800000995d */ /* 0x008fea0003900000 */
[----:B------:R-:W3:Y:S02]  /*a1a0*/  @!P1 SYNCS.PHASECHK.TRANS64 P1, [R0+URZ+0x36428], R3 ;  /* 0x03642803000095a7 */ /* 0x000ee4000802007f */
[----:B---3--:R-:W-:Y:S05]  /*a1b0*/  @!P1 BRA `(.L_x_3784) ;  /* 0xfffffffc00f09947 */ /* 0x008fea000383ffff */
[----:B------:R-:W-:Y:S05]  /*a1c0*/  BRA `(.L_x_3822) ;  /* 0xffffffe4008c7947 */ /* 0x000fea000383ffff */
.L_x_3786:
        /* <DEDUP_REMOVED lines=8> */
.L_x_3788:
[----:B------:R-:W-:-:S07]  /*a250*/  SHF.L.U32 R5, R7, 0x1f, RZ ;  /* 0x0000001f07057819 */ /* 0x000fce00000006ff */
.L_x_3824:
[----:B--2---:R2:W3:Y:S02]  /*a260*/  SYNCS.PHASECHK.TRANS64.TRYWAIT P1, [R0+URZ+0x36420], R5 ;  /* 0x03642005000075a7 */ /* 0x0044e4000802017f */
[----:B---3--:R-:W-:Y:S05]  /*a270*/  @!P1 NANOSLEEP.SYNCS 0x989680 ;  /* 0x009896800000995d */ /* 0x008fea0003900000 */
[----:B------:R-:W3:Y:S02]  /*a280*/  @!P1 SYNCS.PHASECHK.TRANS64 P1, [R0+URZ+0x36420], R5 ;  /* 0x03642005000095a7 */ /* 0x000ee4000802007f */
[----:B---3--:R-:W-:Y:S05]  /*a290*/  @!P1 BRA `(.L_x_3824) ;  /* 0xfffffffc00f09947 */ /* 0x008fea000383ffff */
[----:B------:R-:W-:Y:S05]  /*a2a0*/  BRA `(.L_x_3825) ;  /* 0xffffffe800dc7947 */ /* 0x000fea000383ffff */
.L_x_3791:
[----:B--2---:R2:W3:Y:S02]  /*a2b0*/  SYNCS.PHASECHK.TRANS64.TRYWAIT P1, [R0+URZ+0x36438], R6 ;  /* 0x03643806000075a7 */ /* 0x0044e4000802017f */
[----:B---3--:R-:W-:Y:S05]  /*a2c0*/  @!P1 NANOSLEEP.SYNCS 0x989680 ;  /* 0x009896800000995d */ /* 0x008fea0003900000 */
[----:B------:R-:W3:Y:S02]  /*a2d0*/  @!P1 SYNCS.PHASECHK.TRANS64 P1, [R0+URZ+0x36438], R6 ;  /* 0x03643806000095a7 */ /* 0x000ee4000802007f */
[----:B---3--:R-:W-:Y:S05]  /*a2e0*/  @!P1 BRA `(.L_x_3791) ;  /* 0xfffffffc00f09947 */ /* 0x008fea000383ffff */
[----:B------:R-:W-:Y:S05]  /*a2f0*/  BRA `(.L_x_3826) ;  /* 0xffffffec00a87947 */ /* 0x000fea000383ffff */
.L_x_3793:
[----:B-1----:R1:W2:Y:S02]  /*a300*/  SYNCS.PHASECHK.TRANS64.TRYWAIT P1, [R0+URZ+0x36428], R5 ;  /* 0x03642805000075a7 */ /* 0x0022a4000802017f */
[----:B--2---:R-:W-:Y:S05]  /*a310*/  @!P1 NANOSLEEP.SYNCS 0x989680 ;  /* 0x009896800000995d */ /* 0x004fea0003900000 */
[----:B------:R-:W2:Y:S02]  /*a320*/  @!P1 SYNCS.PHASECHK.TRANS64 P1, [R0+URZ+0x36428], R5 ;  /* 0x03642805000095a7 */ /* 0x000ea4000802007f */
[----:B--2---:R-:W-:Y:S05]  /*a330*/  @!P1 BRA `(.L_x_3793) ;  /* 0xfffffffc00f09947 */ /* 0x004fea000383ffff */
[----:B------:R-:W-:Y:S05]  /*a340*/  BRA `(.L_x_3827) ;  /* 0xfffffff000547947 */ /* 0x000fea000383ffff */
.L_x_3795:
[----:B--2---:R2:W3:Y:S02]  /*a350*/  SYNCS.PHASECHK.TRANS64.TRYWAIT P1, [R0+URZ+0x36438], R3 ;  /* 0x03643803000075a7 */ /* 0x0044e4000802017f */
[----:B---3--:R-:W-:Y:S05]  /*a360*/  @!P1 NANOSLEEP.SYNCS 0x989680 ;  /* 0x009896800000995d */ /* 0x008fea0003900000 */
[----:B------:R-:W3:Y:S02]  /*a370*/  @!P1 SYNCS.PHASECHK.TRANS64 P1, [R0+URZ+0x36438], R3 ;  /* 0x03643803000095a7 */ /* 0x000ee4000802007f */
[----:B---3--:R-:W-:Y:S05]  /*a380*/  @!P1 BRA `(.L_x_3795) ;  /* 0xfffffffc00f09947 */ /* 0x008fea000383ffff */
[----:B------:R-:W-:Y:S05]  /*a390*/  BRA `(.L_x_3828) ;  /* 0xfffffff400107947 */ /* 0x000fea000383ffff */
.L_x_3797:
[----:B------:R-:W-:Y:S01]  /*a3a0*/  BSSY B0, `(.L_x_3829) ;  /* 0x0000006000007945 */ /* 0x000fe20003800000 */
[----:B------:R-:W-:-:S07]  /*a3b0*/  IMAD.MOV.U32 R15, RZ, RZ, -0x1 ;  /* 0xffffffffff0f7424 */ /* 0x000fce00078e00ff */
[----:B------:R-:W-:Y:S05]  /*a3c0*/  WARPSYNC.COLLECTIVE R15, `(.L_x_3830) ;  /* 0x000000000f0c7348 */ /* 0x000fea0003c00000 */
[----:B------:R-:W-:Y:S02]  /*a3d0*/  ELECT P6, UR62, PT ;  /* 0x00000000003e782f */ /* 0x000fe400038c0000 */
[----:B------:R-:W-:Y:S01]  /*a3e0*/  MOV R14, UR62 ;  /* 0x0000003e000e7c02 */ /* 0x000fe20008000f00 */
[----:B------:R-:W-:Y:S10]  /*a3f0*/  ENDCOLLECTIVE ;  /* 0x000000000000791b */ /* 0x000ff40003800000 */
.L_x_3830:
[----:B------:R-:W-:Y:S05]  /*a400*/  BSYNC B0 ;  /* 0x0000000000007941 */ /* 0x000fea0003800000 */
.L_x_3829:
[----:B------:R-:W-:Y:S05]  /*a410*/  BRA `(.L_x_3831) ;  /* 0xfffffff400cc7947 */ /* 0x000fea000383ffff */
.L_x_3799:
[----:B-1----:R1:W2:Y:S02]  /*a420*/  SYNCS.PHASECHK.TRANS64.TRYWAIT P0, [R7+URZ], R4 ;  /* 0x00000004070075a7 */ /* 0x0022a4000800017f */
[----:B--2---:R-:W-:Y:S05]  /*a430*/  @!P0 NANOSLEEP.SYNCS 0x989680 ;  /* 0x009896800000895d */ /* 0x004fea0003900000 */
[----:B------:R-:W2:Y:S02]  /*a440*/  @!P0 SYNCS.PHASECHK.TRANS64 P0, [R7+URZ], R4 ;  /* 0x00000004070085a7 */ /* 0x000ea4000800007f */
[----:B--2---:R-:W-:Y:S05]  /*a450*/  @!P0 BRA `(.L_x_3799) ;  /* 0xfffffffc00f08947 */ /* 0x004fea000383ffff */
[----:B------:R-:W-:Y:S05]  /*a460*/  BRA `(.L_x_3832) ;  /* 0xfffffff8000c7947 */ /* 0x000fea000383ffff */
.L_x_3800:
[----:B--2---:R2:W3:Y:S02]  /*a470*/  SYNCS.PHASECHK.TRANS64.TRYWAIT P0, [R3+URZ], R0 ;  /* 0x00000000030075a7 */ /* 0x0044e4000800017f */
[----:B---3--:R-:W-:Y:S05]  /*a480*/  @!P0 NANOSLEEP.SYNCS 0x989680 ;  /* 0x009896800000895d */ /* 0x008fea0003900000 */
[----:B------:R-:W3:Y:S02]  /*a490*/  @!P0 SYNCS.PHASECHK.TRANS64 P0, [R3+URZ], R0 ;  /* 0x00000000030085a7 */ /* 0x000ee4000800007f */
[----:B---3--:R-:W-:Y:S05]  /*a4a0*/  @!P0 BRA `(.L_x_3800) ;  /* 0xfffffffc00f08947 */ /* 0x008fea000383ffff */
[----:B------:R-:W-:Y:S05]  /*a4b0*/  BRA `(.L_x_3833) ;  /* 0xfffffff800007947 */ /* 0x000fea000383ffff */
.L_x_3834:
        /* <DEDUP_REMOVED lines=12> */
.L_x_3881:


//--------------------- .text._ZN7cutlass13device_kernelIN5flash22FlashAttnBwdPreprocessIN4cute5tupleIJNS3_1CILi64EEENS5_ILi192EEEEEENS_6half_tEfNS_4arch4Sm90ELb1ELb1EEEEEvNT_6ParamsE --------------------------
	.section	.text._ZN7cutlass13device_kernelIN5flash22FlashAttnBwdPreprocessIN4cute5tupleIJNS3_1CILi64EEENS5_ILi192EEEEEENS_6half_tEfNS_4arch4Sm90ELb1ELb1EEEEEvNT_6ParamsE,"ax",@progbits
	.align	128
.text._ZN7cutlass13device_kernelIN5flash22FlashAttnBwdPreprocessIN4cute5tupleIJNS3_1CILi64EEENS5_ILi192EEEEEENS_6half_tEfNS_4arch4Sm90ELb1ELb1EEEEEvNT_6ParamsE:
        .type           _ZN7cutlass13device_kernelIN5flash22FlashAttnBwdPreprocessIN4cute5tupleIJNS3_1CILi64EEENS5_ILi192EEEEEENS_6half_tEfNS_4arch4Sm90ELb1ELb1EEEEEvNT_6ParamsE,@function
        .size           _ZN7cutlass13device_kernelIN5flash22FlashAttnBwdPreprocessIN4cute5tupleIJNS3_1CILi64EEENS5_ILi192EEEEEENS_6half_tEfNS_4arch4Sm90ELb1ELb1EEEEEvNT_6ParamsE,(.L_x_3882 - _ZN7cutlass13device_kernelIN5flash22FlashAttnBwdPreprocessIN4cute5tupleIJNS3_1CILi64EEENS5_ILi192EEEEEENS_6half_tEfNS_4arch4Sm90ELb1ELb1EEEEEvNT_6ParamsE)
        .other          _ZN7cutlass13device_kernelIN5flash22FlashAttnBwdPreprocessIN4cute5tupleIJNS3_1CILi64EEENS5_ILi192EEEEEENS_6half_tEfNS_4arch4Sm90ELb1ELb1EEEEEvNT_6ParamsE,@"STO_CUDA_ENTRY STV_DEFAULT"
_ZN7cutlass13device_kernelIN5flash22FlashAttnBwdPreprocessIN4cute5tupleIJNS3_1CILi64EEENS5_ILi192EEEEEENS_6half_tEfNS_4arch4Sm90ELb1ELb1EEEEEvNT_6ParamsE:
        /* <DEDUP_REMOVED lines=17> */
[----:B------:R-:W0:Y:S01]  /*0110*/  S2UR UR6, SR_CTAID.Y ;  /* 0x00000000000679c3 */ /* 0x000e220000002600 */
[----:B------:R-:W1:Y:S02]  /*0120*/  S2R R11, SR_CTAID.X ;  /* 0x00000000000b7919 */ /* 0x000e640000002500 */
[----:B------:R-:W-:Y:S01]  /*0130*/  ISETP.NE.AND.EX P1, PT, R7, RZ, PT, P1 ;  /* 0x000000ff0700720c */ /* 0x000fe20003f25310 */
[----:B------:R-:W3:Y:S01]  /*0140*/  S2R R9, SR_TID.X ;  /* 0x0000000000097919 */ /* 0x000ee20000002100 */
[----:B-1----:R-:W-:Y:S01]  /*0150*/  SHF.L.U32 R10, R11, 0x6, RZ ;  /* 0x000000060b0a7819 */ /* 0x002fe200000006ff */
[----:B0-2---:R-:W-:Y:S10]  /*0160*/  @P2 BRA `(.L_x_3835) ;  /* 0x0000000000102947 */ /* 0x005ff40003800000 */
[----:B------:R-:W-:Y:S05]  /*0170*/  @!P0 BRA `(.L_x_3835) ;  /* 0x00000000000c8947 */ /* 0x000fea0003800000 */
[----:B------:R-:W2:Y:S04]  /*0180*/  LDG.E R0, desc[UR4][R2.64] ;  /* 0x0000000402007981 */ /* 0x000ea8000c1e1900 */
[----:B-----5:R-:W2:Y:S02]  /*0190*/  LDG.E R45, desc[UR4][R2.64+0x4] ;  /* 0x00000404022d7981 */ /* 0x020ea4000c1e1900 */
[----:B--2---:R-:W-:-:S07]  /*01a0*/  IADD3 R45, -R0, R45, RZ ;  /* 0x0000002d002d7210 */ /* 0x004fce0007ffe1ff */
.L_x_3835:
[----:B-----5:R-:W-:-:S13]  /*01b0*/  ISETP.LE.AND P2, PT, R45, R10, PT ;  /* 0x0000000a2d00720c */ /* 0x020fda0003f43270 */
[----:B------:R-:W-:Y:S05]  /*01c0*/  @P1 EXIT P2 ;  /* 0x000000000000194d */ /* 0x000fea0001000000 */
[----:B------:R-:W0:Y:S01]  /*01d0*/  LDC.64 R18, c[0x0][0x230] ;  /* 0x00008c00ff127b82 */ /* 0x000e220000000a00 */
[----:B---3--:R-:W-:Y:S01]  /*01e0*/  SHF.R.S32.HI R0, RZ, 0x1f, R9 ;  /* 0x0000001fff007819 */ /* 0x008fe20000011409 */
[----:B------:R-:W-:Y:S01]  /*01f0*/  USHF.R.S32.HI UR7, URZ, 0x1f, UR6 ;  /* 0x0000001f3f077899 */ /* 0x000fe20008011406 */
[----:B------:R-:W-:Y:S02]  /*0200*/  IADD3 R7, -R10, R45, RZ ;  /* 0x0000002d0a077210 */ /* 0x000fe40007ffe1ff */
[----:B------:R-:W-:Y:S02]  /*0210*/  CS2R R12, SRZ ;  /* 0x00000000000c7805 */ /* 0x000fe4000001ff00 */
[----:B------:R-:W-:Y:S01]  /*0220*/  LEA.HI R6, R0, R9, RZ, 0x3 ;  /* 0x0000000900067211 */ /* 0x000fe200078f18ff */
[----:B------:R-:W-:Y:S01]  /*0230*/  BSSY B0, `(.L_x_3836) ;  /* 0x000002a000007945 */ /* 0x000fe20003800000 */
[----:B------:R-:W-:Y:S01]  /*0240*/  ISETP.GE.AND P2, PT, R9, R7, PT ;  /* 0x000000070900720c */ /* 0x000fe20003f46270 */
[----:B------:R-:W-:Y:S01]  /*0250*/  HFMA2.MMA R5, -RZ, RZ, 0, 0 ;  /* 0x00000000ff057435 */ /* 0x000fe200000001ff */
[----:B------:R-:W-:-:S02]  /*0260*/  LOP3.LUT R8, R6, 0xfffffff8, RZ, 0xc0, !PT ;  /* 0xfffffff806087812 */ /* 0x000fc400078ec0ff */
[----:B------:R-:W-:Y:S02]  /*0270*/  ISETP.GT.OR P2, PT, R9, 0x3f, P2 ;  /* 0x0000003f0900780c */ /* 0x000fe40001744670 */
[----:B------:R-:W-:Y:S02]  /*0280*/  @P0 LEA R0, R44, R15, 0x6 ;  /* 0x0000000f2c000211 */ /* 0x000fe400078e30ff */
[----:B------:R-:W-:Y:S02]  /*0290*/  IADD3 R8, -R8, R9, RZ ;  /* 0x0000000908087210 */ /* 0x000fe40007ffe1ff */
[----:B------:R-:W-:Y:S02]  /*02a0*/  @P0 SHF.R.S32.HI R3, RZ, 0x1f, R0 ;  /* 0x0000001fff030819 */ /* 0x000fe40000011400 */
[----:B------:R-:W-:Y:S02]  /*02b0*/  SHF.L.U32 R64, R8, 0x3, RZ ;  /* 0x0000000308407819 */ /* 0x000fe400000006ff */
[----:B------:R-:W-:-:S02]  /*02c0*/  @P0 LEA.HI R20, R3, R0, RZ, 0x6 ;  /* 0x0000000003140211 */ /* 0x000fc400078f30ff */
[----:B------:R-:W-:Y:S01]  /*02d0*/  SHF.R.S32.HI R65, RZ, 0x1f, R64 ;  /* 0x0000001fff417819 */ /* 0x000fe20000011440 */
[C---:B0-----:R-:W-:Y:S01]  /*02e0*/  IMAD R2, R18.reuse, UR7, RZ ;  /* 0x0000000712027c24 */ /* 0x041fe2000f8e02ff */
[----:B------:R-:W-:Y:S02]  /*02f0*/  @P0 MOV R12, R15 ;  /* 0x0000000f000c0202 */ /* 0x000fe40000000f00 */
[----:B------:R-:W-:Y:S01]  /*0300*/  SHF.R.S32.HI R6, RZ, 0x3, R6 ;  /* 0x00000003ff067819 */ /* 0x000fe20000011406 */
[----:B------:R-:W-:Y:S01]  /*0310*/  IMAD R21, R19, UR6, R2 ;  /* 0x0000000613157c24 */ /* 0x000fe2000f8e0202 */
[----:B------:R-:W-:Y:S01]  /*0320*/  SHF.R.S32.HI R0, RZ, 0x1f, R44 ;  /* 0x0000001fff007819 */ /* 0x000fe2000001142c */
[----:B------:R-:W-:Y:S01]  /*0330*/  IMAD.WIDE.U32 R18, R18, UR6, R64 ;  /* 0x0000000612127c25 */ /* 0x000fe2000f8e0040 */
[----:B------:R-:W-:Y:S02]  /*0340*/  @P0 SHF.R.S32.HI R13, RZ, 0x1f, R15 ;  /* 0x0000001fff0d0819 */ /* 0x000fe4000001140f */
[----:B------:R-:W-:-:S02]  /*0350*/  IADD3 R62, P3, R6, R12, RZ ;  /* 0x0000000c063e7210 */ /* 0x000fc40007f7e0ff */
[----:B------:R-:W-:Y:S02]  /*0360*/  SEL R4, R44, RZ, !P1 ;  /* 0x000000ff2c047207 */ /* 0x000fe40004800000 */
[----:B------:R-:W-:Y:S02]  /*0370*/  MOV R3, 0x7f800000 ;  /* 0x7f80000000037802 */ /* 0x000fe40000000f00 */
[----:B------:R-:W-:Y:S02]  /*0380*/  SHF.R.S32.HI R2, RZ, 0x1f, R6 ;  /* 0x0000001fff027819 */ /* 0x000fe40000011406 */
[----:B------:R-:W-:Y:S01]  /*0390*/  SEL R0, R0, RZ, !P1 ;  /* 0x000000ff00007207 */ /* 0x000fe20004800000 */
[----:B------:R-:W-:Y:S06]  /*03a0*/  @P2 BRA `(.L_x_3837) ;  /* 0x0000000000482947 */ /* 0x000fec0003800000 */
[----:B------:R-:W0:Y:S01]  /*03b0*/  LDC.64 R22, c[0x0][0x290] ;  /* 0x0000a400ff167b82 */ /* 0x000e220000000a00 */
[----:B------:R-:W-:Y:S01]  /*03c0*/  SHF.R.S32.HI R3, RZ, 0x1f, R10 ;  /* 0x0000001fff037819 */ /* 0x000fe2000001140a */
[----:B------:R-:W-:Y:S01]  /*03d0*/  ULDC.64 UR8, c[0x0][0x298] ;  /* 0x0000a60000087ab9 */ /* 0x000fe20000000a00 */
[--C-:B------:R-:W-:Y:S01]  /*03e0*/  SHF.R.S32.HI R15, RZ, 0x1f, R9.reuse ;  /* 0x0000001fff0f7819 */ /* 0x100fe20000011409 */
[----:B------:R-:W-:Y:S01]  /*03f0*/  IMAD R17, R0, UR8, RZ ;  /* 0x0000000800117c24 */ /* 0x000fe2000f8e02ff */
[----:B------:R-:W-:-:S04]  /*0400*/  IADD3 R14, P1, P2, R12, R10, R9 ;  /* 0x0000000a0c0e7210 */ /* 0x000fc80007a3e009 */
[----:B------:R-:W-:Y:S01]  /*0410*/  IADD3.X R15, R13, R3, R15, P1, P2 ;  /* 0x000000030d0f7210 */ /* 0x000fe20000fe440f */
[C---:B0-----:R-:W-:Y:S02]  /*0420*/  IMAD R16, R22.reuse, UR7, RZ ;  /* 0x0000000716107c24 */ /* 0x041fe4000f8e02ff */
[----:B------:R-:W-:-:S04]  /*0430*/  IMAD.WIDE.U32 R14, R22, UR6, R14 ;  /* 0x00000006160e7c25 */ /* 0x000fc8000f8e000e */
[----:B------:R-:W-:-:S05]  /*0440*/  IMAD R3, R23, UR6, R16 ;  /* 0x0000000617037c24 */ /* 0x000fca000f8e0210 */
[----:B------:R-:W-:Y:S01]  /*0450*/  IADD3 R15, R15, R3, RZ ;  /* 0x000000030f0f7210 */ /* 0x000fe20007ffe0ff */
[C---:B------:R-:W-:Y:S02]  /*0460*/  IMAD R3, R4.reuse, UR9, R17 ;  /* 0x0000000904037c24 */ /* 0x040fe4000f8e0211 */
[----:B------:R-:W-:Y:S01]  /*0470*/  IMAD.WIDE.U32 R14, R4, UR8, R14 ;  /* 0x00000008040e7c25 */ /* 0x000fe2000f8e000e */
[----:B------:R-:W-:-:S04]  /*0480*/  ULDC.64 UR8, c[0x0][0x288] ;  /* 0x0000a20000087ab9 */ /* 0x000fc80000000a00 */
[----:B------:R-:W-:Y:S02]  /*0490*/  IADD3 R3, R15, R3, RZ ;  /* 0x000000030f037210 */ /* 0x000fe40007ffe0ff */
[----:B------:R-:W-:-:S04]  /*04a0*/  LEA R16, P1, R14, UR8, 0x2 ;  /* 0x000000080e107c11 */ /* 0x000fc8000f8210ff */
[----:B------:R-:W-:-:S05]  /*04b0*/  LEA.HI.X R17, R14, UR9, R3, 0x2, P1 ;  /* 0x000000090e117c11 */ /* 0x000fca00088f1403 */
[----:B------:R0:W5:Y:S04]  /*04c0*/  LDG.E R3, desc[UR4][R16.64] ;  /* 0x0000000410037981 */ /* 0x000168000c1e1900 */
.L_x_3837:
[----:B------:R-:W-:Y:S05]  /*04d0*/  BSYNC B0 ;  /* 0x0000000000007941 */ /* 0x000fea0003800000 */
.L_x_3836:
[----:B------:R-:W-:Y:S01]  /*04e0*/  @P0 LOP3.LUT R5, R20, 0xffffffc0, RZ, 0xc0, !PT ;  /* 0xffffffc014050812 */ /* 0x000fe200078ec0ff */
[----:B------:R-:W-:Y:S01]  /*04f0*/  ULDC.64 UR8, c[0x0][0x238] ;  /* 0x00008e0000087ab9 */ /* 0x000fe20000000a00 */
[----:B------:R-:W-:Y:S01]  /*0500*/  ISETP.GE.AND P0, PT, R6, R7, PT ;  /* 0x000000070600720c */ /* 0x000fe20003f06270 */
[----:B------:R-:W-:Y:S01]  /*0510*/  IMAD R15, R0, UR8, RZ ;  /* 0x00000008000f7c24 */ /* 0x000fe2000f8e02ff */
[----:B------:R-:W-:Y:S01]  /*0520*/  IADD3 R19, R19, R21, RZ ;  /* 0x0000001513137210 */ /* 0x000fe20007ffe0ff */
[----:B------:R-:W-:Y:S01]  /*0530*/  BSSY B0, `(.L_x_3838) ;  /* 0x0000035000007945 */ /* 0x000fe20003800000 */
[----:B------:R-:W-:Y:S01]  /*0540*/  IADD3.X R63, R2, R13, RZ, P3, !PT ;  /* 0x0000000d023f7210 */ /* 0x000fe20001ffe4ff */
[C---:B------:R-:W-:Y:S01]  /*0550*/  IMAD R35, R4.reuse, UR9, R15 ;  /* 0x0000000904237c24 */ /* 0x040fe2000f8e020f */
[----:B0-----:R-:W-:Y:S01]  /*0560*/  HFMA2.MMA R16, -RZ, RZ, 0, 0 ;  /* 0x00000000ff107435 */ /* 0x001fe200000001ff */
[----:B------:R-:W-:Y:S01]  /*0570*/  IMAD.WIDE.U32 R36, R4, UR8, R18 ;  /* 0x0000000804247c25 */ /* 0x000fe2000f8e0012 */
[----:B------:R-:W-:-:S02]  /*0580*/  CS2R R28, SRZ ;  /* 0x00000000001c7805 */ /* 0x000fc4000001ff00 */
[----:B------:R-:W-:Y:S02]  /*0590*/  CS2R R20, SRZ ;  /* 0x0000000000147805 */ /* 0x000fe4000001ff00 */
[----:B------:R-:W-:Y:S02]  /*05a0*/  CS2R R22, SRZ ;  /* 0x0000000000167805 */ /* 0x000fe4000001ff00 */
[----:B------:R-:W-:Y:S02]  /*05b0*/  CS2R R24, SRZ ;  /* 0x0000000000187805 */ /* 0x000fe4000001ff00 */
[----:B------:R-:W-:Y:S02]  /*05c0*/  CS2R R26, SRZ ;  /* 0x00000000001a7805 */ /* 0x000fe4000001ff00 */
[----:B------:R-:W-:Y:S02]  /*05d0*/  CS2R R12, SRZ ;  /* 0x00000000000c7805 */ /* 0x000fe4000001ff00 */
[----:B------:R-:W-:Y:S01]  /*05e0*/  CS2R R14, SRZ ;  /* 0x00000000000e7805 */ /* 0x000fe2000001ff00 */
[----:B------:R-:W-:Y:S01]  /*05f0*/  IMAD.WIDE R62, R11, 0x40, R62 ;  /* 0x000000400b3e7825 */ /* 0x000fe200078e023e */
        /* <DEDUP_REMOVED lines=9> */
[----:B------:R-:W-:-:S03]  /*0690*/  @!P1 MOV R34, R36 ;  /* 0x0000002400229202 */ /* 0x000fc60000000f00 */
[----:B------:R-:W-:Y:S02]  /*06a0*/  @!P2 MOV R30, R36 ;  /* 0x00000024001ea202 */ /* 0x000fe40000000f00 */
[----:B------:R-:W-:Y:S02]  /*06b0*/  @!P2 MOV R31, R35 ;  /* 0x00000023001fa202 */ /* 0x000fe40000000f00 */
[----:B------:R-:W1:Y:S08]  /*06c0*/  @!P2 LDC.64 R46, c[0x0][0x228] ;  /* 0x00008a00ff2eab82 */ /* 0x000e700000000a00 */
[----:B------:R-:W2:Y:S08]  /*06d0*/  @!P3 LDC.64 R48, c[0x0][0x228] ;  /* 0x00008a00ff30bb82 */ /* 0x000eb00000000a00 */
[----:B------:R-:W3:Y:S01]  /*06e0*/  @!P1 LDC.64 R40, c[0x0][0x210] ;  /* 0x00008400ff289b82 */ /* 0x000ee20000000a00 */
[----:B0-----:R-:W-:-:S02]  /*06f0*/  @!P1 IMAD R17, R63, R18, RZ ;  /* 0x000000123f119224 */ /* 0x001fc400078e02ff */
[----:B------:R-:W-:Y:S01]  /*0700*/  @!P1 IMAD.WIDE.U32 R38, R62, R18, R34 ;  /* 0x000000123e269225 */ /* 0x000fe200078e0022 */
[----:B------:R-:W-:-:S03]  /*0710*/  @!P3 MOV R18, R36 ;  /* 0x000000240012b202 */ /* 0x000fc60000000f00 */
[C---:B------:R-:W-:Y:S01]  /*0720*/  @!P1 IMAD R17, R62.reuse, R19, R17 ;  /* 0x000000133e119224 */ /* 0x040fe200078e0211 */
[----:B------:R-:W0:Y:S01]  /*0730*/  @!P2 LDC.64 R32, c[0x0][0x210] ;  /* 0x00008400ff20ab82 */ /* 0x000e220000000a00 */
[-C--:B-1----:R-:W-:Y:S01]  /*0740*/  @!P2 IMAD.WIDE.U32 R30, R62, R46.reuse, R30 ;  /* 0x0000002e3e1ea225 */ /* 0x082fe200078e001e */
[----:B------:R-:W-:Y:S02]  /*0750*/  @!P3 MOV R19, R35 ;  /* 0x000000230013b202 */ /* 0x000fe40000000f00 */
[----:B------:R-:W-:Y:S01]  /*0760*/  @!P1 IADD3 R17, R39, R17, RZ ;  /* 0x0000001127119210 */ /* 0x000fe20007ffe0ff */
[----:B------:R-:W-:-:S03]  /*0770*/  @!P2 IMAD R46, R63, R46, RZ ;  /* 0x0000002e3f2ea224 */ /* 0x000fc600078e02ff */
[----:B------:R-:W1:Y:S01]  /*0780*/  @!P3 LDC.64 R42, c[0x0][0x210] ;  /* 0x00008400ff2abb82 */ /* 0x000e620000000a00 */
[-C--:B--2---:R-:W-:Y:S02]  /*0790*/  @!P3 IMAD R50, R63, R48.reuse, RZ ;  /* 0x000000303f32b224 */ /* 0x084fe400078e02ff */
[----:B------:R-:W-:-:S04]  /*07a0*/  @!P3 IMAD.WIDE.U32 R18, R62, R48, R18 ;  /* 0x000000303e12b225 */ /* 0x000fc800078e0012 */
[----:B------:R-:W-:Y:S01]  /*07b0*/  @!P2 IMAD R47, R62, R47, R46 ;  /* 0x0000002f3e2fa224 */ /* 0x000fe200078e022e */
[----:B---3--:R-:W-:Y:S01]  /*07c0*/  @!P1 LEA R40, P4, R38, R40, 0x1 ;  /* 0x0000002826289211 */ /* 0x008fe200078808ff */
[----:B------:R-:W-:-:S03]  /*07d0*/  @!P3 IMAD R49, R62, R49, R50 ;  /* 0x000000313e31b224 */ /* 0x000fc600078e0232 */
[----:B------:R-:W-:Y:S02]  /*07e0*/  @!P2 IADD3 R47, R31, R47, RZ ;  /* 0x0000002f1f2fa210 */ /* 0x000fe40007ffe0ff */
[----:B------:R-:W-:Y:S02]  /*07f0*/  @!P3 IADD3 R49, R19, R49, RZ ;  /* 0x000000311331b210 */ /* 0x000fe40007ffe0ff */
[----:B0-----:R-:W-:Y:S02]  /*0800*/  @!P2 LEA R32, P5, R30, R32, 0x1 ;  /* 0x000000201e20a211 */ /* 0x001fe400078a08ff */
[----:B------:R-:W-:Y:S02]  /*0810*/  @!P1 LEA.HI.X R41, R38, R41, R17, 0x1, P4 ;  /* 0x0000002926299211 */ /* 0x000fe400020f0c11 */
[----:B------:R-:W-:-:S03]  /*0820*/  @!P2 LEA.HI.X R33, R30, R33, R47, 0x1, P5 ;  /* 0x000000211e21a211 */ /* 0x000fc600028f0c2f */
[----:B------:R0:W5:Y:S01]  /*0830*/  @!P1 LDG.E.128 R20, desc[UR4][R40.64] ;  /* 0x0000000428149981 */ /* 0x000162000c1e1d00 */
[----:B-1----:R-:W-:-:S03]  /*0840*/  @!P3 LEA R42, P6, R18, R42, 0x1 ;  /* 0x0000002a122ab211 */ /* 0x002fc600078c08ff */
[----:B------:R0:W5:Y:S01]  /*0850*/  @!P2 LDG.E.128 R24, desc[UR4][R32.64+0x80] ;  /* 0x000080042018a981 */ /* 0x000162000c1e1d00 */
[----:B------:R-:W-:-:S05]  /*0860*/  @!P3 LEA.HI.X R43, R18, R43, R49, 0x1, P6 ;  /* 0x0000002b122bb211 */ /* 0x000fca00030f0c31 */
[----:B------:R0:W5:Y:S04]  /*0870*/  @!P3 LDG.E.128 R12, desc[UR4][R42.64+0x100] ;  /* 0x000100042a0cb981 */ /* 0x000168000c1e1d00 */
.L_x_3839:
[----:B------:R-:W-:Y:S05]  /*0880*/  BSYNC B0 ;  /* 0x0000000000007941 */ /* 0x000fea0003800000 */
.L_x_3838:
[----:B------:R-:W-:Y:S01]  /*0890*/  IADD3 R48, R6, 0x20, RZ ;  /* 0x0000002006307810 */ /* 0x000fe20007ffe0ff */
[----:B------:R-:W-:Y:S01]  /*08a0*/  BSSY B0, `(.L_x_3840) ;  /* 0x0000025000007945 */ /* 0x000fe20003800000 */
[----:B------:R-:W-:Y:S01]  /*08b0*/  HFMA2.MMA R17, -RZ, RZ, 0, 0 ;  /* 0x00000000ff117435 */ /* 0x000fe200000001ff */
[----:B0----5:R-:W-:Y:S02]  /*08c0*/  MOV R32, R20 ;  /* 0x0000001400207202 */ /* 0x021fe40000000f00 */
[----:B------:R-:W-:Y:S02]  /*08d0*/  CS2R R30, SRZ ;  /* 0x00000000001e7805 */ /* 0x000fe4000001ff00 */
[----:B------:R-:W-:Y:S02]  /*08e0*/  ISETP.GE.AND P1, PT, R48, R7, PT ;  /* 0x000000073000720c */ /* 0x000fe40003f26270 */
[----:B------:R-:W-:Y:S02]  /*08f0*/  CS2R R18, SRZ ;  /* 0x0000000000127805 */ /* 0x000fe4000001ff00 */
[----:B------:R-:W-:-:S02]  /*0900*/  MOV R33, R21 ;  /* 0x0000001500217202 */ /* 0x000fc40000000f00 */
[----:B------:R-:W-:Y:S02]  /*0910*/  CS2R R20, SRZ ;  /* 0x0000000000147805 */ /* 0x000fe4000001ff00 */
[----:B------:R-:W-:Y:S02]  /*0920*/  MOV R46, R22 ;  /* 0x00000016002e7202 */ /* 0x000fe40000000f00 */
[----:B------:R-:W-:Y:S02]  /*0930*/  MOV R49, R23 ;  /* 0x0000001700317202 */ /* 0x000fe40000000f00 */
[----:B------:R-:W-:Y:S02]  /*0940*/  CS2R R22, SRZ ;  /* 0x0000000000167805 */ /* 0x000fe4000001ff00 */
[----:B------:R-:W-:Y:S02]  /*0950*/  MOV R47, R24 ;  /* 0x00000018002f7202 */ /* 0x000fe40000000f00 */
[----:B------:R-:W-:-:S02]  /*0960*/  MOV R50, R25 ;  /* 0x0000001900327202 */ /* 0x000fc40000000f00 */
[----:B------:R-:W-:Y:S02]  /*0970*/  MOV R51, R26 ;  /* 0x0000001a00337202 */ /* 0x000fe40000000f00 */
[----:B------:R-:W-:Y:S01]  /*0980*/  MOV R52, R27 ;  /* 0x0000001b00347202 */ /* 0x000fe20000000f00 */
[----:B------:R-:W-:Y:S06]  /*0990*/  @P1 BRA `(.L_x_3841) ;  /* 0x0000000000541947 */ /* 0x000fec0003800000 */
[----:B------:R-:W-:Y:S01]  /*09a0*/  IADD3 R25, P1, R62, 0x20, RZ ;  /* 0x000000203e197810 */ /* 0x000fe20007f3e0ff */
[----:B------:R-:W-:Y:S01]  /*09b0*/  ULDC.64 UR10, c[0x0][0x228] ;  /* 0x00008a00000a7ab9 */ /* 0x000fe20000000a00 */
[----:B------:R-:W-:Y:S01]  /*09c0*/  IADD3 R34, R64, 0x40, RZ ;  /* 0x0000004040227810 */ /* 0x000fe20007ffe0ff */
[----:B------:R-:W-:Y:S01]  /*09d0*/  ULDC UR8, c[0x0][0x21c] ;  /* 0x0000870000087ab9 */ /* 0x000fe20000000800 */
[----:B------:R-:W-:Y:S02]  /*09e0*/  IADD3.X R24, RZ, R63, RZ, P1, !PT ;  /* 0x0000003fff187210 */ /* 0x000fe40000ffe4ff */
[----:B------:R-:W-:Y:S02]  /*09f0*/  MOV R26, R36 ;  /* 0x00000024001a7202 */ /* 0x000fe40000000f00 */
[----:B------:R-:W-:Y:S01]  /*0a00*/  MOV R27, R35 ;  /* 0x00000023001b7202 */ /* 0x000fe20000000f00 */
[----:B------:R-:W-:Y:S01]  /*0a10*/  IMAD R24, R24, UR10, RZ ;  /* 0x0000000a18187c24 */ /* 0x000fe2000f8e02ff */
[----:B------:R-:W-:-:S02]  /*0a20*/  ISETP.GE.AND P3, PT, R34, UR8, PT ;  /* 0x0000000822007c0c */ /* 0x000fc4000bf66270 */
[C---:B------:R-:W-:Y:S01]  /*0a30*/  IADD3 R34, R64.reuse, 0x80, RZ ;  /* 0x0000008040227810 */ /* 0x040fe20007ffe0ff */
[C---:B------:R-:W-:Y:S01]  /*0a40*/  IMAD.WIDE.U32 R26, R25.reuse, UR10, R26 ;  /* 0x0000000a191a7c25 */ /* 0x040fe2000f8e001a */
        /* <DEDUP_REMOVED lines=10> */
.L_x_3841:
[----:B------:R-:W-:Y:S05]  /*0af0*/  BSYNC B0 ;  /* 0x0000000000007941 */ /* 0x000fea0003800000 */
.L_x_3840:
[----:B------:R-:W-:Y:S01]  /*0b00*/  BSSY B0, `(.L_x_3842) ;  /* 0x0000056000007945 */ /* 0x000fe20003800000 */
[----:B-----5:R-:W-:Y:S02]  /*0b10*/  MOV R53, R28 ;  /* 0x0000001c00357202 */ /* 0x020fe40000000f00 */
[----:B0-----:R-:W-:Y:S02]  /*0b20*/  CS2R R24, SRZ ;  /* 0x0000000000187805 */ /* 0x001fe4000001ff00 */
[----:B------:R-:W-:Y:S02]  /*0b30*/  MOV R54, R29 ;  /* 0x0000001d00367202 */ /* 0x000fe40000000f00 */
[----:B------:R-:W-:Y:S02]  /*0b40*/  CS2R R26, SRZ ;  /* 0x00000000001a7805 */ /* 0x000fe4000001ff00 */
[----:B------:R-:W-:Y:S02]  /*0b50*/  MOV R55, R30 ;  /* 0x0000001e00377202 */ /* 0x000fe40000000f00 */
[----:B------:R-:W-:-:S02]  /*0b60*/  CS2R R28, SRZ ;  /* 0x00000000001c7805 */ /* 0x000fc4000001ff00 */
[----:B------:R-:W-:Y:S02]  /*0b70*/  MOV R57, R31 ;  /* 0x0000001f00397202 */ /* 0x000fe40000000f00 */
[----:B------:R-:W-:Y:S02]  /*0b80*/  CS2R R30, SRZ ;  /* 0x00000000001e7805 */ /* 0x000fe4000001ff00 */
[----:B------:R-:W-:Y:S02]  /*0b90*/  MOV R56, R20 ;  /* 0x0000001400387202 */ /* 0x000fe40000000f00 */
[----:B------:R-:W-:Y:S02]  /*0ba0*/  MOV R58, R21 ;  /* 0x00000015003a7202 */ /* 0x000fe40000000f00 */
[----:B------:R-:W-:Y:S02]  /*0bb0*/  CS2R R20, SRZ ;  /* 0x0000000000147805 */ /* 0x000fe4000001ff00 */
[----:B------:R-:W-:-:S02]  /*0bc0*/  MOV R59, R22 ;  /* 0x00000016003b7202 */ /* 0x000fc40000000f00 */
[----:B------:R-:W-:Y:S02]  /*0bd0*/  MOV R60, R23 ;  /* 0x00000017003c7202 */ /* 0x000fe40000000f00 */
[----:B------:R-:W-:Y:S01]  /*0be0*/  CS2R R22, SRZ ;  /* 0x0000000000167805 */ /* 0x000fe2000001ff00 */
[----:B------:R-:W-:Y:S06]  /*0bf0*/  @P0 BRA `(.L_x_3843) ;  /* 0x0000000400180947 */ /* 0x000fec0003800000 */
[----:B------:R-:W0:Y:S01]  /*0c00*/  LDC R35, c[0x0][0x21c] ;  /* 0x00008700ff237b82 */ /* 0x000e220000000800 */
[C---:B------:R-:W-:Y:S01]  /*0c10*/  IADD3 R34, R64.reuse, 0x40, RZ ;  /* 0x0000004040227810 */ /* 0x040fe20007ffe0ff */
[----:B------:R-:W-:Y:S01]  /*0c20*/  BSSY B1, `(.L_x_3844) ;  /* 0x0000019000017945 */ /* 0x000fe20003800000 */
[C---:B------:R-:W-:Y:S02]  /*0c30*/  IADD3 R36, R64.reuse, 0x80, RZ ;  /* 0x0000008040247810 */ /* 0x040fe40007ffe0ff */
[-C--:B0-----:R-:W-:Y:S02]  /*0c40*/  ISETP.GE.AND P0, PT, R64, R35.reuse, PT ;  /* 0x000000234000720c */ /* 0x081fe40003f06270 */
[-C--:B------:R-:W-:Y:S02]  /*0c50*/  ISETP.GE.AND P1, PT, R34, R35.reuse, PT ;  /* 0x000000232200720c */ /* 0x080fe40003f26270 */
[----:B------:R-:W-:-:S09]  /*0c60*/  ISETP.GE.AND P2, PT, R36, R35, PT ;  /* 0x000000232400720c */ /* 0x000fd20003f46270 */
[----:B------:R-:W-:Y:S05]  /*0c70*/  @P0 BRA `(.L_x_3845) ;  /* 0x00000000004c0947 */ /* 0x000fea0003800000 */
[----:B------:R-:W0:Y:S01]  /*0c80*/  LDC.64 R20, c[0x0][0x250] ;  /* 0x00009400ff147b82 */ /* 0x000e220000000a00 */
[----:B------:R-:W-:Y:S02]  /*0c90*/  ULDC.64 UR8, c[0x0][0x258] ;  /* 0x0000960000087ab9 */ /* 0x000fe40000000a00 */
[----:B------:R-:W-:-:S04]  /*0ca0*/  IMAD R35, R0, UR8, RZ ;  /* 0x0000000800237c24 */ /* 0x000fc8000f8e02ff */
[----:B------:R-:W-:Y:S02]  /*0cb0*/  IMAD R35, R4, UR9, R35 ;  /* 0x0000000904237c24 */ /* 0x000fe4000f8e0223 */
[C---:B0-----:R-:W-:Y:S02]  /*0cc0*/  IMAD R34, R20.reuse, UR7, RZ ;  /* 0x0000000714227c24 */ /* 0x041fe4000f8e02ff */
[----:B------:R-:W-:-:S04]  /*0cd0*/  IMAD.WIDE.U32 R22, R20, UR6, R64 ;  /* 0x0000000614167c25 */ /* 0x000fc8000f8e0040 */
[----:B------:R-:W-:-:S05]  /*0ce0*/  IMAD R21, R21, UR6, R34 ;  /* 0x0000000615157c24 */ /* 0x000fca000f8e0222 */
[----:B------:R-:W-:-:S03]  /*0cf0*/  IADD3 R23, R23, R21, RZ ;  /* 0x0000001517177210 */ /* 0x000fc60007ffe0ff */
[----:B------:R-:W-:Y:S01]  /*0d00*/  IMAD.WIDE.U32 R22, R4, UR8, R22 ;  /* 0x0000000804167c25 */ /* 0x000fe2000f8e0016 */
[----:B------:R-:W-:-:S03]  /*0d10*/  ULDC.64 UR8, c[0x0][0x248] ;  /* 0x0000920000087ab9 */ /* 0x000fc60000000a00 */
[----:B------:R-:W-:Y:S01]  /*0d20*/  IMAD R21, R63, UR8, RZ ;  /* 0x000000083f157c24 */ /* 0x000fe2000f8e02ff */
[----:B------:R-:W-:-:S03]  /*0d30*/  IADD3 R23, R23, R35, RZ ;  /* 0x0000002317177210 */ /* 0x000fc60007ffe0ff */
[C---:B------:R-:W-:Y:S02]  /*0d40*/  IMAD R21, R62.reuse, UR9, R21 ;  /* 0x000000093e157c24 */ /* 0x040fe4000f8e0215 */
[----:B------:R-:W-:Y:S01]  /*0d50*/  IMAD.WIDE.U32 R22, R62, UR8, R22 ;  /* 0x000000083e167c25 */ /* 0x000fe2000f8e0016 */
[----:B------:R-:W-:-:S04]  /*0d60*/  ULDC.64 UR8, c[0x0][0x240] ;  /* 0x0000900000087ab9 */ /* 0x000fc80000000a00 */
[----:B------:R-:W-:Y:S02]  /*0d70*/  IADD3 R21, R23, R21, RZ ;  /* 0x0000001517157210 */ /* 0x000fe40007ffe0ff */
[----:B------:R-:W-:-:S04]  /*0d80*/  LEA R20, P0, R22, UR8, 0x1 ;  /* 0x0000000816147c11 */ /* 0x000fc8000f8008ff */
[----:B------:R-:W-:-:S06]  /*0d90*/  LEA.HI.X R21, R22, UR9, R21, 0x1, P0 ;  /* 0x0000000916157c11 */ /* 0x000fcc00080f0c15 */
[----:B------:R-:W5:Y:S03]  /*0da0*/  LDG.E.128 R20, desc[UR4][R20.64] ;  /* 0x0000000414147981 */ /* 0x000f66000c1e1d00 */
.L_x_3845:
[----:B------:R-:W-:Y:S05]  /*0db0*/  BSYNC B1 ;  /* 0x0000000000017941 */ /* 0x000fea0003800000 */
.L_x_3844:
[----:B------:R-:W-:Y:S04]  /*0dc0*/  BSSY B1, `(.L_x_3846) ;  /* 0x0000015000017945 */ /* 0x000fe80003800000 */
        /* <DEDUP_REMOVED lines=20> */
.L_x_3847:
[----:B------:R-:W-:Y:S05]  /*0f10*/  BSYNC B1 ;  /* 0x0000000000017941 */ /* 0x000fea0003800000 */
.L_x_3846:
        /* <DEDUP_REMOVED lines=20> */
.L_x_3843:
[----:B------:R-:W-:Y:S05]  /*1060*/  BSYNC B0 ;  /* 0x0000000000007941 */ /* 0x000fea0003800000 */
.L_x_3842:
[----:B-----5:R-:W-:Y:S01]  /*1070*/  MOV R34, R20 ;  /* 0x0000001400227202 */ /* 0x020fe20000000f00 */
[--C-:B------:R-:W-:Y:S01]  /*1080*/  HADD2.F32 R20, -RZ, R32.reuse.H1_H1 ;  /* 0x30000020ff147230 */ /* 0x100fe20000004100 */
[----:B------:R-:W-:Y:S01]  /*1090*/  MOV R36, R21 ;  /* 0x0000001500247202 */ /* 0x000fe20000000f00 */
[----:B------:R-:W-:Y:S01]  /*10a0*/  HADD2.F32 R32, -RZ, R32.H0_H0 ;  /* 0x20000020ff207230 */ /* 0x000fe20000004100 */
[----:B------:R-:W-:Y:S01]  /*10b0*/  MOV R61, R22 ;  /* 0x00000016003d7202 */ /* 0x000fe20000000f00 */
[--C-:B------:R-:W-:Y:S01]  /*10c0*/  HADD2.F32 R35, -RZ, R34.reuse.H1_H1 ;  /* 0x30000022ff237230 */ /* 0x100fe20000004100 */
[----:B------:R-:W-:Y:S01]  /*10d0*/  BSSY B0, `(.L_x_3848) ;  /* 0x0000032000007945 */ /* 0x000fe20003800000 */
[----:B------:R-:W-:Y:S01]  /*10e0*/  HADD2.F32 R21, -RZ, R34.H0_H0 ;  /* 0x20000022ff157230 */ /* 0x000fe20000004100 */
[----:B------:R-:W-:Y:S01]  /*10f0*/  CS2R R38, SRZ ;  /* 0x0000000000267805 */ /* 0x000fe2000001ff00 */
[--C-:B------:R-:W-:Y:S02]  /*1100*/  HADD2.F32 R66, -RZ, R33.reuse.H1_H1 ;  /* 0x30000021ff427230 */ /* 0x100fe40000004100 */
[----:B------:R-:W-:Y:S01]  /*1110*/  FMUL.FTZ R37, R20, R35 ;  /* 0x0000002314257220 */ /* 0x000fe20000410000 */
[----:B------:R-:W-:Y:S01]  /*1120*/  HADD2.F32 R20, -RZ, R33.H0_H0 ;  /* 0x20000021ff147230 */ /* 0x000fe20000004100 */
[----:B------:R-:W-:Y:S01]  /*1130*/  CS2R R40, SRZ ;  /* 0x0000000000287805 */ /* 0x000fe2000001ff00 */
[----:B------:R-:W-:-:S02]  /*1140*/  HADD2.F32 R35, -RZ, R36.H0_H0 ;  /* 0x20000024ff237230 */ /* 0x000fc40000004100 */
[----:B------:R-:W-:Y:S01]  /*1150*/  FFMA.FTZ R37, R32, R21, R37 ;  /* 0x0000001520257223 */ /* 0x000fe20000010025 */
[----:B------:R-:W-:Y:S01]  /*1160*/  IMAD R21, R11, -0x40, R45 ;  /* 0xffffffc00b157824 */ /* 0x000fe200078e022d */
[----:B------:R-:W-:Y:S01]  /*1170*/  CS2R R42, SRZ ;  /* 0x00000000002a7805 */ /* 0x000fe2000001ff00 */
[----:B------:R-:W-:Y:S02]  /*1180*/  HADD2.F32 R33, -RZ, R36.H1_H1 ;  /* 0x30000024ff217230 */ /* 0x000fe40000004100 */
[----:B------:R-:W-:Y:S01]  /*1190*/  FFMA.FTZ R35, R20, R35, R37 ;  /* 0x0000002314237223 */ /* 0x000fe20000010025 */
[----:B------:R-:W-:Y:S01]  /*11a0*/  HADD2.F32 R67, -RZ, R46.H0_H0 ;  /* 0x2000002eff437230 */ /* 0x000fe20000004100 */
[----:B------:R-:W-:Y:S02]  /*11b0*/  ISETP.GE.AND P0, PT, R48, R21, PT ;  /* 0x000000153000720c */ /* 0x000fe40003f06270 */
[----:B------:R-:W-:Y:S01]  /*11c0*/  CS2R R36, SRZ ;  /* 0x0000000000247805 */ /* 0x000fe2000001ff00 */
[----:B------:R-:W-:Y:S01]  /*11d0*/  FFMA.FTZ R66, R66, R33, R35 ;  /* 0x0000002142427223 */ /* 0x000fe20000010023 */
[----:B------:R-:W-:-:S02]  /*11e0*/  CS2R R32, SRZ ;  /* 0x0000000000207805 */ /* 0x000fc4000001ff00 */
[----:B------:R-:W-:Y:S01]  /*11f0*/  CS2R R34, SRZ ;  /* 0x0000000000227805 */ /* 0x000fe2000001ff00 */
[----:B------:R-:W-:-:S06]  /*1200*/  HADD2.F32 R68, -RZ, R61.H0_H0 ;  /* 0x2000003dff447230 */ /* 0x000fcc0000004100 */
[----:B------:R-:W-:Y:S05]  /*1210*/  @P0 BRA `(.L_x_3849) ;  /* 0x0000000000740947 */ /* 0x000fea0003800000 */
[----:B------:R-:W0:Y:S01]  /*1220*/  LDC.64 R20, c[0x0][0x250] ;  /* 0x00009400ff147b82 */ /* 0x000e220000000a00 */
[----:B------:R-:W-:Y:S01]  /*1230*/  ULDC.64 UR8, c[0x0][0x258] ;  /* 0x0000960000087ab9 */ /* 0x000fe20000000a00 */
[----:B------:R-:W-:Y:S01]  /*1240*/  ULDC.64 UR10, c[0x0][0x248] ;  /* 0x00009200000a7ab9 */ /* 0x000fe20000000a00 */
[C---:B0-----:R-:W-:Y:S02]  /*1250*/  IMAD R69, R20.reuse, UR7, RZ ;  /* 0x0000000714457c24 */ /* 0x041fe4000f8e02ff */
[----:B------:R-:W-:Y:S01]  /*1260*/  IMAD.WIDE.U32 R70, R20, UR6, R64 ;  /* 0x0000000614467c25 */ /* 0x000fe2000f8e0040 */
[----:B------:R-:W-:Y:S02]  /*1270*/  IADD3 R20, P0, R62, 0x20, RZ ;  /* 0x000000203e147810 */ /* 0x000fe40007f1e0ff */
[----:B------:R-:W-:Y:S01]  /*1280*/  IADD3 R62, R64, 0x40, RZ ;  /* 0x00000040403e7810 */ /* 0x000fe20007ffe0ff */
[----:B------:R-:W-:Y:S02]  /*1290*/  IMAD R21, R21, UR6, R69 ;  /* 0x0000000615157c24 */ /* 0x000fe4000f8e0245 */
[----:B------:R-:W-:-:S03]  /*12a0*/  IMAD R65, R0, UR8, RZ ;  /* 0x0000000800417c24 */ /* 0x000fc6000f8e02ff */
[----:B------:R-:W-:Y:S01]  /*12b0*/  IADD3 R71, R71, R21, RZ ;  /* 0x0000001547477210 */ /* 0x000fe20007ffe0ff */
[----:B------:R-:W-:Y:S01]  /*12c0*/  IMAD R65, R4, UR9, R65 ;  /* 0x0000000904417c24 */ /* 0x000fe2000f8e0241 */
[----:B------:R-:W-:Y:S02]  /*12d0*/  IADD3.X R21, RZ, R63, RZ, P0, !PT ;  /* 0x0000003fff157210 */ /* 0x000fe400007fe4ff */
[----:B------:R-:W-:Y:S01]  /*12e0*/  IADD3 R63, R64, 0x80, RZ ;  /* 0x00000080403f7810 */ /* 0x000fe20007ffe0ff */
[----:B------:R-:W-:Y:S01]  /*12f0*/  IMAD.WIDE.U32 R70, R4, UR8, R70 ;  /* 0x0000000804467c25 */ /* 0x000fe2000f8e0046 */
[----:B------:R-:W-:Y:S02]  /*1300*/  ULDC UR8, c[0x0][0x21c] ;  /* 0x0000870000087ab9 */ /* 0x000fe40000000800 */
[----:B------:R-:W-:Y:S01]  /*1310*/  ISETP.GE.AND P1, PT, R64, UR8, PT ;  /* 0x0000000840007c0c */ /* 0x000fe2000bf26270 */
[----:B------:R-:W-:Y:S01]  /*1320*/  IMAD R21, R21, UR10, RZ ;  /* 0x0000000a15157c24 */ /* 0x000fe2000f8e02ff */
[----:B------:R-:W-:-:S02]  /*1330*/  IADD3 R71, R71, R65, RZ ;  /* 0x0000004147477210 */ /* 0x000fc40007ffe0ff */
[----:B------:R-:W-:Y:S01]  /*1340*/  ISETP.GE.AND P2, PT, R62, UR8, PT ;  /* 0x000000083e007c0c */ /* 0x000fe2000bf46270 */
[C---:B------:R-:W-:Y:S01]  /*1350*/  IMAD R21, R20.reuse, UR11, R21 ;  /* 0x0000000b14157c24 */ /* 0x040fe2000f8e0215 */
[----:B------:R-:W-:Y:S01]  /*1360*/  ISETP.GE.AND P3, PT, R63, UR8, PT ;  /* 0x000000083f007c0c */ /* 0x000fe2000bf66270 */
[----:B------:R-:W-:Y:S01]  /*1370*/  IMAD.WIDE.U32 R70, R20, UR10, R70 ;  /* 0x0000000a14467c25 */ /* 0x000fe2000f8e0046 */
[----:B------:R-:W-:-:S04]  /*1380*/  ULDC.64 UR8, c[0x0][0x240] ;  /* 0x0000900000087ab9 */ /* 0x000fc80000000a00 */
[----:B------:R-:W-:Y:S02]  /*1390*/  IADD3 R21, R71, R21, RZ ;  /* 0x0000001547157210 */ /* 0x000fe40007ffe0ff */
[----:B------:R-:W-:-:S04]  /*13a0*/  LEA R20, P0, R70, UR8, 0x1 ;  /* 0x0000000846147c11 */ /* 0x000fc8000f8008ff */
[----:B------:R-:W-:-:S05]  /*13b0*/  LEA.HI.X R21, R70, UR9, R21, 0x1, P0 ;  /* 0x0000000946157c11 */ /* 0x000fca00080f0c15 */
[----:B------:R0:W5:Y:S04]  /*13c0*/  @!P1 LDG.E.128 R32, desc[UR4][R20.64] ;  /* 0x0000000414209981 */ /* 0x000168000c1e1d00 */
[----:B------:R0:W5:Y:S04]  /*13d0*/  @!P2 LDG.E.128 R36, desc[UR4][R20.64+0x80] ;  /* 0x000080041424a981 */ /* 0x000168000c1e1d00 */
[----:B------:R0:W5:Y:S02]  /*13e0*/  @!P3 LDG.E.128 R40, desc[UR4][R20.64+0x100] ;  /* 0x000100041428b981 */ /* 0x000164000c1e1d00 */
.L_x_3849:
[----:B------:R-:W-:Y:S05]  /*13f0*/  BSYNC B0 ;  /* 0x0000000000007941 */ /* 0x000fea0003800000 */
.L_x_3848:
[----:B-----5:R-:W-:Y:S01]  /*1400*/  MOV R22, R32 ;  /* 0x0000002000167202 */ /* 0x020fe20000000f00 */
[----:B------:R-:W-:Y:S02]  /*1410*/  HADD2.F32 R46, -RZ, R46.H1_H1 ;  /* 0x3000002eff2e7230 */ /* 0x000fe40000004100 */
[----:B------:R-:W-:Y:S01]  /*1420*/  FFMA.FTZ R67, R67, R68, R66 ;  /* 0x0000004443437223 */ /* 0x000fe20000010042 */
[----:B0-----:R-:W-:Y:S01]  /*1430*/  HADD2.F32 R21, -RZ, R61.H1_H1 ;  /* 0x3000003dff157230 */ /* 0x001fe20000004100 */
[----:B------:R-:W-:Y:S01]  /*1440*/  BSSY B0, `(.L_x_3850) ;  /* 0x00000bc000007945 */ /* 0x000fe20003800000 */
[--C-:B------:R-:W-:Y:S02]  /*1450*/  HADD2.F32 R20, -RZ, R53.reuse.H1_H1 ;  /* 0x30000035ff147230 */ /* 0x100fe40000004100 */
[----:B------:R-:W-:Y:S02]  /*1460*/  HADD2.F32 R61, -RZ, R22.H1_H1 ;  /* 0x30000016ff3d7230 */ /* 0x000fe40000004100 */
[----:B------:R-:W-:Y:S01]  /*1470*/  FFMA.FTZ R46, R46, R21, R67 ;  /* 0x000000152e2e7223 */ /* 0x000fe20000010043 */
[----:B------:R-:W-:-:S02]  /*1480*/  HADD2.F32 R53, -RZ, R53.H0_H0 ;  /* 0x20000035ff357230 */ /* 0x000fc40000004100 */
[----:B------:R-:W-:Y:S02]  /*1490*/  HADD2.F32 R21, -RZ, R49.H0_H0 ;  /* 0x20000031ff157230 */ /* 0x000fe40000004100 */
[----:B------:R-:W-:Y:S01]  /*14a0*/  FMUL.FTZ R20, R20, R61 ;  /* 0x0000003d14147220 */ /* 0x000fe20000410000 */
[----:B------:R-:W-:Y:S02]  /*14b0*/  HADD2.F32 R32, -RZ, R23.H0_H0 ;  /* 0x20000017ff207230 */ /* 0x000fe40000004100 */
[----:B------:R-:W-:Y:S02]  /*14c0*/  HADD2.F32 R22, -RZ, R22.H0_H0 ;  /* 0x20000016ff167230 */ /* 0x000fe40000004100 */
[----:B------:R-:W-:Y:S02]  /*14d0*/  HADD2.F32 R49, -RZ, R49.H1_H1 ;  /* 0x30000031ff317230 */ /* 0x000fe40000004100 */
[----:B------:R-:W-:Y:S01]  /*14e0*/  FFMA.FTZ R32, R21, R32, R46 ;  /* 0x0000002015207223 */ /* 0x000fe2000001002e */
[----:B------:R-:W-:-:S02]  /*14f0*/  HADD2.F32 R21, -RZ, R33.H0_H0 ;  /* 0x20000021ff157230 */ /* 0x000fc40000004100 */
[----:B------:R-:W-:Y:S01]  /*1500*/  FFMA.FTZ R53, R53, R22, R20 ;  /* 0x0000001635357223 */ /* 0x000fe20000010014 */
[--C-:B------:R-:W-:Y:S01]  /*1510*/  HADD2.F32 R20, -RZ, R54.reuse.H0_H0 ;  /* 0x20000036ff147230 */ /* 0x100fe20000004100 */
[----:B------:R-:W-:Y:S01]  /*1520*/  MOV R46, R24 ;  /* 0x00000018002e7202 */ /* 0x000fe20000000f00 */
[----:B------:R-:W-:Y:S02]  /*1530*/  HADD2.F32 R22, -RZ, R23.H1_H1 ;  /* 0x30000017ff167230 */ /* 0x000fe40000004100 */
[----:B------:R-:W-:Y:S02]  /*1540*/  HADD2.F32 R54, -RZ, R54.H1_H1 ;  /* 0x30000036ff367230 */ /* 0x000fe40000004100 */
[----:B------:R-:W-:Y:S01]  /*1550*/  FFMA.FTZ R21, R20, R21, R53 ;  /* 0x0000001514157223 */ /* 0x000fe20000010035 */
[----:B------:R-:W-:Y:S02]  /*1560*/  HADD2.F32 R23, -RZ, R33.H1_H1 ;  /* 0x30000021ff177230 */ /* 0x000fe40000004100 */
[----:B------:R-:W-:Y:S01]  /*1570*/  FFMA.FTZ R32, R49, R22, R32 ;  /* 0x0000001631207223 */ /* 0x000fe20000010020 */
[----:B------:R-:W-:-:S02]  /*1580*/  HADD2.F32 R20, -RZ, R55.H0_H0 ;  /* 0x20000037ff147230 */ /* 0x000fc40000004100 */
[----:B------:R-:W-:Y:S02]  /*1590*/  HADD2.F32 R55, -RZ, R55.H1_H1 ;  /* 0x30000037ff377230 */ /* 0x000fe40000004100 */
[----:B------:R-:W-:Y:S01]  /*15a0*/  FFMA.FTZ R33, R54, R23, R21 ;  /* 0x0000001736217223 */ /* 0x000fe20000010015 */
[----:B------:R-:W-:Y:S02]  /*15b0*/  HADD2.F32 R23, -RZ, R34.H0_H0 ;  /* 0x20000022ff177230 */ /* 0x000fe40000004100 */
[----:B------:R-:W-:Y:S02]  /*15c0*/  HADD2.F32 R21, -RZ, R47.H0_H0 ;  /* 0x2000002fff157230 */ /* 0x000fe40000004100 */
[----:B------:R-:W-:Y:S02]  /*15d0*/  HADD2.F32 R24, -RZ, R46.H0_H0 ;  /* 0x2000002eff187230 */ /* 0x000fe40000004100 */
[----:B------:R-:W-:Y:S01]  /*15e0*/  FFMA.FTZ R20, R20, R23, R33 ;  /* 0x0000001714147223 */ /* 0x000fe20000010021 */
[----:B------:R-:W-:Y:S01]  /*15f0*/  HADD2.F32 R22, -RZ, R34.H1_H1 ;  /* 0x30000022ff167230 */ /* 0x000fe20000004100 */
[----:B------:R-:W-:Y:S01]  /*1600*/  MOV R34, R25 ;  /* 0x0000001900227202 */ /* 0x000fe20000000f00 */
[----:B------:R-:W-:-:S02]  /*1610*/  HADD2.F32 R23, -RZ, R36.H0_H0 ;  /* 0x20000024ff177230 */ /* 0x000fc40000004100 */
[----:B------:R-:W-:Y:S01]  /*1620*/  FFMA.FTZ R32, R21, R24, R32 ;  /* 0x0000001815207223 */ /* 0x000fe20000010020 */
[----:B------:R-:W-:Y:S02]  /*1630*/  HADD2.F32 R21, -RZ, R35.H0_H0 ;  /* 0x20000023ff157230 */ /* 0x000fe40000004100 */
[----:B------:R-:W-:Y:S01]  /*1640*/  FFMA.FTZ R55, R55, R22, R20 ;  /* 0x0000001637377223 */ /* 0x000fe20000010014 */
[--C-:B------:R-:W-:Y:S02]  /*1650*/  HADD2.F32 R20, -RZ, R57.reuse.H0_H0 ;  /* 0x20000039ff147230 */ /* 0x100fe40000004100 */
[----:B------:R-:W-:Y:S02]  /*1660*/  HADD2.F32 R57, -RZ, R57.H1_H1 ;  /* 0x30000039ff397230 */ /* 0x000fe40000004100 */
[----:B------:R-:W-:Y:S02]  /*1670*/  HADD2.F32 R22, -RZ, R35.H1_H1 ;  /* 0x30000023ff167230 */ /* 0x000fe40000004100 */
[----:B------:R-:W-:Y:S01]  /*1680*/  FFMA.FTZ R20, R20, R21, R55 ;  /* 0x0000001514147223 */ /* 0x000fe20000010037 */
[----:B------:R-:W-:-:S02]  /*1690*/  HADD2.F32 R47, -RZ, R47.H1_H1 ;  /* 0x3000002fff2f7230 */ /* 0x000fc40000004100 */
[----:B------:R-:W-:Y:S02]  /*16a0*/  HADD2.F32 R24, -RZ, R46.H1_H1 ;  /* 0x3000002eff187230 */ /* 0x000fe40000004100 */
[----:B------:R-:W-:Y:S01]  /*16b0*/  FFMA.FTZ R57, R57, R22, R20 ;  /* 0x0000001639397223 */ /* 0x000fe20000010014 */
[--C-:B------:R-:W-:Y:S02]  /*16c0*/  HADD2.F32 R20, -RZ, R56.reuse.H0_H0 ;  /* 0x20000038ff147230 */ /* 0x100fe40000004100 */
[----:B------:R-:W-:Y:S02]  /*16d0*/  HADD2.F32 R56, -RZ, R56.H1_H1 ;  /* 0x30000038ff387230 */ /* 0x000fe40000004100 */
[----:B------:R-:W-:Y:S01]  /*16e0*/  FFMA.FTZ R24, R47, R24, R32 ;  /* 0x000000182f187223 */ /* 0x000fe20000010020 */
        /* <DEDUP_REMOVED lines=13> */
[----:B------:R-:W-:Y:S02]  /*17c0*/  HADD2.F32 R24, -RZ, R51.H0_H0 ;  /* 0x20000033ff187230 */ /* 0x000fe40000004100 */
[----:B------:R-:W-:Y:S01]  /*17d0*/  FFMA.FTZ R35, R50, R21, R33 ;  /* 0x0000001532237223 */ /* 0x000fe20000010021 */
[----:B------:R-:W-:Y:S02]  /*17e0*/  HADD2.F32 R33, -RZ, R26.H0_H0 ;  /* 0x2000001aff217230 */ /* 0x000fe40000004100 */
[----:B------:R-:W-:Y:S01]  /*17f0*/  FFMA.FTZ R58, R58, R25, R23 ;  /* 0x000000193a3a7223 */ /* 0x000fe20000010017 */
[----:B------:R-:W-:-:S02]  /*1800*/  HADD2.F32 R25, -RZ, R59.H0_H0 ;  /* 0x2000003bff197230 */ /* 0x000fc40000004100 */
[----:B------:R-:W-:Y:S02]  /*1810*/  HADD2.F32 R32, -RZ, R38.H0_H0 ;  /* 0x20000026ff207230 */ /* 0x000fe40000004100 */
[----:B------:R-:W-:Y:S01]  /*1820*/  FFMA.FTZ R36, R24, R33, R35 ;  /* 0x0000002118247223 */ /* 0x000fe20000010023 */
[--C-:B------:R-:W-:Y:S02]  /*1830*/  HADD2.F32 R24, -RZ, R30.reuse.H0_H0 ;  /* 0x2000001eff187230 */ /* 0x100fe40000004100 */
[----:B------:R-:W-:Y:S02]  /*1840*/  HADD2.F32 R51, -RZ, R51.H1_H1 ;  /* 0x30000033ff337230 */ /* 0x000fe40000004100 */
[----:B------:R-:W-:Y:S01]  /*1850*/  FFMA.FTZ R58, R25, R32, R58 ;  /* 0x00000020193a7223 */ /* 0x000fe2000001003a */
[----:B------:R-:W-:Y:S02]  /*1860*/  HADD2.F32 R25, -RZ, R30.H1_H1 ;  /* 0x3000001eff197230 */ /* 0x000fe40000004100 */
[----:B------:R-:W-:-:S02]  /*1870*/  HADD2.F32 R30, -RZ, R26.H1_H1 ;  /* 0x3000001aff1e7230 */ /* 0x000fc40000004100 */
[----:B------:R-:W-:Y:S02]  /*1880*/  HADD2.F32 R59, -RZ, R59.H1_H1 ;  /* 0x3000003bff3b7230 */ /* 0x000fe40000004100 */
[----:B------:R-:W-:Y:S02]  /*1890*/  HADD2.F32 R34, -RZ, R38.H1_H1 ;  /* 0x30000026ff227230 */ /* 0x000fe40000004100 */
[----:B------:R-:W-:Y:S01]  /*18a0*/  FFMA.FTZ R51, R51, R30, R36 ;  /* 0x0000001e33337223 */ /* 0x000fe20000010024 */
[--C-:B------:R-:W-:Y:S02]  /*18b0*/  HADD2.F32 R32, -RZ, R28.reuse.H0_H0 ;  /* 0x2000001cff207230 */ /* 0x100fe40000004100 */
[----:B------:R-:W-:Y:S02]  /*18c0*/  HADD2.F32 R35, -RZ, R28.H1_H1 ;  /* 0x3000001cff237230 */ /* 0x000fe40000004100 */
[----:B------:R-:W-:Y:S01]  /*18d0*/  FFMA.FTZ R58, R59, R34, R58 ;  /* 0x000000223b3a7223 */ /* 0x000fe2000001003a */
[----:B------:R-:W-:-:S02]  /*18e0*/  HADD2.F32 R28, -RZ, R29.H0_H0 ;  /* 0x2000001dff1c7230 */ /* 0x000fc40000004100 */
[----:B------:R-:W-:Y:S02]  /*18f0*/  HADD2.F32 R33, -RZ, R29.H1_H1 ;  /* 0x3000001dff217230 */ /* 0x000fe40000004100 */
[----:B------:R-:W-:Y:S02]  /*1900*/  HADD2.F32 R30, -RZ, R52.H0_H0 ;  /* 0x20000034ff1e7230 */ /* 0x000fe40000004100 */
[----:B------:R-:W-:Y:S02]  /*1910*/  HADD2.F32 R37, -RZ, R27.H0_H0 ;  /* 0x2000001bff257230 */ /* 0x000fe40000004100 */
[--C-:B------:R-:W-:Y:S02]  /*1920*/  HADD2.F32 R29, -RZ, R31.reuse.H0_H0 ;  /* 0x2000001fff1d7230 */ /* 0x100fe40000004100 */
[----:B------:R-:W-:Y:S02]  /*1930*/  HADD2.F32 R26, -RZ, R31.H1_H1 ;  /* 0x3000001fff1a7230 */ /* 0x000fe40000004100 */
[----:B------:R-:W-:Y:S01]  /*1940*/  FFMA.FTZ R51, R30, R37, R51 ;  /* 0x000000251e337223 */ /* 0x000fe20000010033 */
[----:B------:R-:W-:-:S02]  /*1950*/  HADD2.F32 R31, -RZ, R60.H0_H0 ;  /* 0x2000003cff1f7230 */ /* 0x000fc40000004100 */
[----:B------:R-:W-:Y:S02]  /*1960*/  HADD2.F32 R34, -RZ, R39.H0_H0 ;  /* 0x20000027ff227230 */ /* 0x000fe40000004100 */
        /* <DEDUP_REMOVED lines=10> */
[----:B------:R-:W-:Y:S01]  /*1a10*/  FFMA.FTZ R31, R23, R32, R52 ;  /* 0x00000020171f7223 */ /* 0x000fe20000010034 */
[----:B------:R-:W-:Y:S02]  /*1a20*/  HADD2.F32 R22, -RZ, R12.H1_H1 ;  /* 0x3000000cff167230 */ /* 0x000fe40000004100 */
[----:B------:R-:W-:Y:S02]  /*1a30*/  HADD2.F32 R16, -RZ, R16.H1_H1 ;  /* 0x30000010ff107230 */ /* 0x000fe40000004100 */
[----:B------:R-:W-:Y:S01]  /*1a40*/  FFMA.FTZ R37, R27, R30, R60 ;  /* 0x0000001e1b257223 */ /* 0x000fe2000001003c */
[----:B------:R-:W-:-:S02]  /*1a50*/  HADD2.F32 R23, -RZ, R40.H1_H1 ;  /* 0x30000028ff177230 */ /* 0x000fc40000004100 */
[----:B------:R-:W-:Y:S01]  /*1a60*/  FFMA.FTZ R30, R22, R35, R31 ;  /* 0x00000023161e7223 */ /* 0x000fe2000001001f */
[----:B------:R-:W-:Y:S02]  /*1a70*/  HADD2.F32 R21, -RZ, R13.H0_H0 ;  /* 0x2000000dff157230 */ /* 0x000fe40000004100 */
[----:B------:R-:W-:Y:S02]  /*1a80*/  HADD2.F32 R22, -RZ, R17.H0_H0 ;  /* 0x20000011ff167230 */ /* 0x000fe40000004100 */
[----:B------:R-:W-:Y:S01]  /*1a90*/  FFMA.FTZ R23, R16, R23, R37 ;  /* 0x0000001710177223 */ /* 0x000fe20000010025 */
[----:B------:R-:W-:Y:S02]  /*1aa0*/  HADD2.F32 R27, -RZ, R41.H0_H0 ;  /* 0x20000029ff1b7230 */ /* 0x000fe40000004100 */
[----:B------:R-:W-:Y:S01]  /*1ab0*/  FFMA.FTZ R21, R21, R28, R30 ;  /* 0x0000001c15157223 */ /* 0x000fe2000001001e */
[----:B------:R-:W-:Y:S02]  /*1ac0*/  HADD2.F32 R20, -RZ, R13.H1_H1 ;  /* 0x3000000dff147230 */ /* 0x000fe40000004100 */
[----:B------:R-:W-:-:S02]  /*1ad0*/  HADD2.F32 R17, -RZ, R17.H1_H1 ;  /* 0x30000011ff117230 */ /* 0x000fc40000004100 */
[----:B------:R-:W-:Y:S01]  /*1ae0*/  FFMA.FTZ R22, R22, R27, R23 ;  /* 0x0000001b16167223 */ /* 0x000fe20000010017 */
[----:B------:R-:W-:Y:S02]  /*1af0*/  HADD2.F32 R28, -RZ, R41.H1_H1 ;  /* 0x30000029ff1c7230 */ /* 0x000fe40000004100 */
[----:B------:R-:W-:Y:S01]  /*1b00*/  FFMA.FTZ R20, R20, R33, R21 ;  /* 0x0000002114147223 */ /* 0x000fe20000010015 */
[----:B------:R-:W-:Y:S02]  /*1b10*/  HADD2.F32 R13, -RZ, R14.H0_H0 ;  /* 0x2000000eff0d7230 */ /* 0x000fe40000004100 */
[----:B------:R-:W-:Y:S02]  /*1b20*/  HADD2.F32 R16, -RZ, R18.H0_H0 ;  /* 0x20000012ff107230 */ /* 0x000fe40000004100 */
[----:B------:R-:W-:Y:S01]  /*1b30*/  FFMA.FTZ R23, R17, R28, R22 ;  /* 0x0000001c11177223 */ /* 0x000fe20000010016 */
[----:B------:R-:W-:Y:S02]  /*1b40*/  HADD2.F32 R21, -RZ, R42.H0_H0 ;  /* 0x2000002aff157230 */ /* 0x000fe40000004100 */
[----:B------:R-:W-:Y:S01]  /*1b50*/  FFMA.FTZ R13, R13, R24, R20 ;  /* 0x000000180d0d7223 */ /* 0x000fe20000010014 */
[----:B------:R-:W-:Y:S01]  /*1b60*/  HADD2.F32 R14, -RZ, R14.H1_H1 ;  /* 0x3000000eff0e7230 */ /* 0x000fe20000004100 */
[----:B------:R-:W-:Y:S01]  /*1b70*/  IADD3 R20, R45, 0x3f, RZ ;  /* 0x0000003f2d147810 */ /* 0x000fe20007ffe0ff */
[----:B------:R-:W-:-:S02]  /*1b80*/  HADD2.F32 R18, -RZ, R18.H1_H1 ;  /* 0x30000012ff127230 */ /* 0x000fc40000004100 */
[----:B------:R-:W-:Y:S01]  /*1b90*/  FFMA.FTZ R21, R16, R21, R23 ;  /* 0x0000001510157223 */ /* 0x000fe20000010017 */
[----:B------:R-:W-:Y:S02]  /*1ba0*/  HADD2.F32 R17, -RZ, R42.H1_H1 ;  /* 0x3000002aff117230 */ /* 0x000fe40000004100 */
[----:B------:R-:W-:Y:S01]  /*1bb0*/  FFMA.FTZ R25, R14, R25, R13 ;  /* 0x000000190e197223 */ /* 0x000fe2000001000d */
[----:B------:R-:W-:Y:S01]  /*1bc0*/  HADD2.F32 R12, -RZ, R15.H0_H0 ;  /* 0x2000000fff0c7230 */ /* 0x000fe20000004100 */
[----:B------:R-:W-:Y:S01]  /*1bd0*/  SHF.L.U32 R23, R9, 0x2, RZ ;  /* 0x0000000209177819 */ /* 0x000fe200000006ff */
[----:B------:R-:W-:Y:S02]  /*1be0*/  HADD2.F32 R13, -RZ, R19.H0_H0 ;  /* 0x20000013ff0d7230 */ /* 0x000fe40000004100 */
[----:B------:R-:W-:Y:S01]  /*1bf0*/  FFMA.FTZ R18, R18, R17, R21 ;  /* 0x0000001112127223 */ /* 0x000fe20000010015 */
[----:B------:R-:W-:Y:S02]  /*1c00*/  HADD2.F32 R14, -RZ, R43.H0_H0 ;  /* 0x2000002bff0e7230 */ /* 0x000fe40000004100 */
[----:B------:R-:W-:Y:S01]  /*1c10*/  FFMA.FTZ R12, R12, R29, R25 ;  /* 0x0000001d0c0c7223 */ /* 0x000fe20000010019 */
[----:B------:R-:W-:-:S02]  /*1c20*/  HADD2.F32 R15, -RZ, R15.H1_H1 ;  /* 0x3000000fff0f7230 */ /* 0x000fc40000004100 */
[----:B------:R-:W-:Y:S02]  /*1c30*/  HADD2.F32 R19, -RZ, R19.H1_H1 ;  /* 0x30000013ff137230 */ /* 0x000fe40000004100 */
[----:B------:R-:W-:Y:S01]  /*1c40*/  FFMA.FTZ R14, R13, R14, R18 ;  /* 0x0000000e0d0e7223 */ /* 0x000fe20000010012 */
[----:B------:R-:W-:Y:S02]  /*1c50*/  HADD2.F32 R16, -RZ, R43.H1_H1 ;  /* 0x3000002bff107230 */ /* 0x000fe40000004100 */
[----:B------:R-:W-:Y:S01]  /*1c60*/  FFMA.FTZ R15, R15, R26, R12 ;  /* 0x0000001a0f0f7223 */ /* 0x000fe2000001000c */
[----:B------:R-:W-:Y:S02]  /*1c70*/  IMAD R21, R5, 0xc0, RZ ;  /* 0x000000c005157824 */ /* 0x000fe400078e02ff */
[----:B------:R-:W-:Y:S02]  /*1c80*/  IMAD R22, R11, 0x3000, RZ ;  /* 0x000030000b167824 */ /* 0x000fe400078e02ff */
[----:B------:R-:W-:Y:S01]  /*1c90*/  FFMA.FTZ R16, R19, R16, R14 ;  /* 0x0000001013107223 */ /* 0x000fe2000001000e */
[----:B------:R-:W0:Y:S01]  /*1ca0*/  SHFL.BFLY PT, R12, R15, 0x4, 0x1f ;  /* 0x0c801f000f0c7f89 */ /* 0x000e2200000e0000 */
[----:B------:R-:W-:-:S02]  /*1cb0*/  SHF.R.S32.HI R24, RZ, 0x1f, R21 ;  /* 0x0000001fff187819 */ /* 0x000fc40000011415 */
[----:B------:R-:W-:Y:S01]  /*1cc0*/  SHF.R.S32.HI R25, RZ, 0x1f, R22 ;  /* 0x0000001fff197819 */ /* 0x000fe20000011416 */
[----:B------:R-:W1:Y:S01]  /*1cd0*/  SHFL.BFLY PT, R13, R16, 0x4, 0x1f ;  /* 0x0c801f00100d7f89 */ /* 0x000e6200000e0000 */
[----:B0-----:R-:W-:Y:S01]  /*1ce0*/  FADD.FTZ R14, R15, R12 ;  /* 0x0000000c0f0e7221 */ /* 0x001fe20000010000 */
[----:B------:R-:W-:Y:S01]  /*1cf0*/  SHF.R.S32.HI R15, RZ, 0x1f, R20 ;  /* 0x0000001fff0f7819 */ /* 0x000fe20000011414 */
[----:B-1----:R-:W-:-:S03]  /*1d00*/  FADD.FTZ R18, R16, R13 ;  /* 0x0000000d10127221 */ /* 0x002fc60000010000 */
[----:B------:R-:W0:Y:S01]  /*1d10*/  SHFL.BFLY PT, R17, R14, 0x2, 0x1f ;  /* 0x0c401f000e117f89 */ /* 0x000e2200000e0000 */
[----:B------:R-:W1:Y:S01]  /*1d20*/  LDC.64 R12, c[0x0][0x2d0] ;  /* 0x0000b400ff0c7b82 */ /* 0x000e620000000a00 */
[----:B------:R-:W-:Y:S02]  /*1d30*/  LEA.HI R15, R15, R20, RZ, 0x6 ;  /* 0x000000140f0f7211 */ /* 0x000fe400078f30ff */
[----:B------:R-:W2:Y:S02]  /*1d40*/  SHFL.BFLY PT, R19, R18, 0x2, 0x1f ;  /* 0x0c401f0012137f89 */ /* 0x000ea400000e0000 */
[----:B------:R-:W-:Y:S01]  /*1d50*/  LOP3.LUT R15, R15, 0xffffffc0, RZ, 0xc0, !PT ;  /* 0xffffffc00f0f7812 */ /* 0x000fe200078ec0ff */
[----:B0-----:R-:W-:Y:S01]  /*1d60*/  FADD.FTZ R17, R14, R17 ;  /* 0x000000110e117221 */ /* 0x001fe20000010000 */
[----:B------:R-:W-:Y:S01]  /*1d70*/  IADD3 R14, P0, P1, R21, R23, R22 ;  /* 0x00000017150e7210 */ /* 0x000fe2000791e016 */
[--C-:B------:R-:W-:Y:S01]  /*1d80*/  IMAD R21, R11, -0x40, R20.reuse ;  /* 0xffffffc00b157824 */ /* 0x100fe200078e0214 */
[----:B------:R-:W-:Y:S01]  /*1d90*/  SHF.R.S32.HI R23, RZ, 0x1f, R23 ;  /* 0x0000001fff177819 */ /* 0x000fe20000011417 */
[----:B--2---:R-:W-:Y:S01]  /*1da0*/  FADD.FTZ R19, R18, R19 ;  /* 0x0000001312137221 */ /* 0x004fe20000010000 */
[----:B------:R-:W0:Y:S01]  /*1db0*/  SHFL.BFLY PT, R16, R17, 0x1, 0x1f ;  /* 0x0c201f0011107f89 */ /* 0x000e2200000e0000 */
[----:B-1----:R-:W-:Y:S01]  /*1dc0*/  IMAD R22, R12, UR7, RZ ;  /* 0x000000070c167c24 */ /* 0x002fe2000f8e02ff */
[----:B------:R-:W-:-:S02]  /*1dd0*/  IADD3 R20, R21, R15, -R20 ;  /* 0x0000000f15147210 */ /* 0x000fc40007ffe814 */
[----:B------:R-:W1:Y:S01]  /*1de0*/  SHFL.BFLY PT, R18, R19, 0x1, 0x1f ;  /* 0x0c201f0013127f89 */ /* 0x000e6200000e0000 */
[----:B------:R-:W-:Y:S01]  /*1df0*/  IADD3.X R15, R24, R23, R25, P0, P1 ;  /* 0x00000017180f7210 */ /* 0x000fe200007e2419 */
[----:B------:R-:W-:Y:S01]  /*1e00*/  IMAD R21, R13, UR6, R22 ;  /* 0x000000060d157c24 */ /* 0x000fe2000f8e0216 */
[----:B------:R-:W-:Y:S02]  /*1e10*/  ISETP.NE.AND P1, PT, R8, RZ, PT ;  /* 0x000000ff0800720c */ /* 0x000fe40003f25270 */
[----:B------:R-:W-:Y:S01]  /*1e20*/  ISETP.GE.AND P0, PT, R9, R20, PT ;  /* 0x000000140900720c */ /* 0x000fe20003f06270 */
[----:B------:R-:W-:-:S03]  /*1e30*/  IMAD.WIDE.U32 R12, R12, UR6, R14 ;  /* 0x000000060c0c7c25 */ /* 0x000fc6000f8e000e */
[----:B------:R-:W-:Y:S02]  /*1e40*/  ISETP.GT.OR P0, PT, R9, 0x3f, P0 ;  /* 0x0000003f0900780c */ /* 0x000fe40000704670 */
[----:B------:R-:W-:Y:S01]  /*1e50*/  IADD3 R15, R13, R21, RZ ;  /* 0x000000150d0f7210 */ /* 0x000fe20007ffe0ff */
[----:B0-----:R-:W-:Y:S01]  /*1e60*/  FADD.FTZ R14, R17, R16 ;  /* 0x00000010110e7221 */ /* 0x001fe20000010000 */
[----:B-1----:R-:W-:-:S03]  /*1e70*/  FADD.FTZ R20, R19, R18 ;  /* 0x0000001213147221 */ /* 0x002fc60000010000 */
[----:B------:R-:W-:Y:S06]  /*1e80*/  @P1 BRA `(.L_x_3851) ;  /* 0x00000000005c1947 */ /* 0x000fec0003800000 */
[----:B------:R-:W0:Y:S01]  /*1e90*/  LDC.64 R18, c[0x0][0x278] ;  /* 0x00009e00ff127b82 */ /* 0x000e220000000a00 */
[----:B------:R-:W-:Y:S01]  /*1ea0*/  SHF.R.S32.HI R17, RZ, 0x1f, R5 ;  /* 0x0000001fff117819 */ /* 0x000fe20000011405 */
[----:B------:R-:W-:Y:S01]  /*1eb0*/  ULDC.64 UR8, c[0x0][0x280] ;  /* 0x0000a00000087ab9 */ /* 0x000fe20000000a00 */
[----:B------:R-:W-:Y:S02]  /*1ec0*/  IADD3 R16, P1, R10, R5, RZ ;  /* 0x000000050a107210 */ /* 0x000fe40007f3e0ff */
[----:B------:R-:W-:Y:S02]  /*1ed0*/  ISETP.GE.AND P2, PT, R6, R7, PT ;  /* 0x000000070600720c */ /* 0x000fe40003f46270 */
[----:B------:R-:W-:Y:S01]  /*1ee0*/  LEA.HI.X.SX32 R17, R10, R17, 0x1, P1 ;  /* 0x000000110a117211 */ /* 0x000fe200008f0eff */
[C---:B0-----:R-:W-:Y:S02]  /*1ef0*/  IMAD R8, R18.reuse, UR7, RZ ;  /* 0x0000000712087c24 */ /* 0x041fe4000f8e02ff */
[----:B------:R-:W-:-:S04]  /*1f00*/  IMAD.WIDE.U32 R16, R18, UR6, R16 ;  /* 0x0000000612107c25 */ /* 0x000fc8000f8e0010 */
[----:B------:R-:W-:-:S05]  /*1f10*/  IMAD R19, R19, UR6, R8 ;  /* 0x0000000613137c24 */ /* 0x000fca000f8e0208 */
[----:B------:R-:W-:Y:S01]  /*1f20*/  IADD3 R17, R17, R19, RZ ;  /* 0x0000001311117210 */ /* 0x000fe20007ffe0ff */
[----:B------:R-:W-:Y:S02]  /*1f30*/  IMAD R19, R0, UR8, RZ ;  /* 0x0000000800137c24 */ /* 0x000fe4000f8e02ff */
[----:B------:R-:W-:-:S04]  /*1f40*/  IMAD.WIDE.U32 R16, R4, UR8, R16 ;  /* 0x0000000804107c25 */ /* 0x000fc8000f8e0010 */
[----:B------:R-:W-:Y:S01]  /*1f50*/  IMAD R19, R4, UR9, R19 ;  /* 0x0000000904137c24 */ /* 0x000fe2000f8e0213 */
[----:B------:R-:W-:Y:S01]  /*1f60*/  IADD3 R8, P1, R6, R16, RZ ;  /* 0x0000001006087210 */ /* 0x000fe20007f3e0ff */
[----:B------:R-:W-:-:S03]  /*1f70*/  ULDC.64 UR8, c[0x0][0x260] ;  /* 0x0000980000087ab9 */ /* 0x000fc60000000a00 */
[----:B------:R-:W-:Y:S02]  /*1f80*/  IADD3.X R17, R2, R17, R19, P1, !PT ;  /* 0x0000001102117210 */ /* 0x000fe40000ffe413 */
[----:B------:R-:W-:Y:S02]  /*1f90*/  LEA R16, P3, R8, UR8, 0x2 ;  /* 0x0000000808107c11 */ /* 0x000fe4000f8610ff */
[----:B------:R-:W-:Y:S02]  /*1fa0*/  ISETP.GE.AND P1, PT, R48, R7, PT ;  /* 0x000000073000720c */ /* 0x000fe40003f26270 */
[----:B------:R-:W-:Y:S02]  /*1fb0*/  LEA.HI.X R17, R8, UR9, R17, 0x2, P3 ;  /* 0x0000000908117c11 */ /* 0x000fe400098f1411 */
[----:B------:R-:W-:Y:S02]  /*1fc0*/  FSEL R7, R14, RZ, !P2 ;  /* 0x000000ff0e077208 */ /* 0x000fe40005000000 */
[----:B------:R-:W-:-:S03]  /*1fd0*/  FSEL R19, R20, RZ, !P1 ;  /* 0x000000ff14137208 */ /* 0x000fc60004800000 */
[----:B------:R0:W-:Y:S04]  /*1fe0*/  STG.E desc[UR4][R16.64], R7 ;  /* 0x0000000710007986 */ /* 0x0001e8000c101904 */
[----:B------:R0:W-:Y:S02]  /*1ff0*/  STG.E desc[UR4][R16.64+0x80], R19 ;  /* 0x0000801310007986 */ /* 0x0001e4000c101904 */
.L_x_3851:
[----:B------:R-:W-:Y:S05]  /*2000*/  BSYNC B0 ;  /* 0x0000000000007941 */ /* 0x000fea0003800000 */
.L_x_3850:
[----:B------:R-:W-:Y:S04]  /*2010*/  BSSY B0, `(.L_x_3852) ;  /* 0x0000018000007945 */ /* 0x000fe80003800000 */
[----:B------:R-:W-:Y:S05]  /*2020*/  @P0 BRA `(.L_x_3853) ;  /* 0x0000000000580947 */ /* 0x000fea0003800000 */
[----:B0-----:R-:W0:Y:S01]  /*2030*/  LDC.64 R16, c[0x0][0x2a8] ;  /* 0x0000aa00ff107b82 */ /* 0x001e220000000a00 */
[----:B------:R-:W-:Y:S01]  /*2040*/  IADD3 R6, P0, P1, R5, R10, R9 ;  /* 0x0000000a05067210 */ /* 0x000fe2000791e009 */
[----:B------:R-:W-:Y:S01]  /*2050*/  ULDC.64 UR8, c[0x0][0x2b0] ;  /* 0x0000ac0000087ab9 */ /* 0x000fe20000000a00 */
[----:B------:R-:W-:Y:S02]  /*2060*/  SHF.R.S32.HI R7, RZ, 0x1f, R5 ;  /* 0x0000001fff077819 */ /* 0x000fe40000011405 */
[----:B------:R-:W-:Y:S02]  /*2070*/  SHF.R.S32.HI R2, RZ, 0x1f, R10 ;  /* 0x0000001fff027819 */ /* 0x000fe4000001140a */
[----:B------:R-:W-:-:S04]  /*2080*/  SHF.R.S32.HI R5, RZ, 0x1f, R9 ;  /* 0x0000001fff057819 */ /* 0x000fc80000011409 */
[----:B------:R-:W-:Y:S02]  /*2090*/  IADD3.X R7, R7, R2, R5, P0, P1 ;  /* 0x0000000207077210 */ /* 0x000fe400007e2405 */
[----:B------:R-:W-:Y:S01]  /*20a0*/  FSETP.NEU.FTZ.AND P0, PT, R3, -INF , PT ;  /* 0xff8000000300780b */ /* 0x000fe20003f1d000 */
[C---:B0-----:R-:W-:Y:S02]  /*20b0*/  IMAD R2, R16.reuse, UR7, RZ ;  /* 0x0000000710027c24 */ /* 0x041fe4000f8e02ff */
[----:B------:R-:W-:-:S04]  /*20c0*/  IMAD.WIDE.U32 R6, R16, UR6, R6 ;  /* 0x0000000610067c25 */ /* 0x000fc8000f8e0006 */
[----:B------:R-:W-:Y:S02]  /*20d0*/  IMAD R5, R17, UR6, R2 ;  /* 0x0000000611057c24 */ /* 0x000fe4000f8e0202 */
[----:B------:R-:W-:-:S03]  /*20e0*/  IMAD R17, R0, UR8, RZ ;  /* 0x0000000800117c24 */ /* 0x000fc6000f8e02ff */
[----:B------:R-:W-:Y:S01]  /*20f0*/  IADD3 R7, R7, R5, RZ ;  /* 0x0000000507077210 */ /* 0x000fe20007ffe0ff */
[C---:B------:R-:W-:Y:S02]  /*2100*/  IMAD R17, R4.reuse, UR9, R17 ;  /* 0x0000000904117c24 */ /* 0x040fe4000f8e0211 */
[----:B------:R-:W-:Y:S01]  /*2110*/  FMUL.FTZ R5, R3, 1.4426950216293334961 ;  /* 0x3fb8aa3b03057820 */ /* 0x000fe20000410000 */
[----:B------:R-:W-:Y:S01]  /*2120*/  IMAD.WIDE.U32 R6, R4, UR8, R6 ;  /* 0x0000000804067c25 */ /* 0x000fe2000f8e0006 */
[----:B------:R-:W-:-:S03]  /*2130*/  ULDC.64 UR8, c[0x0][0x2a0] ;  /* 0x0000a80000087ab9 */ /* 0x000fc60000000a00 */
[----:B------:R-:W-:Y:S02]  /*2140*/  FSEL R5, R5, RZ, P0 ;  /* 0x000000ff05057208 */ /* 0x000fe40000000000 */
[----:B------:R-:W-:Y:S02]  /*2150*/  IADD3 R7, R7, R17, RZ ;  /* 0x0000001107077210 */ /* 0x000fe40007ffe0ff */
[----:B------:R-:W-:-:S04]  /*2160*/  LEA R2, P1, R6, UR8, 0x2 ;  /* 0x0000000806027c11 */ /* 0x000fc8000f8210ff */
[----:B------:R-:W-:-:S05]  /*2170*/  LEA.HI.X R3, R6, UR9, R7, 0x2, P1 ;  /* 0x0000000906037c11 */ /* 0x000fca00088f1407 */
[----:B------:R1:W-:Y:S04]  /*2180*/  STG.E desc[UR4][R2.64], R5 ;  /* 0x0000000502007986 */ /* 0x0003e8000c101904 */
.L_x_3853:
[----:B------:R-:W-:Y:S05]  /*2190*/  BSYNC B0 ;  /* 0x0000000000007941 */ /* 0x000fea0003800000 */
.L_x_3852:
[----:B------:R-:W-:Y:S01]  /*21a0*/  ULDC.64 UR10, c[0x0][0x2e8] ;  /* 0x0000ba00000a7ab9 */ /* 0x000fe20000000a00 */
[----:B------:R-:W-:Y:S01]  /*21b0*/  ULDC.64 UR8, c[0x0][0x2d8] ;  /* 0x0000b60000087ab9 */ /* 0x000fe20000000a00 */
[----:B------:R-:W-:Y:S01]  /*21c0*/  ISETP.NE.U32.AND P0, PT, RZ, UR10, PT ;  /* 0x0000000aff007c0c */ /* 0x000fe2000bf05070 */
[----:B-1----:R-:W-:Y:S01]  /*21d0*/  IMAD R3, R0, UR8, RZ ;  /* 0x0000000800037c24 */ /* 0x002fe2000f8e02ff */
[----:B------:R-:W-:Y:S02]  /*21e0*/  MOV R14, R12 ;  /* 0x0000000c000e7202 */ /* 0x000fe40000000f00 */
[----:B------:R-:W-:Y:S01]  /*21f0*/  ISETP.NE.AND.EX P0, PT, RZ, UR11, PT, P0 ;  /* 0x0000000bff007c0c */ /* 0x000fe2000bf05300 */
[C---:B------:R-:W-:Y:S02]  /*2200*/  IMAD R3, R4.reuse, UR9, R3 ;  /* 0x0000000904037c24 */ /* 0x040fe4000f8e0203 */
[----:B------:R-:W-:Y:S01]  /*2210*/  IMAD.WIDE.U32 R14, R4, UR8, R14 ;  /* 0x00000008040e7c25 */ /* 0x000fe2000f8e000e */
[----:B------:R-:W-:Y:S01]  /*2220*/  ISETP.NE.OR P0, PT, R9, RZ, !P0 ;  /* 0x000000ff0900720c */ /* 0x000fe20004705670 */
[----:B------:R-:W-:-:S02]  /*2230*/  ULDC.64 UR8, c[0x0][0x2b8] ;  /* 0x0000ae0000087ab9 */ /* 0x000fc40000000a00 */
[----:B------:R-:W-:Y:S02]  /*2240*/  LEA R2, P1, R14, UR8, 0x2 ;  /* 0x000000080e027c11 */ /* 0x000fe4000f8210ff */
[----:B------:R-:W-:-:S04]  /*2250*/  IADD3 R3, R15, R3, RZ ;  /* 0x000000030f037210 */ /* 0x000fc80007ffe0ff */
[----:B------:R-:W-:-:S05]  /*2260*/  LEA.HI.X R3, R14, UR9, R3, 0x2, P1 ;  /* 0x000000090e037c11 */ /* 0x000fca00088f1403 */
        /* <DEDUP_REMOVED lines=13> */
[----:B------:R-:W2:Y:S08]  /*2340*/  LDC R0, c[0x0][0x2e0] ;  /* 0x0000b800ff007b82 */ /* 0x000eb00000000800 */
[----:B------:R-:W3:Y:S08]  /*2350*/  LDC R4, c[0x0][0x220] ;  /* 0x00008800ff047b82 */ /* 0x000ef00000000800 */
[----:B-1----:R-:W1:Y:S01]  /*2360*/  LDC.64 R2, c[0x0][0x2e8] ;  /* 0x0000ba00ff027b82 */ /* 0x002e620000000a00 */
[----:B--2---:R-:W-:-:S04]  /*2370*/  IMAD R11, R11, R0, R44 ;  /* 0x000000000b0b7224 */ /* 0x004fc800078e022c */
[----:B---3--:R-:W-:-:S04]  /*2380*/  IMAD R11, R11, R4, UR6 ;  /* 0x000000060b0b7e24 */ /* 0x008fc8000f8e0204 */
[----:B-1----:R-:W-:-:S05]  /*2390*/  IMAD.WIDE R2, R11, 0x4, R2 ;  /* 0x000000040b027825 */ /* 0x002fca00078e0202 */
[----:B------:R-:W-:Y:S01]  /*23a0*/  STG.E desc[UR4][R2.64], RZ ;  /* 0x000000ff02007986 */ /* 0x000fe2000c101904 */
[----:B------:R-:W-:Y:S05]  /*23b0*/  EXIT ;  /* 0x000000000000794d */ /* 0x000fea0003800000 */
.L_x_3854:
        /* <DEDUP_REMOVED lines=12> */
.L_x_3882:


//--------------------- .nv.global.init           --------------------------
	.section	.nv.global.init,"aw",@progbits
.nv.global.init:
	.type		$str$23,@object
	.size		$str$23,($str$24 - $str$23)
$str$23:
        /*0000*/ 	.byte	0x28, 0x61, 0x64, 0x64, 0x72, 0x65, 0x73, 0x73, 0x20, 0x26, 0x20, 0x6d, 0x61, 0x73, 0x6b, 0x29
        /*0010*/ 	.byte	0x20, 0x3d, 0x3d, 0x20, 0x30, 0x00
	.type		$str$24,@object
	.size		$str$24,(__unnamed_4 - $str$24)
$str$24:
        /*0016*/ 	.byte	0x2f, 0x74, 0x6d, 0x70, 0x2f, 0x6f, 0x73, 0x73, 0x5f, 0x6b, 0x65, 0x72, 0x6e, 0x65, 0x6c, 0x73
        /*0026*/ 	.byte	0x5f, 0x73, 0x72, 0x63, 0x2f, 0x66, 0x6c, 0x61, 0x73, 0x68, 0x5f, 0x61, 0x74, 0x74, 0x65, 0x6e
        /*0036*/ 	.byte	0x74, 0x69, 0x6f, 0x6e, 0x2f, 0x63, 0x73, 0x72, 0x63, 0x2f, 0x63, 0x75, 0x74, 0x6c, 0x61, 0x73
        /*0046*/ 	.byte	0x73, 0x2f, 0x69, 0x6e, 0x63, 0x6c, 0x75, 0x64, 0x65, 0x2f, 0x63, 0x75, 0x74, 0x65, 0x2f, 0x70
        /*0056*/ 	.byte	0x6f, 0x69, 0x6e, 0x74, 0x65, 0x72, 0x5f, 0x66, 0x6c, 0x61, 0x67, 0x67, 0x65, 0x64, 0x2e, 0x68
        /*0066*/ 	.byte	0x70, 0x70, 0x00
	.type		__unnamed_4,@object
	.size		__unnamed_4,(__unnamed_2 - __unnamed_4)
__unnamed_4:
        /*0069*/ 	.byte	0x61, 0x75, 0x74, 0x6f, 0x20, 0x63, 0x75, 0x74, 0x65, 0x3a, 0x3a, 0x61, 0x73, 0x5f, 0x70, 0x6f
        /* <DEDUP_REMOVED lines=19> */
        /*01a9*/ 	.byte	0x43, 0x3c, 0x36, 0x34, 0x3e, 0x3e, 0x3e, 0x3e, 0x5d, 0x00
	.type		__unnamed_2,@object
	.size		__unnamed_2,(__unnamed_3 - __unnamed_2)
__unnamed_2:
        /* <DEDUP_REMOVED lines=22> */
        /*0313*/ 	.byte	0x20, 0x26, 0x5d, 0x00
	.type		__unnamed_3,@object
	.size		__unnamed_3,(__unnamed_1 - __unnamed_3)
__unnamed_3:
        /* <DEDUP_REMOVED lines=23> */
        /*0487*/ 	.byte	0x3a, 0x43, 0x3c, 0x36, 0x31, 0x34, 0x34, 0x3e, 0x3e, 0x3e, 0x3e, 0x3e, 0x5d, 0x00
	.type		__unnamed_1,@object
	.size		__unnamed_1,(.L_0 - __unnamed_1)
__unnamed_1:
        /* <DEDUP_REMOVED lines=28> */
        /*0655*/ 	.byte	0x3e, 0x3e, 0x3e, 0x3e, 0x3e, 0x20, 0x26, 0x5d, 0x00
.L_0:


//--------------------- .nv.shared._ZN7cutlass13device_kernelIN5flash11enable_sm90INS1_16FlashAttnBwdSm90INS1_25CollectiveMainloopBwdSm90ILi2ELi1ELi1EN4cute5tupleIJNS5_1CILi1EEES8_S8_EEENS6_IJNS7_ILi64EEENS7_ILi96EEENS7_ILi192EEEEEENS_6half_tEfNS_4arch4Sm90ELb0ELb0ELb0ELb0ELb0ELb0ELb1ELb0ELi3ELi1ELi1ELi1ELb0EEENS1_21CollectiveEpilogueBwdISD_SE_SG_Li384ELb0ELb1ELi3EEENS1_19SingleTileSchedulerILb0ELb0ELb0ELi96EEEEEEEEEvNT_6ParamsE --------------------------
	.section	.nv.shared._ZN7cutlass13device_kernelIN5flash11enable_sm90INS1_16FlashAttnBwdSm90INS1_25CollectiveMainloopBwdSm90ILi2ELi1ELi1EN4cute5tupleIJNS5_1CILi1EEES8_S8_EEENS6_IJNS7_ILi64EEENS7_ILi96EEENS7_ILi192EEEEEENS_6half_tEfNS_4arch4Sm90ELb0ELb0ELb0ELb0ELb0ELb0ELb1ELb0ELi3ELi1ELi1ELi1ELb0EEENS1_21CollectiveEpilogueBwdISD_SE_SG_Li384ELb0ELb1ELi3EEENS1_19SingleTileSchedulerILb0ELb0ELb0ELi96EEEEEEEEEvNT_6ParamsE,"aw",@nobits
	.sectionflags	@""
	.align	16
	.zero		1024


//--------------------- .nv.shared.reserved.0     --------------------------
	.section	.nv.shared.reserved.0,"aw",@nobits
	.weak		__nv_reservedSMEM_offset_0_alias
	.size		__nv_reservedSMEM_offset_0_alias, 0, 0
	.other		__nv_reservedSMEM_offset_0_alias,@"STO_CUDA_RESERVED_SHARED STV_DEFAULT"
__nv_reservedSMEM_offset_0_alias:
	.zero		0


//--------------------- .nv.global                --------------------------
	.section	.nv.global,"aw",@nobits
.nv.global:
	.type		_ZN66_INTERNAL_5e14b357_30_flash_bwd_hdim192_fp16_sm90_cu_1f2e7571_28384cute1_E,@object
	.size		_ZN66_INTERNAL_5e14b357_30_flash_bwd_hdim192_fp16_sm90_cu_1f2e7571_28384cute1_E,(_ZN66_INTERNAL_5e14b357_30_flash_bwd_hdim192_fp16_sm90_cu_1f2e7571_28384cuda3std3__45__cpo6cbeginE - _ZN66_INTERNAL_5e14b357_30_flash_bwd_hdim192_fp16_sm90_cu_1f2e7571_28384cute1_E)
_ZN66_INTERNAL_5e14b357_30_flash_bwd_hdim192_fp16_sm90_cu_1f2e7571_28384cute1_E:
	.zero		1
	.type		_ZN66_INTERNAL_5e14b357_30_flash_bwd_hdim192_fp16_sm90_cu_1f2e7571_28384cuda3std3__45__cpo6cbeginE,@object
	.size		_ZN66_INTERNAL_5e14b357_30_flash_bwd_hdim192_fp16_sm90_cu_1f2e7571_28384cuda3std3__45__cpo6cbeginE,(_ZN66_INTERNAL_5e14b357_30_flash_bwd_hdim192_fp16_sm90_cu_1f2e7571_28384cuda3std3__48in_placeE - _ZN66_INTERNAL_5e14b357_30_flash_bwd_hdim192_fp16_sm90_cu_1f2e7571_28384cuda3std3__45__cpo6cbeginE)
_ZN66_INTERNAL_5e14b357_30_flash_bwd_hdim192_fp16_sm90_cu_1f2e7571_28384cuda3std3__45__cpo6cbeginE:
	.zero		1
	.type		_ZN66_INTERNAL_5e14b357_30_flash_bwd_hdim192_fp16_sm90_cu_1f2e7571_28384cuda3std3__48in_placeE,@object
	.size		_ZN66_INTERNAL_5e14b357_30_flash_bwd_hdim192_fp16_sm90_cu_1f2e7571_28384cuda3std3__48in_placeE,(_ZN66_INTERNAL_5e14b357_30_flash_bwd_hdim192_fp16_sm90_cu_1f2e7571_28384cuda3std6ranges3__45__cpo9iter_moveE - _ZN66_INTERNAL_5e14b357_30_flash_bwd_hdim192_fp16_sm90_cu_1f2e7571_28384cuda3std3__48in_placeE)
_ZN66_INTERNAL_5e14b357_30_flash_bwd_hdim192_fp16_sm90_cu_1f2e7571_28384cuda3std3__48in_placeE:
	.zero		1
	.type		_ZN66_INTERNAL_5e14b357_30_flash_bwd_hdim192_fp16_sm90_cu_1f2e7571_28384cuda3std6ranges3__45__cpo9iter_moveE,@object
	.size		_ZN66_INTERNAL_5e14b357_30_flash_bwd_hdim192_fp16_sm90_cu_1f2e7571_28384cuda3std6ranges3__45__cpo9iter_moveE,(_ZN66_INTERNAL_5e14b357_30_flash_bwd_hdim192_fp16_sm90_cu_1f2e7571_28384cuda3std3__45__cpo5beginE - _ZN66_INTERNAL_5e14b357_30_flash_bwd_hdim192_fp16_sm90_cu_1f2e7571_28384cuda3std6ranges3__45__cpo9iter_moveE)
_ZN66_INTERNAL_5e14b357_30_flash_bwd_hdim192_fp16_sm90_cu_1f2e7571_28384cuda3std6ranges3__45__cpo9iter_moveE:
	.zero		1
	.type		_ZN66_INTERNAL_5e14b357_30_flash_bwd_hdim192_fp16_sm90_cu_1f2e7571_28384cuda3std3__45__cpo5beginE,@object
	.size		_ZN66_INTERNAL_5e14b357_30_flash_bwd_hdim192_fp16_sm90_cu_1f2e7571_28384cuda3std3__45__cpo5beginE,(_ZN66_INTERNAL_5e14b357_30_flash_bwd_hdim192_fp16_sm90_cu_1f2e7571_28384cuda3std3__468_GLOBAL__N__5e14b357_30_flash_bwd_hdim192_fp16_sm90_cu_1f2e7571_28386ignoreE - _ZN66_INTERNAL_5e14b357_30_flash_bwd_hdim192_fp16_sm90_cu_1f2e7571_28384cuda3std3__45__cpo5beginE)
_ZN66_INTERNAL_5e14b357_30_flash_bwd_hdim192_fp16_sm90_cu_1f2e7571_28384cuda3std3__45__cpo5beginE:
	.zero		1
	.type		_ZN66_INTERNAL_5e14b357_30_flash_bwd_hdim192_fp16_sm90_cu_1f2e7571_28384cuda3std3__468_GLOBAL__N__5e14b357_30_flash_bwd_hdim192_fp16_sm90_cu_1f2e7571_28386ignoreE,@object
	.size		_ZN66_INTERNAL_5e14b357_30_flash_bwd_hdim192_fp16_sm90_cu_1f2e7571_28384cuda3std3__468_GLOBAL__N__5e14b357_30_flash_bwd_hdim192_fp16_sm90_cu_1f2e7571_28386ignoreE,(_ZN66_INTERNAL_5e14b357_30_flash_bwd_hdim192_fp16_sm90_cu_1f2e7571_28384cute7productE - _ZN66_INTERNAL_5e14b357_30_flash_bwd_hdim192_fp16_sm90_cu_1f2e7571_28384cuda3std3__468_GLOBAL__N__5e14b357_30_flash_bwd_hdim192_fp16_sm90_cu_1f2e7571_28386ignoreE)
_ZN66_INTERNAL_5e14b357_30_flash_bwd_hdim192_fp16_sm90_cu_1f2e7571_28384cuda3std3__468_GLOBAL__N__5e14b357_30_flash_bwd_hdim192_fp16_sm90_cu_1f2e7571_28386ignoreE:
	.zero		1
	.type		_ZN66_INTERNAL_5e14b357_30_flash_bwd_hdim192_fp16_sm90_cu_1f2e7571_28384cute7productE,@object
	.size		_ZN66_INTERNAL_5e14b357_30_flash_bwd_hdim192_fp16_sm90_cu_1f2e7571_28384cute7productE,(_ZN66_INTERNAL_5e14b357_30_flash_bwd_hdim192_fp16_sm90_cu_1f2e7571_28384cuda3std3__45__cpo3endE - _ZN66_INTERNAL_5e14b357_30_flash_bwd_hdim192_fp16_sm90_cu_1f2e7571_28384cute7productE)
_ZN66_INTERNAL_5e14b357_30_flash_bwd_hdim192_fp16_sm90_cu_1f2e7571_28384cute7productE:
	.zero		1
	.type		_ZN66_INTERNAL_5e14b357_30_flash_bwd_hdim192_fp16_sm90_cu_1f2e7571_28384cuda3std3__45__cpo3endE,@object
	.size		_ZN66_INTERNAL_5e14b357_30_flash_bwd_hdim192_fp16_sm90_cu_1f2e7571_28384cuda3std3__45__cpo3endE,(_ZN66_INTERNAL_5e14b357_30_flash_bwd_hdim192_fp16_sm90_cu_1f2e7571_28384cuda3std3__419piecewise_constructE - _ZN66_INTERNAL_5e14b357_30_flash_bwd_hdim192_fp16_sm90_cu_1f2e7571_28384cuda3std3__45__cpo3endE)
_ZN66_INTERNAL_5e14b357_30_flash_bwd_hdim192_fp16_sm90_cu_1f2e7571_28384cuda3std3__45__cpo3endE:
	.zero		1
	.type		_ZN66_INTERNAL_5e14b357_30_flash_bwd_hdim192_fp16_sm90_cu_1f2e7571_28384cuda3std3__419piecewise_constructE,@object
	.size		_ZN66_INTERNAL_5e14b357_30_flash_bwd_hdim192_fp16_sm90_cu_1f2e7571_28384cuda3std3__419piecewise_constructE,(_ZN66_INTERNAL_5e14b357_30_flash_bwd_hdim192_fp16_sm90_cu_1f2e7571_28384cuda3std3__45__cpo4cendE - _ZN66_INTERNAL_5e14b357_30_flash_bwd_hdim192_fp16_sm90_cu_1f2e7571_28384cuda3std3__419piecewise_constructE)
_ZN66_INTERNAL_5e14b357_30_flash_bwd_hdim192_fp16_sm90_cu_1f2e7571_28384cuda3std3__419piecewise_constructE:
	.zero		1
	.type		_ZN66_INTERNAL_5e14b357_30_flash_bwd_hdim192_fp16_sm90_cu_1f2e7571_28384cuda3std3__45__cpo4cendE,@object
	.size		_ZN66_INTERNAL_5e14b357_30_flash_bwd_hdim192_fp16_sm90_cu_1f2e7571_28384cuda3std3__45__cpo4cendE,(_ZN66_INTERNAL_5e14b357_30_flash_bwd_hdim192_fp16_sm90_cu_1f2e7571_28384cuda3std6ranges3__45__cpo4swapE - _ZN66_INTERNAL_5e14b357_30_flash_bwd_hdim192_fp16_sm90_cu_1f2e7571_28384cuda3std3__45__cpo4cendE)
_ZN66_INTERNAL_5e14b357_30_flash_bwd_hdim192_fp16_sm90_cu_1f2e7571_28384cuda3std3__45__cpo4cendE:
	.zero		1
	.type		_ZN66_INTERNAL_5e14b357_30_flash_bwd_hdim192_fp16_sm90_cu_1f2e7571_28384cuda3std6ranges3__45__cpo4swapE,@object
	.size		_ZN66_INTERNAL_5e14b357_30_flash_bwd_hdim192_fp16_sm90_cu_1f2e7571_28384cuda3std6ranges3__45__cpo4swapE,(.L_11 - _ZN66_INTERNAL_5e14b357_30_flash_bwd_hdim192_fp16_sm90_cu_1f2e7571_28384cuda3std6ranges3__45__cpo4swapE)
_ZN66_INTERNAL_5e14b357_30_flash_bwd_hdim192_fp16_sm90_cu_1f2e7571_28384cuda3std6ranges3__45__cpo4swapE:
	.zero		1
.L_11:


//--------------------- .nv.shared._ZN7cutlass13device_kernelIN5flash11enable_sm90INS1_16FlashAttnBwdSm90INS1_25CollectiveMainloopBwdSm90ILi2ELi1ELi1EN4cute5tupleIJNS5_1CILi1EEES8_S8_EEENS6_IJNS7_ILi64EEENS7_ILi96EEENS7_ILi192EEEEEENS_6half_tEfNS_4arch4Sm90ELb0ELb0ELb0ELb0ELb1ELb0ELb1ELb0ELi3ELi1ELi1ELi1ELb0EEENS1_21CollectiveEpilogueBwdISD_SE_SG_Li384ELb0ELb1ELi3EEENS1_19SingleTileSchedulerILb0ELb0ELb0ELi96EEEEEEEEEvNT_6ParamsE --------------------------
	.section	.nv.shared._ZN7cutlass13device_kernelIN5flash11enable_sm90INS1_16FlashAttnBwdSm90INS1_25CollectiveMainloopBwdSm90ILi2ELi1ELi1EN4cute5tupleIJNS5_1CILi1EEES8_S8_EEENS6_IJNS7_ILi64EEENS7_ILi96EEENS7_ILi192EEEEEENS_6half_tEfNS_4arch4Sm90ELb0ELb0ELb0ELb0ELb1ELb0ELb1ELb0ELi3ELi1ELi1ELi1ELb0EEENS1_21CollectiveEpilogueBwdISD_SE_SG_Li384ELb0ELb1ELi3EEENS1_19SingleTileSchedulerILb0ELb0ELb0ELi96EEEEEEEEEvNT_6ParamsE,"aw",@nobits
	.sectionflags	@""
	.align	16
	.zero		1024


//--------------------- .nv.shared._ZN7cutlass13device_kernelIN5flash11enable_sm90INS1_16FlashAttnBwdSm90INS1_25CollectiveMainloopBwdSm90ILi2ELi1ELi1EN4cute5tupleIJNS5_1CILi1EEES8_S8_EEENS6_IJNS7_ILi64EEENS7_ILi96EEENS7_ILi192EEEEEENS_6half_tEfNS_4arch4Sm90ELb0ELb0ELb0ELb0ELb0ELb0ELb1ELb0ELi3ELi1ELi1ELi1ELb0EEENS1_24CollectiveEpilogueBwdGQAISD_fSG_Li384ELb0ELb0EEENS1_19SingleTileSchedulerILb0ELb0ELb0ELi96EEEEEEEEEvNT_6ParamsE --------------------------
	.section	.nv.shared._ZN7cutlass13device_kernelIN5flash11enable_sm90INS1_16FlashAttnBwdSm90INS1_25CollectiveMainloopBwdSm90ILi2ELi1ELi1EN4cute5tupleIJNS5_1CILi1EEES8_S8_EEENS6_IJNS7_ILi64EEENS7_ILi96EEENS7_ILi192EEEEEENS_6half_tEfNS_4arch4Sm90ELb0ELb0ELb0ELb0ELb0ELb0ELb1ELb0ELi3ELi1ELi1ELi1ELb0EEENS1_24CollectiveEpilogueBwdGQAISD_fSG_Li384ELb0ELb0EEENS1_19SingleTileSchedulerILb0ELb0ELb0ELi96EEEEEEEEEvNT_6ParamsE,"aw",@nobits
	.sectionflags	@""
	.align	16
	.zero		1024


//--------------------- .nv.shared._ZN7cutlass13device_kernelIN5flash11enable_sm90INS1_16FlashAttnBwdSm90INS1_25CollectiveMainloopBwdSm90ILi2ELi1ELi1EN4cute5tupleIJNS5_1CILi1EEES8_S8_EEENS6_IJNS7_ILi64EEENS7_ILi96EEENS7_ILi192EEEEEENS_6half_tEfNS_4arch4Sm90ELb0ELb0ELb0ELb0ELb1ELb0ELb1ELb0ELi3ELi1ELi1ELi1ELb0EEENS1_24CollectiveEpilogueBwdGQAISD_fSG_Li384ELb0ELb1EEENS1_19SingleTileSchedulerILb0ELb0ELb0ELi96EEEEEEEEEvNT_6ParamsE --------------------------
	.section	.nv.shared._ZN7cutlass13device_kernelIN5flash11enable_sm90INS1_16FlashAttnBwdSm90INS1_25CollectiveMainloopBwdSm90ILi2ELi1ELi1EN4cute5tupleIJNS5_1CILi1EEES8_S8_EEENS6_IJNS7_ILi64EEENS7_ILi96EEENS7_ILi192EEEEEENS_6half_tEfNS_4arch4Sm90ELb0ELb0ELb0ELb0ELb1ELb0ELb1ELb0ELi3ELi1ELi1ELi1ELb0EEENS1_24CollectiveEpilogueBwdGQAISD_fSG_Li384ELb0ELb1EEENS1_19SingleTileSchedulerILb0ELb0ELb0ELi96EEEEEEEEEvNT_6ParamsE,"aw",@nobits
	.sectionflags	@""
	.align	16
	.zero		1024


//--------------------- .nv.shared._ZN7cutlass13device_kernelIN5flash11enable_sm90INS1_16FlashAttnBwdSm90INS1_25CollectiveMainloopBwdSm90ILi2ELi1ELi1EN4cute5tupleIJNS5_1CILi1EEES8_S8_EEENS6_IJNS7_ILi64EEENS7_ILi96EEENS7_ILi192EEEEEENS_6half_tEfNS_4arch4Sm90ELb0ELb0ELb0ELb1ELb0ELb0ELb1ELb0ELi3ELi1ELi1ELi1ELb0EEENS1_21CollectiveEpilogueBwdISD_SE_SG_Li384ELb1ELb1ELi3EEENS1_19SingleTileSchedulerILb1ELb0ELb0ELi96EEEEEEEEEvNT_6ParamsE --------------------------
	.section	.nv.shared._ZN7cutlass13device_kernelIN5flash11enable_sm90INS1_16FlashAttnBwdSm90INS1_25CollectiveMainloopBwdSm90ILi2ELi1ELi1EN4cute5tupleIJNS5_1CILi1EEES8_S8_EEENS6_IJNS7_ILi64EEENS7_ILi96EEENS7_ILi192EEEEEENS_6half_tEfNS_4arch4Sm90ELb0ELb0ELb0ELb1ELb0ELb0ELb1ELb0ELi3ELi1ELi1ELi1ELb0EEENS1_21CollectiveEpilogueBwdISD_SE_SG_Li384ELb1ELb1ELi3EEENS1_19SingleTileSchedulerILb1ELb0ELb0ELi96EEEEEEEEEvNT_6ParamsE,"aw",@nobits
	.sectionflags	@""
	.align	16
	.zero		1024


//--------------------- .nv.shared._ZN7cutlass13device_kernelIN5flash11enable_sm90INS1_16FlashAttnBwdSm90INS1_25CollectiveMainloopBwdSm90ILi2ELi1ELi1EN4cute5tupleIJNS5_1CILi1EEES8_S8_EEENS6_IJNS7_ILi64EEENS7_ILi96EEENS7_ILi192EEEEEENS_6half_tEfNS_4arch4Sm90ELb0ELb0ELb0ELb1ELb1ELb0ELb1ELb0ELi3ELi1ELi1ELi1ELb0EEENS1_21CollectiveEpilogueBwdISD_SE_SG_Li384ELb1ELb1ELi3EEENS1_19SingleTileSchedulerILb1ELb0ELb0ELi96EEEEEEEEEvNT_6ParamsE --------------------------
	.section	.nv.shared._ZN7cutlass13device_kernelIN5flash11enable_sm90INS1_16FlashAttnBwdSm90INS1_25CollectiveMainloopBwdSm90ILi2ELi1ELi1EN4cute5tupleIJNS5_1CILi1EEES8_S8_EEENS6_IJNS7_ILi64EEENS7_ILi96EEENS7_ILi192EEEEEENS_6half_tEfNS_4arch4Sm90ELb0ELb0ELb0ELb1ELb1ELb0ELb1ELb0ELi3ELi1ELi1ELi1ELb0EEENS1_21CollectiveEpilogueBwdISD_SE_SG_Li384ELb1ELb1ELi3EEENS1_19SingleTileSchedulerILb1ELb0ELb0ELi96EEEEEEEEEvNT_6ParamsE,"aw",@nobits
	.sectionflags	@""
	.align	16
	.zero		1024


//--------------------- .nv.shared._ZN7cutlass13device_kernelIN5flash11enable_sm90INS1_16FlashAttnBwdSm90INS1_25CollectiveMainloopBwdSm90ILi2ELi1ELi1EN4cute5tupleIJNS5_1CILi1EEES8_S8_EEENS6_IJNS7_ILi64EEENS7_ILi96EEENS7_ILi192EEEEEENS_6half_tEfNS_4arch4Sm90ELb0ELb0ELb0ELb1ELb0ELb0ELb1ELb0ELi3ELi1ELi1ELi1ELb0EEENS1_24CollectiveEpilogueBwdGQAISD_fSG_Li384ELb1ELb0EEENS1_19SingleTileSchedulerILb1ELb0ELb0ELi96EEEEEEEEEvNT_6ParamsE --------------------------
	.section	.nv.shared._ZN7cutlass13device_kernelIN5flash11enable_sm90INS1_16FlashAttnBwdSm90INS1_25CollectiveMainloopBwdSm90ILi2ELi1ELi1EN4cute5tupleIJNS5_1CILi1EEES8_S8_EEENS6_IJNS7_ILi64EEENS7_ILi96EEENS7_ILi192EEEEEENS_6half_tEfNS_4arch4Sm90ELb0ELb0ELb0ELb1ELb0ELb0ELb1ELb0ELi3ELi1ELi1ELi1ELb0EEENS1_24CollectiveEpilogueBwdGQAISD_fSG_Li384ELb1ELb0EEENS1_19SingleTileSchedulerILb1ELb0ELb0ELi96EEEEEEEEEvNT_6ParamsE,"aw",@nobits
	.sectionflags	@""
	.align	16
	.zero		1024


//--------------------- .nv.shared._ZN7cutlass13device_kernelIN5flash11enable_sm90INS1_16FlashAttnBwdSm90INS1_25CollectiveMainloopBwdSm90ILi2ELi1ELi1EN4cute5tupleIJNS5_1CILi1EEES8_S8_EEENS6_IJNS7_ILi64EEENS7_ILi96EEENS7_ILi192EEEEEENS_6half_tEfNS_4arch4Sm90ELb0ELb0ELb0ELb1ELb1ELb0ELb1ELb0ELi3ELi1ELi1ELi1ELb0EEENS1_24CollectiveEpilogueBwdGQAISD_fSG_Li384ELb1ELb1EEENS1_19SingleTileSchedulerILb1ELb0ELb0ELi96EEEEEEEEEvNT_6ParamsE --------------------------
	.section	.nv.shared._ZN7cutlass13device_kernelIN5flash11enable_sm90INS1_16FlashAttnBwdSm90INS1_25CollectiveMainloopBwdSm90ILi2ELi1ELi1EN4cute5tupleIJNS5_1CILi1EEES8_S8_EEENS6_IJNS7_ILi64EEENS7_ILi96EEENS7_ILi192EEEEEENS_6half_tEfNS_4arch4Sm90ELb0ELb0ELb0ELb1ELb1ELb0ELb1ELb0ELi3ELi1ELi1ELi1ELb0EEENS1_24CollectiveEpilogueBwdGQAISD_fSG_Li384ELb1ELb1EEENS1_19SingleTileSchedulerILb1ELb0ELb0ELi96EEEEEEEEEvNT_6ParamsE,"aw",@nobits
	.sectionflags	@""
	.align	16
	.zero		1024


//--------------------- .nv.shared._ZN7cutlass13device_kernelIN5flash11enable_sm90INS1_16FlashAttnBwdSm90INS1_25CollectiveMainloopBwdSm90ILi2ELi1ELi1EN4cute5tupleIJNS5_1CILi1EEES8_S8_EEENS6_IJNS7_ILi64EEENS7_ILi96EEENS7_ILi192EEEEEENS_6half_tEfNS_4arch4Sm90ELb0ELb1ELb0ELb0ELb0ELb0ELb1ELb0ELi3ELi1ELi1ELi1ELb0EEENS1_21CollectiveEpilogueBwdISD_SE_SG_Li384ELb0ELb1ELi3EEENS1_19SingleTileSchedulerILb0ELb0ELb0ELi96EEEEEEEEEvNT_6ParamsE --------------------------
	.section	.nv.shared._ZN7cutlass13device_kernelIN5flash11enable_sm90INS1_16FlashAttnBwdSm90INS1_25CollectiveMainloopBwdSm90ILi2ELi1ELi1EN4cute5tupleIJNS5_1CILi1EEES8_S8_EEENS6_IJNS7_ILi64EEENS7_ILi96EEENS7_ILi192EEEEEENS_6half_tEfNS_4arch4Sm90ELb0ELb1ELb0ELb0ELb0ELb0ELb1ELb0ELi3ELi1ELi1ELi1ELb0EEENS1_21CollectiveEpilogueBwdISD_SE_SG_Li384ELb0ELb1ELi3EEENS1_19SingleTileSchedulerILb0ELb0ELb0ELi96EEEEEEEEEvNT_6ParamsE,"aw",@nobits
	.sectionflags	@""
	.align	16
	.zero		1024


//--------------------- .nv.shared._ZN7cutlass13device_kernelIN5flash11enable_sm90INS1_16FlashAttnBwdSm90INS1_25CollectiveMainloopBwdSm90ILi2ELi1ELi1EN4cute5tupleIJNS5_1CILi1EEES8_S8_EEENS6_IJNS7_ILi64EEENS7_ILi96EEENS7_ILi192EEEEEENS_6half_tEfNS_4arch4Sm90ELb0ELb1ELb0ELb0ELb1ELb0ELb1ELb0ELi3ELi1ELi1ELi1ELb0EEENS1_21CollectiveEpilogueBwdISD_SE_SG_Li384ELb0ELb1ELi3EEENS1_19SingleTileSchedulerILb0ELb0ELb0ELi96EEEEEEEEEvNT_6ParamsE --------------------------
	.section	.nv.shared._ZN7cutlass13device_kernelIN5flash11enable_sm90INS1_16FlashAttnBwdSm90INS1_25CollectiveMainloopBwdSm90ILi2ELi1ELi1EN4cute5tupleIJNS5_1CILi1EEES8_S8_EEENS6_IJNS7_ILi64EEENS7_ILi96EEENS7_ILi192EEEEEENS_6half_tEfNS_4arch4Sm90ELb0ELb1ELb0ELb0ELb1ELb0ELb1ELb0ELi3ELi1ELi1ELi1ELb0EEENS1_21CollectiveEpilogueBwdISD_SE_SG_Li384ELb0ELb1ELi3EEENS1_19SingleTileSchedulerILb0ELb0ELb0ELi96EEEEEEEEEvNT_6ParamsE,"aw",@nobits
	.sectionflags	@""
	.align	16
	.zero		1024


//--------------------- .nv.shared._ZN7cutlass13device_kernelIN5flash11enable_sm90INS1_16FlashAttnBwdSm90INS1_25CollectiveMainloopBwdSm90ILi2ELi1ELi1EN4cute5tupleIJNS5_1CILi1EEES8_S8_EEENS6_IJNS7_ILi64EEENS7_ILi96EEENS7_ILi192EEEEEENS_6half_tEfNS_4arch4Sm90ELb0ELb1ELb0ELb0ELb0ELb0ELb1ELb0ELi3ELi1ELi1ELi1ELb0EEENS1_24CollectiveEpilogueBwdGQAISD_fSG_Li384ELb0ELb0EEENS1_19SingleTileSchedulerILb0ELb0ELb0ELi96EEEEEEEEEvNT_6ParamsE --------------------------
	.section	.nv.shared._ZN7cutlass13device_kernelIN5flash11enable_sm90INS1_16FlashAttnBwdSm90INS1_25CollectiveMainloopBwdSm90ILi2ELi1ELi1EN4cute5tupleIJNS5_1CILi1EEES8_S8_EEENS6_IJNS7_ILi64EEENS7_ILi96EEENS7_ILi192EEEEEENS_6half_tEfNS_4arch4Sm90ELb0ELb1ELb0ELb0ELb0ELb0ELb1ELb0ELi3ELi1ELi1ELi1ELb0EEENS1_24CollectiveEpilogueBwdGQAISD_fSG_Li384ELb0ELb0EEENS1_19SingleTileSchedulerILb0ELb0ELb0ELi96EEEEEEEEEvNT_6ParamsE,"aw",@nobits
	.sectionflags	@""
	.align	16
	.zero		1024


//--------------------- .nv.shared._ZN7cutlass13device_kernelIN5flash11enable_sm90INS1_16FlashAttnBwdSm90INS1_25CollectiveMainloopBwdSm90ILi2ELi1ELi1EN4cute5tupleIJNS5_1CILi1EEES8_S8_EEENS6_IJNS7_ILi64EEENS7_ILi96EEENS7_ILi192EEEEEENS_6half_tEfNS_4arch4Sm90ELb0ELb1ELb0ELb0ELb1ELb0ELb1ELb0ELi3ELi1ELi1ELi1ELb0EEENS1_24CollectiveEpilogueBwdGQAISD_fSG_Li384ELb0ELb1EEENS1_19SingleTileSchedulerILb0ELb0ELb0ELi96EEEEEEEEEvNT_6ParamsE --------------------------
	.section	.nv.shared._ZN7cutlass13device_kernelIN5flash11enable_sm90INS1_16FlashAttnBwdSm90INS1_25CollectiveMainloopBwdSm90ILi2ELi1ELi1EN4cute5tupleIJNS5_1CILi1EEES8_S8_EEENS6_IJNS7_ILi64EEENS7_ILi96EEENS7_ILi192EEEEEENS_6half_tEfNS_4arch4Sm90ELb0ELb1ELb0ELb0ELb1ELb0ELb1ELb0ELi3ELi1ELi1ELi1ELb0EEENS1_24CollectiveEpilogueBwdGQAISD_fSG_Li384ELb0ELb1EEENS1_19SingleTileSchedulerILb0ELb0ELb0ELi96EEEEEEEEEvNT_6ParamsE,"aw",@nobits
	.sectionflags	@""
	.align	16
	.zero		1024


//--------------------- .nv.shared._ZN7cutlass13device_kernelIN5flash11enable_sm90INS1_16FlashAttnBwdSm90INS1_25CollectiveMainloopBwdSm90ILi2ELi1ELi1EN4cute5tupleIJNS5_1CILi1EEES8_S8_EEENS6_IJNS7_ILi64EEENS7_ILi96EEENS7_ILi192EEEEEENS_6half_tEfNS_4arch4Sm90ELb0ELb1ELb0ELb1ELb0ELb0ELb1ELb0ELi3ELi1ELi1ELi1ELb0EEENS1_21CollectiveEpilogueBwdISD_SE_SG_Li384ELb1ELb1ELi3EEENS1_19SingleTileSchedulerILb1ELb0ELb0ELi96EEEEEEEEEvNT_6ParamsE --------------------------
	.section	.nv.shared._ZN7cutlass13device_kernelIN5flash11enable_sm90INS1_16FlashAttnBwdSm90INS1_25CollectiveMainloopBwdSm90ILi2ELi1ELi1EN4cute5tupleIJNS5_1CILi1EEES8_S8_EEENS6_IJNS7_ILi64EEENS7_ILi96EEENS7_ILi192EEEEEENS_6half_tEfNS_4arch4Sm90ELb0ELb1ELb0ELb1ELb0ELb0ELb1ELb0ELi3ELi1ELi1ELi1ELb0EEENS1_21CollectiveEpilogueBwdISD_SE_SG_Li384ELb1ELb1ELi3EEENS1_19SingleTileSchedulerILb1ELb0ELb0ELi96EEEEEEEEEvNT_6ParamsE,"aw",@nobits
	.sectionflags	@""
	.align	16
	.zero		1024


//--------------------- .nv.shared._ZN7cutlass13device_kernelIN5flash11enable_sm90INS1_16FlashAttnBwdSm90INS1_25CollectiveMainloopBwdSm90ILi2ELi1ELi1EN4cute5tupleIJNS5_1CILi1EEES8_S8_EEENS6_IJNS7_ILi64EEENS7_ILi96EEENS7_ILi192EEEEEENS_6half_tEfNS_4arch4Sm90ELb0ELb1ELb0ELb1ELb1ELb0ELb1ELb0ELi3ELi1ELi1ELi1ELb0EEENS1_21CollectiveEpilogueBwdISD_SE_SG_Li384ELb1ELb1ELi3EEENS1_19SingleTileSchedulerILb1ELb0ELb0ELi96EEEEEEEEEvNT_6ParamsE --------------------------
	.section	.nv.shared._ZN7cutlass13device_kernelIN5flash11enable_sm90INS1_16FlashAttnBwdSm90INS1_25CollectiveMainloopBwdSm90ILi2ELi1ELi1EN4cute5tupleIJNS5_1CILi1EEES8_S8_EEENS6_IJNS7_ILi64EEENS7_ILi96EEENS7_ILi192EEEEEENS_6half_tEfNS_4arch4Sm90ELb0ELb1ELb0ELb1ELb1ELb0ELb1ELb0ELi3ELi1ELi1ELi1ELb0EEENS1_21CollectiveEpilogueBwdISD_SE_SG_Li384ELb1ELb1ELi3EEENS1_19SingleTileSchedulerILb1ELb0ELb0ELi96EEEEEEEEEvNT_6ParamsE,"aw",@nobits
	.sectionflags	@""
	.align	16
	.zero		1024


//--------------------- .nv.shared._ZN7cutlass13device_kernelIN5flash11enable_sm90INS1_16FlashAttnBwdSm90INS1_25CollectiveMainloopBwdSm90ILi2ELi1ELi1EN4cute5tupleIJNS5_1CILi1EEES8_S8_EEENS6_IJNS7_ILi64EEENS7_ILi96EEENS7_ILi192EEEEEENS_6half_tEfNS_4arch4Sm90ELb0ELb1ELb0ELb1ELb0ELb0ELb1ELb0ELi3ELi1ELi1ELi1ELb0EEENS1_24CollectiveEpilogueBwdGQAISD_fSG_Li384ELb1ELb0EEENS1_19SingleTileSchedulerILb1ELb0ELb0ELi96EEEEEEEEEvNT_6ParamsE --------------------------
	.section	.nv.shared._ZN7cutlass13device_kernelIN5flash11enable_sm90INS1_16FlashAttnBwdSm90INS1_25CollectiveMainloopBwdSm90ILi2ELi1ELi1EN4cute5tupleIJNS5_1CILi1EEES8_S8_EEENS6_IJNS7_ILi64EEENS7_ILi96EEENS7_ILi192EEEEEENS_6half_tEfNS_4arch4Sm90ELb0ELb1ELb0ELb1ELb0ELb0ELb1ELb0ELi3ELi1ELi1ELi1ELb0EEENS1_24CollectiveEpilogueBwdGQAISD_fSG_Li384ELb1ELb0EEENS1_19SingleTileSchedulerILb1ELb0ELb0ELi96EEEEEEEEEvNT_6ParamsE,"aw",@nobits
	.sectionflags	@""
	.align	16
	.zero		1024


//--------------------- .nv.shared._ZN7cutlass13device_kernelIN5flash11enable_sm90INS1_16FlashAttnBwdSm90INS1_25CollectiveMainloopBwdSm90ILi2ELi1ELi1EN4cute5tupleIJNS5_1CILi1EEES8_S8_EEENS6_IJNS7_ILi64EEENS7_ILi96EEENS7_ILi192EEEEEENS_6half_tEfNS_4arch4Sm90ELb0ELb1ELb0ELb1ELb1ELb0ELb1ELb0ELi3ELi1ELi1ELi1ELb0EEENS1_24CollectiveEpilogueBwdGQAISD_fSG_Li384ELb1ELb1EEENS1_19SingleTileSchedulerILb1ELb0ELb0ELi96EEEEEEEEEvNT_6ParamsE --------------------------
	.section	.nv.shared._ZN7cutlass13device_kernelIN5flash11enable_sm90INS1_16FlashAttnBwdSm90INS1_25CollectiveMainloopBwdSm90ILi2ELi1ELi1EN4cute5tupleIJNS5_1CILi1EEES8_S8_EEENS6_IJNS7_ILi64EEENS7_ILi96EEENS7_ILi192EEEEEENS_6half_tEfNS_4arch4Sm90ELb0ELb1ELb0ELb1ELb1ELb0ELb1ELb0ELi3ELi1ELi1ELi1ELb0EEENS1_24CollectiveEpilogueBwdGQAISD_fSG_Li384ELb1ELb1EEENS1_19SingleTileSchedulerILb1ELb0ELb0ELi96EEEEEEEEEvNT_6ParamsE,"aw",@nobits
	.sectionflags	@""
	.align	16
	.zero		1024


//--------------------- .nv.shared._ZN7cutlass13device_kernelIN5flash11enable_sm90INS1_16FlashAttnBwdSm90INS1_25CollectiveMainloopBwdSm90ILi2ELi1ELi1EN4cute5tupleIJNS5_1CILi1EEES8_S8_EEENS6_IJNS7_ILi64EEENS7_ILi96EEENS7_ILi192EEEEEENS_6half_tEfNS_4arch4Sm90ELb1ELb0ELb0ELb0ELb0ELb0ELb1ELb0ELi3ELi1ELi1ELi1ELb0EEENS1_21CollectiveEpilogueBwdISD_SE_SG_Li384ELb0ELb1ELi3EEENS1_25SingleTileBwdLPTSchedulerILb0ELi96ELb0EEEEEEEEEvNT_6ParamsE --------------------------
	.section	.nv.shared._ZN7cutlass13device_kernelIN5flash11enable_sm90INS1_16FlashAttnBwdSm90INS1_25CollectiveMainloopBwdSm90ILi2ELi1ELi1EN4cute5tupleIJNS5_1CILi1EEES8_S8_EEENS6_IJNS7_ILi64EEENS7_ILi96EEENS7_ILi192EEEEEENS_6half_tEfNS_4arch4Sm90ELb1ELb0ELb0ELb0ELb0ELb0ELb1ELb0ELi3ELi1ELi1ELi1ELb0EEENS1_21CollectiveEpilogueBwdISD_SE_SG_Li384ELb0ELb1ELi3EEENS1_25SingleTileBwdLPTSchedulerILb0ELi96ELb0EEEEEEEEEvNT_6ParamsE,"aw",@nobits
	.sectionflags	@""
	.align	16
	.zero		1024


//--------------------- .nv.shared._ZN7cutlass13device_kernelIN5flash11enable_sm90INS1_16FlashAttnBwdSm90INS1_25CollectiveMainloopBwdSm90ILi2ELi1ELi1EN4cute5tupleIJNS5_1CILi1EEES8_S8_EEENS6_IJNS7_ILi64EEENS7_ILi96EEENS7_ILi192EEEEEENS_6half_tEfNS_4arch4Sm90ELb1ELb0ELb0ELb0ELb1ELb0ELb1ELb0ELi3ELi1ELi1ELi1ELb0EEENS1_21CollectiveEpilogueBwdISD_SE_SG_Li384ELb0ELb1ELi3EEENS1_25SingleTileBwdLPTSchedulerILb0ELi96ELb1EEEEEEEEEvNT_6ParamsE --------------------------
	.section	.nv.shared._ZN7cutlass13device_kernelIN5flash11enable_sm90INS1_16FlashAttnBwdSm90INS1_25CollectiveMainloopBwdSm90ILi2ELi1ELi1EN4cute5tupleIJNS5_1CILi1EEES8_S8_EEENS6_IJNS7_ILi64EEENS7_ILi96EEENS7_ILi192EEEEEENS_6half_tEfNS_4arch4Sm90ELb1ELb0ELb0ELb0ELb1ELb0ELb1ELb0ELi3ELi1ELi1ELi1ELb0EEENS1_21CollectiveEpilogueBwdISD_SE_SG_Li384ELb0ELb1ELi3EEENS1_25SingleTileBwdLPTSchedulerILb0ELi96ELb1EEEEEEEEEvNT_6ParamsE,"aw",@nobits
	.sectionflags	@""
	.align	16
	.zero		1024


//--------------------- .nv.shared._ZN7cutlass13device_kernelIN5flash11enable_sm90INS1_16FlashAttnBwdSm90INS1_25CollectiveMainloopBwdSm90ILi2ELi1ELi1EN4cute5tupleIJNS5_1CILi1EEES8_S8_EEENS6_IJNS7_ILi64EEENS7_ILi96EEENS7_ILi192EEEEEENS_6half_tEfNS_4arch4Sm90ELb1ELb0ELb0ELb0ELb0ELb0ELb1ELb0ELi3ELi1ELi1ELi1ELb0EEENS1_24CollectiveEpilogueBwdGQAISD_fSG_Li384ELb0ELb0EEENS1_25SingleTileBwdLPTSchedulerILb0ELi96ELb0EEEEEEEEEvNT_6ParamsE --------------------------
	.section	.nv.shared._ZN7cutlass13device_kernelIN5flash11enable_sm90INS1_16FlashAttnBwdSm90INS1_25CollectiveMainloopBwdSm90ILi2ELi1ELi1EN4cute5tupleIJNS5_1CILi1EEES8_S8_EEENS6_IJNS7_ILi64EEENS7_ILi96EEENS7_ILi192EEEEEENS_6half_tEfNS_4arch4Sm90ELb1ELb0ELb0ELb0ELb0ELb0ELb1ELb0ELi3ELi1ELi1ELi1ELb0EEENS1_24CollectiveEpilogueBwdGQAISD_fSG_Li384ELb0ELb0EEENS1_25SingleTileBwdLPTSchedulerILb0ELi96ELb0EEEEEEEEEvNT_6ParamsE,"aw",@nobits
	.sectionflags	@""
	.align	16
	.zero		1024


//--------------------- .nv.shared._ZN7cutlass13device_kernelIN5flash11enable_sm90INS1_16FlashAttnBwdSm90INS1_25CollectiveMainloopBwdSm90ILi2ELi1ELi1EN4cute5tupleIJNS5_1CILi1EEES8_S8_EEENS6_IJNS7_ILi64EEENS7_ILi96EEENS7_ILi192EEEEEENS_6half_tEfNS_4arch4Sm90ELb1ELb0ELb0ELb0ELb1ELb0ELb1ELb0ELi3ELi1ELi1ELi1ELb0EEENS1_24CollectiveEpilogueBwdGQAISD_fSG_Li384ELb0ELb1EEENS1_25SingleTileBwdLPTSchedulerILb0ELi96ELb1EEEEEEEEEvNT_6ParamsE --------------------------
	.section	.nv.shared._ZN7cutlass13device_kernelIN5flash11enable_sm90INS1_16FlashAttnBwdSm90INS1_25CollectiveMainloopBwdSm90ILi2ELi1ELi1EN4cute5tupleIJNS5_1CILi1EEES8_S8_EEENS6_IJNS7_ILi64EEENS7_ILi96EEENS7_ILi192EEEEEENS_6half_tEfNS_4arch4Sm90ELb1ELb0ELb0ELb0ELb1ELb0ELb1ELb0ELi3ELi1ELi1ELi1ELb0EEENS1_24CollectiveEpilogueBwdGQAISD_fSG_Li384ELb0ELb1EEENS1_25SingleTileBwdLPTSchedulerILb0ELi96ELb1EEEEEEEEEvNT_6ParamsE,"aw",@nobits
	.sectionflags	@""
	.align	16
	.zero		1024


//--------------------- .nv.shared._ZN7cutlass13device_kernelIN5flash22FlashAttnBwdPreprocessIN4cute5tupleIJNS3_1CILi64EEENS5_ILi192EEEEEENS_6half_tEfNS_4arch4Sm90ELb1ELb0EEEEEvNT_6ParamsE --------------------------
	.section	.nv.shared._ZN7cutlass13device_kernelIN5flash22FlashAttnBwdPreprocessIN4cute5tupleIJNS3_1CILi64EEENS5_ILi192EEEEEENS_6half_tEfNS_4arch4Sm90ELb1ELb0EEEEEvNT_6ParamsE,"aw",@nobits
	.sectionflags	@""
	.align	16
	.zero		1024


//--------------------- .nv.shared._ZN7cutlass13device_kernelIN5flash11enable_sm90INS1_16FlashAttnBwdSm90INS1_25CollectiveMainloopBwdSm90ILi2ELi1ELi1EN4cute5tupleIJNS5_1CILi1EEES8_S8_EEENS6_IJNS7_ILi64EEENS7_ILi96EEENS7_ILi192EEEEEENS_6half_tEfNS_4arch4Sm90ELb1ELb0ELb0ELb1ELb0ELb0ELb1ELb0ELi3ELi1ELi1ELi1ELb0EEENS1_21CollectiveEpilogueBwdISD_SE_SG_Li384ELb1ELb1ELi3EEENS1_25SingleTileBwdLPTSchedulerILb1ELi96ELb0EEEEEEEEEvNT_6ParamsE --------------------------
	.section	.nv.shared._ZN7cutlass13device_kernelIN5flash11enable_sm90INS1_16FlashAttnBwdSm90INS1_25CollectiveMainloopBwdSm90ILi2ELi1ELi1EN4cute5tupleIJNS5_1CILi1EEES8_S8_EEENS6_IJNS7_ILi64EEENS7_ILi96EEENS7_ILi192EEEEEENS_6half_tEfNS_4arch4Sm90ELb1ELb0ELb0ELb1ELb0ELb0ELb1ELb0ELi3ELi1ELi1ELi1ELb0EEENS1_21CollectiveEpilogueBwdISD_SE_SG_Li384ELb1ELb1ELi3EEENS1_25SingleTileBwdLPTSchedulerILb1ELi96ELb0EEEEEEEEEvNT_6ParamsE,"aw",@nobits
	.sectionflags	@""
	.align	16
	.zero		1024


//--------------------- .nv.shared._ZN7cutlass13device_kernelIN5flash11enable_sm90INS1_16FlashAttnBwdSm90INS1_25CollectiveMainloopBwdSm90ILi2ELi1ELi1EN4cute5tupleIJNS5_1CILi1EEES8_S8_EEENS6_IJNS7_ILi64EEENS7_ILi96EEENS7_ILi192EEEEEENS_6half_tEfNS_4arch4Sm90ELb1ELb0ELb0ELb1ELb1ELb0ELb1ELb0ELi3ELi1ELi1ELi1ELb0EEENS1_21CollectiveEpilogueBwdISD_SE_SG_Li384ELb1ELb1ELi3EEENS1_25SingleTileBwdLPTSchedulerILb1ELi96ELb1EEEEEEEEEvNT_6ParamsE --------------------------
	.section	.nv.shared._ZN7cutlass13device_kernelIN5flash11enable_sm90INS1_16FlashAttnBwdSm90INS1_25CollectiveMainloopBwdSm90ILi2ELi1ELi1EN4cute5tupleIJNS5_1CILi1EEES8_S8_EEENS6_IJNS7_ILi64EEENS7_ILi96EEENS7_ILi192EEEEEENS_6half_tEfNS_4arch4Sm90ELb1ELb0ELb0ELb1ELb1ELb0ELb1ELb0ELi3ELi1ELi1ELi1ELb0EEENS1_21CollectiveEpilogueBwdISD_SE_SG_Li384ELb1ELb1ELi3EEENS1_25SingleTileBwdLPTSchedulerILb1ELi96ELb1EEEEEEEEEvNT_6ParamsE,"aw",@nobits
	.sectionflags	@""
	.align	16
	.zero		1024


//--------------------- .nv.shared._ZN7cutlass13device_kernelIN5flash11enable_sm90INS1_16FlashAttnBwdSm90INS1_25CollectiveMainloopBwdSm90ILi2ELi1ELi1EN4cute5tupleIJNS5_1CILi1EEES8_S8_EEENS6_IJNS7_ILi64EEENS7_ILi96EEENS7_ILi192EEEEEENS_6half_tEfNS_4arch4Sm90ELb1ELb0ELb0ELb1ELb0ELb0ELb1ELb0ELi3ELi1ELi1ELi1ELb0EEENS1_24CollectiveEpilogueBwdGQAISD_fSG_Li384ELb1ELb0EEENS1_25SingleTileBwdLPTSchedulerILb1ELi96ELb0EEEEEEEEEvNT_6ParamsE --------------------------
	.section	.nv.shared._ZN7cutlass13device_kernelIN5flash11enable_sm90INS1_16FlashAttnBwdSm90INS1_25CollectiveMainloopBwdSm90ILi2ELi1ELi1EN4cute5tupleIJNS5_1CILi1EEES8_S8_EEENS6_IJNS7_ILi64EEENS7_ILi96EEENS7_ILi192EEEEEENS_6half_tEfNS_4arch4Sm90ELb1ELb0ELb0ELb1ELb0ELb0ELb1ELb0ELi3ELi1ELi1ELi1ELb0EEENS1_24CollectiveEpilogueBwdGQAISD_fSG_Li384ELb1ELb0EEENS1_25SingleTileBwdLPTSchedulerILb1ELi96ELb0EEEEEEEEEvNT_6ParamsE,"aw",@nobits
	.sectionflags	@""
	.align	16
	.zero		1024


//--------------------- .nv.shared._ZN7cutlass13device_kernelIN5flash32FlashAttnBwdPostprocessConvertdQIN4cute5tupleIJNS3_1CILi96EEENS5_ILi192EEEEEENS_6half_tEfNS_4arch4Sm90ELi384ENS3_8TiledMMAINS3_8MMA_AtomIJNS3_4SM904GMMA25MMA_64x96x16_F32F16F16_SSILNSF_5MajorE1ELSH_1ELNSF_7ScaleInE1ELSI_1EEEEEENS3_6LayoutINS4_IJNS5_ILi3EEENS5_ILi1EEESN_EEENS4_IJSN_NS5_ILi0EEESP_EEEEENS4_IJNS3_10UnderscoreESS_SS_EEEEELb1EEEEEvNT_6ParamsE --------------------------
	.section	.nv.shared._ZN7cutlass13device_kernelIN5flash32FlashAttnBwdPostprocessConvertdQIN4cute5tupleIJNS3_1CILi96EEENS5_ILi192EEEEEENS_6half_tEfNS_4arch4Sm90ELi384ENS3_8TiledMMAINS3_8MMA_AtomIJNS3_4SM904GMMA25MMA_64x96x16_F32F16F16_SSILNSF_5MajorE1ELSH_1ELNSF_7ScaleInE1ELSI_1EEEEEENS3_6LayoutINS4_IJNS5_ILi3EEENS5_ILi1EEESN_EEENS4_IJSN_NS5_ILi0EEESP_EEEEENS4_IJNS3_10UnderscoreESS_SS_EEEEELb1EEEEEvNT_6ParamsE,"aw",@nobits
	.sectionflags	@""
	.align	16
	.zero		1024


//--------------------- .nv.shared._ZN7cutlass13device_kernelIN5flash32FlashAttnBwdPostprocessConvertdQIN4cute5tupleIJNS3_1CILi64EEENS5_ILi192EEEEEENS_6half_tEfNS_4arch4Sm90ELi384ENS3_8TiledMMAINS3_8MMA_AtomIJNS3_4SM904GMMA25MMA_64x64x16_F32F16F16_SSILNSF_5MajorE0ELSH_1ELNSF_7ScaleInE1ELSI_1EEEEEENS3_6LayoutINS4_IJNS5_ILi1EEENS5_ILi3EEESM_EEENS4_IJNS5_ILi0EEESM_SP_EEEEENS4_IJNS3_10UnderscoreESS_SS_EEEEELb0EEEEEvNT_6ParamsE --------------------------
	.section	.nv.shared._ZN7cutlass13device_kernelIN5flash32FlashAttnBwdPostprocessConvertdQIN4cute5tupleIJNS3_1CILi64EEENS5_ILi192EEEEEENS_6half_tEfNS_4arch4Sm90ELi384ENS3_8TiledMMAINS3_8MMA_AtomIJNS3_4SM904GMMA25MMA_64x64x16_F32F16F16_SSILNSF_5MajorE0ELSH_1ELNSF_7ScaleInE1ELSI_1EEEEEENS3_6LayoutINS4_IJNS5_ILi1EEENS5_ILi3EEESM_EEENS4_IJNS5_ILi0EEESM_SP_EEEEENS4_IJNS3_10UnderscoreESS_SS_EEEEELb0EEEEEvNT_6ParamsE,"aw",@nobits
	.sectionflags	@""
	.align	16
	.zero		1024


//--------------------- .nv.shared._ZN7cutlass13device_kernelIN5flash11enable_sm90INS1_16FlashAttnBwdSm90INS1_25CollectiveMainloopBwdSm90ILi2ELi1ELi1EN4cute5tupleIJNS5_1CILi1EEES8_S8_EEENS6_IJNS7_ILi64EEENS7_ILi96EEENS7_ILi192EEEEEENS_6half_tEfNS_4arch4Sm90ELb1ELb0ELb0ELb1ELb1ELb0ELb1ELb0ELi3ELi1ELi1ELi1ELb0EEENS1_24CollectiveEpilogueBwdGQAISD_fSG_Li384ELb1ELb1EEENS1_25SingleTileBwdLPTSchedulerILb1ELi96ELb1EEEEEEEEEvNT_6ParamsE --------------------------
	.section	.nv.shared._ZN7cutlass13device_kernelIN5flash11enable_sm90INS1_16FlashAttnBwdSm90INS1_25CollectiveMainloopBwdSm90ILi2ELi1ELi1EN4cute5tupleIJNS5_1CILi1EEES8_S8_EEENS6_IJNS7_ILi64EEENS7_ILi96EEENS7_ILi192EEEEEENS_6half_tEfNS_4arch4Sm90ELb1ELb0ELb0ELb1ELb1ELb0ELb1ELb0ELi3ELi1ELi1ELi1ELb0EEENS1_24CollectiveEpilogueBwdGQAISD_fSG_Li384ELb1ELb1EEENS1_25SingleTileBwdLPTSchedulerILb1ELi96ELb1EEEEEEEEEvNT_6ParamsE,"aw",@nobits
	.sectionflags	@""
	.align	16
	.zero		1024


//--------------------- .nv.shared._ZN7cutlass13device_kernelIN5flash22FlashAttnBwdPreprocessIN4cute5tupleIJNS3_1CILi64EEENS5_ILi192EEEEEENS_6half_tEfNS_4arch4Sm90ELb1ELb1EEEEEvNT_6ParamsE --------------------------
	.section	.nv.shared._ZN7cutlass13device_kernelIN5flash22FlashAttnBwdPreprocessIN4cute5tupleIJNS3_1CILi64EEENS5_ILi192EEEEEENS_6half_tEfNS_4arch4Sm90ELb1ELb1EEEEEvNT_6ParamsE,"aw",@nobits
	.sectionflags	@""
	.align	16
	.zero		1024


//--------------------- .nv.constant0._ZN7cutlass13device_kernelIN5flash11enable_sm90INS1_16FlashAttnBwdSm90INS1_25CollectiveMainloopBwdSm90ILi2ELi1ELi1EN4cute5tupleIJNS5_1CILi1EEES8_S8_EEENS6_IJNS7_ILi64EEENS7_ILi96EEENS7_ILi192EEEEEENS_6half_tEfNS_4arch4Sm90ELb0ELb0ELb0ELb0ELb0ELb0ELb1ELb0ELi3ELi1ELi1ELi1ELb0EEENS1_21CollectiveEpilogueBwdISD_SE_SG_Li384ELb0ELb1ELi3EEENS1_19SingleTileSchedulerILb0ELb0ELb0ELi96EEEEEEEEEvNT_6ParamsE --------------------------
	.section	.nv.constant0._ZN7cutlass13device_kernelIN5flash11enable_sm90INS1_16FlashAttnBwdSm90INS1_25CollectiveMainloopBwdSm90ILi2ELi1ELi1EN4cute5tupleIJNS5_1CILi1EEES8_S8_EEENS6_IJNS7_ILi64EEENS7_ILi96EEENS7_ILi192EEEEEENS_6half_tEfNS_4arch4Sm90ELb0ELb0ELb0ELb0ELb0ELb0ELb1ELb0ELi3ELi1ELi1ELi1ELb0EEENS1_21CollectiveEpilogueBwdISD_SE_SG_Li384ELb0ELb1ELi3EEENS1_19SingleTileSchedulerILb0ELb0ELb0ELi96EEEEEEEEEvNT_6ParamsE,"a",@progbits
	.sectionflags	@""
	.align	4
.nv.constant0._ZN7cutlass13device_kernelIN5flash11enable_sm90INS1_16FlashAttnBwdSm90INS1_25CollectiveMainloopBwdSm90ILi2ELi1ELi1EN4cute5tupleIJNS5_1CILi1EEES8_S8_EEENS6_IJNS7_ILi64EEENS7_ILi96EEENS7_ILi192EEEEEENS_6half_tEfNS_4arch4Sm90ELb0ELb0ELb0ELb0ELb0ELb0ELb1ELb0ELi3ELi1ELi1ELi1ELb0EEENS1_21CollectiveEpilogueBwdISD_SE_SG_Li384ELb0ELb1ELi3EEENS1_19SingleTileSchedulerILb0ELb0ELb0ELi96EEEEEEEEEvNT_6ParamsE:
	.zero		2944


//--------------------- .nv.constant0._ZN7cutlass13device_kernelIN5flash11enable_sm90INS1_16FlashAttnBwdSm90INS1_25CollectiveMainloopBwdSm90ILi2ELi1ELi1EN4cute5tupleIJNS5_1CILi1EEES8_S8_EEENS6_IJNS7_ILi64EEENS7_ILi96EEENS7_ILi192EEEEEENS_6half_tEfNS_4arch4Sm90ELb0ELb0ELb0ELb0ELb1ELb0ELb1ELb0ELi3ELi1ELi1ELi1ELb0EEENS1_21CollectiveEpilogueBwdISD_SE_SG_Li384ELb0ELb1ELi3EEENS1_19SingleTileSchedulerILb0ELb0ELb0ELi96EEEEEEEEEvNT_6ParamsE --------------------------
	.section	.nv.constant0._ZN7cutlass13device_kernelIN5flash11enable_sm90INS1_16FlashAttnBwdSm90INS1_25CollectiveMainloopBwdSm90ILi2ELi1ELi1EN4cute5tupleIJNS5_1CILi1EEES8_S8_EEENS6_IJNS7_ILi64EEENS7_ILi96EEENS7_ILi192EEEEEENS_6half_tEfNS_4arch4Sm90ELb0ELb0ELb0ELb0ELb1ELb0ELb1ELb0ELi3ELi1ELi1ELi1ELb0EEENS1_21CollectiveEpilogueBwdISD_SE_SG_Li384ELb0ELb1ELi3EEENS1_19SingleTileSchedulerILb0ELb0ELb0ELi96EEEEEEEEEvNT_6ParamsE,"a",@progbits
	.sectionflags	@""
	.align	4
.nv.constant0._ZN7cutlass13device_kernelIN5flash11enable_sm90INS1_16FlashAttnBwdSm90INS1_25CollectiveMainloopBwdSm90ILi2ELi1ELi1EN4cute5tupleIJNS5_1CILi1EEES8_S8_EEENS6_IJNS7_ILi64EEENS7_ILi96EEENS7_ILi192EEEEEENS_6half_tEfNS_4arch4Sm90ELb0ELb0ELb0ELb0ELb1ELb0ELb1ELb0ELi3ELi1ELi1ELi1ELb0EEENS1_21CollectiveEpilogueBwdISD_SE_SG_Li384ELb0ELb1ELi3EEENS1_19SingleTileSchedulerILb0ELb0ELb0ELi96EEEEEEEEEvNT_6ParamsE:
	.zero		2944


//--------------------- .nv.constant0._ZN7cutlass13device_kernelIN5flash11enable_sm90INS1_16FlashAttnBwdSm90INS1_25CollectiveMainloopBwdSm90ILi2ELi1ELi1EN4cute5tupleIJNS5_1CILi1EEES8_S8_EEENS6_IJNS7_ILi64EEENS7_ILi96EEENS7_ILi192EEEEEENS_6half_tEfNS_4arch4Sm90ELb0ELb0ELb0ELb0ELb0ELb0ELb1ELb0ELi3ELi1ELi1ELi1ELb0EEENS1_24CollectiveEpilogueBwdGQAISD_fSG_Li384ELb0ELb0EEENS1_19SingleTileSchedulerILb0ELb0ELb0ELi96EEEEEEEEEvNT_6ParamsE --------------------------
	.section	.nv.constant0._ZN7cutlass13device_kernelIN5flash11enable_sm90INS1_16FlashAttnBwdSm90INS1_25CollectiveMainloopBwdSm90ILi2ELi1ELi1EN4cute5tupleIJNS5_1CILi1EEES8_S8_EEENS6_IJNS7_ILi64EEENS7_ILi96EEENS7_ILi192EEEEEENS_6half_tEfNS_4arch4Sm90ELb0ELb0ELb0ELb0ELb0ELb0ELb1ELb0ELi3ELi1ELi1ELi1ELb0EEENS1_24CollectiveEpilogueBwdGQAISD_fSG_Li384ELb0ELb0EEENS1_19SingleTileSchedulerILb0ELb0ELb0ELi96EEEEEEEEEvNT_6ParamsE,"a",@progbits
	.sectionflags	@""
	.align	4
.nv.constant0._ZN7cutlass13device_kernelIN5flash11enable_sm90INS1_16FlashAttnBwdSm90INS1_25CollectiveMainloopBwdSm90ILi2ELi1ELi1EN4cute5tupleIJNS5_1CILi1EEES8_S8_EEENS6_IJNS7_ILi64EEENS7_ILi96EEENS7_ILi192EEEEEENS_6half_tEfNS_4arch4Sm90ELb0ELb0ELb0ELb0ELb0ELb0ELb1ELb0ELi3ELi1ELi1ELi1ELb0EEENS1_24CollectiveEpilogueBwdGQAISD_fSG_Li384ELb0ELb0EEENS1_19SingleTileSchedulerILb0ELb0ELb0ELi96EEEEEEEEEvNT_6ParamsE:
	.zero		2304


//--------------------- .nv.constant0._ZN7cutlass13device_kernelIN5flash11enable_sm90INS1_16FlashAttnBwdSm90INS1_25CollectiveMainloopBwdSm90ILi2ELi1ELi1EN4cute5tupleIJNS5_1CILi1EEES8_S8_EEENS6_IJNS7_ILi64EEENS7_ILi96EEENS7_ILi192EEEEEENS_6half_tEfNS_4arch4Sm90ELb0ELb0ELb0ELb0ELb1ELb0ELb1ELb0ELi3ELi1ELi1ELi1ELb0EEENS1_24CollectiveEpilogueBwdGQAISD_fSG_Li384ELb0ELb1EEENS1_19SingleTileSchedulerILb0ELb0ELb0ELi96EEEEEEEEEvNT_6ParamsE --------------------------
	.section	.nv.constant0._ZN7cutlass13device_kernelIN5flash11enable_sm90INS1_16FlashAttnBwdSm90INS1_25CollectiveMainloopBwdSm90ILi2ELi1ELi1EN4cute5tupleIJNS5_1CILi1EEES8_S8_EEENS6_IJNS7_ILi64EEENS7_ILi96EEENS7_ILi192EEEEEENS_6half_tEfNS_4arch4Sm90ELb0ELb0ELb0ELb0ELb1ELb0ELb1ELb0ELi3ELi1ELi1ELi1ELb0EEENS1_24CollectiveEpilogueBwdGQAISD_fSG_Li384ELb0ELb1EEENS1_19SingleTileSchedulerILb0ELb0ELb0ELi96EEEEEEEEEvNT_6ParamsE,"a",@progbits
	.sectionflags	@""
	.align	4
.nv.constant0._ZN7cutlass13device_kernelIN5flash11enable_sm90INS1_16FlashAttnBwdSm90INS1_25CollectiveMainloopBwdSm90ILi2ELi1ELi1EN4cute5tupleIJNS5_1CILi1EEES8_S8_EEENS6_IJNS7_ILi64EEENS7_ILi96EEENS7_ILi192EEEEEENS_6half_tEfNS_4arch4Sm90ELb0ELb0ELb0ELb0ELb1ELb0ELb1ELb0ELi3ELi1ELi1ELi1ELb0EEENS1_24CollectiveEpilogueBwdGQAISD_fSG_Li384ELb0ELb1EEENS1_19SingleTileSchedulerILb0ELb0ELb0ELi96EEEEEEEEEvNT_6ParamsE:
	.zero		2304


//--------------------- .nv.constant0._ZN7cutlass13device_kernelIN5flash11enable_sm90INS1_16FlashAttnBwdSm90INS1_25CollectiveMainloopBwdSm90ILi2ELi1ELi1EN4cute5tupleIJNS5_1CILi1EEES8_S8_EEENS6_IJNS7_ILi64EEENS7_ILi96EEENS7_ILi192EEEEEENS_6half_tEfNS_4arch4Sm90ELb0ELb0ELb0ELb1ELb0ELb0ELb1ELb0ELi3ELi1ELi1ELi1ELb0EEENS1_21CollectiveEpilogueBwdISD_SE_SG_Li384ELb1ELb1ELi3EEENS1_19SingleTileSchedulerILb1ELb0ELb0ELi96EEEEEEEEEvNT_6ParamsE --------------------------
	.section	.nv.constant0._ZN7cutlass13device_kernelIN5flash11enable_sm90INS1_16FlashAttnBwdSm90INS1_25CollectiveMainloopBwdSm90ILi2ELi1ELi1EN4cute5tupleIJNS5_1CILi1EEES8_S8_EEENS6_IJNS7_ILi64EEENS7_ILi96EEENS7_ILi192EEEEEENS_6half_tEfNS_4arch4Sm90ELb0ELb0ELb0ELb1ELb0ELb0ELb1ELb0ELi3ELi1ELi1ELi1ELb0EEENS1_21CollectiveEpilogueBwdISD_SE_SG_Li384ELb1ELb1ELi3EEENS1_19SingleTileSchedulerILb1ELb0ELb0ELi96EEEEEEEEEvNT_6ParamsE,"a",@progbits
	.sectionflags	@""
	.align	4
.nv.constant0._ZN7cutlass13device_kernelIN5flash11enable_sm90INS1_16FlashAttnBwdSm90INS1_25CollectiveMainloopBwdSm90ILi2ELi1ELi1EN4cute5tupleIJNS5_1CILi1EEES8_S8_EEENS6_IJNS7_ILi64EEENS7_ILi96EEENS7_ILi192EEEEEENS_6half_tEfNS_4arch4Sm90ELb0ELb0ELb0ELb1ELb0ELb0ELb1ELb0ELi3ELi1ELi1ELi1ELb0EEENS1_21CollectiveEpilogueBwdISD_SE_SG_Li384ELb1ELb1ELi3EEENS1_19SingleTileSchedulerILb1ELb0ELb0ELi96EEEEEEEEEvNT_6ParamsE:
	.zero		2304


//--------------------- .nv.constant0._ZN7cutlass13device_kernelIN5flash11enable_sm90INS1_16FlashAttnBwdSm90INS1_25CollectiveMainloopBwdSm90ILi2ELi1ELi1EN4cute5tupleIJNS5_1CILi1EEES8_S8_EEENS6_IJNS7_ILi64EEENS7_ILi96EEENS7_ILi192EEEEEENS_6half_tEfNS_4arch4Sm90ELb0ELb0ELb0ELb1ELb1ELb0ELb1ELb0ELi3ELi1ELi1ELi1ELb0EEENS1_21CollectiveEpilogueBwdISD_SE_SG_Li384ELb1ELb1ELi3EEENS1_19SingleTileSchedulerILb1ELb0ELb0ELi96EEEEEEEEEvNT_6ParamsE --------------------------
	.section	.nv.constant0._ZN7cutlass13device_kernelIN5flash11enable_sm90INS1_16FlashAttnBwdSm90INS1_25CollectiveMainloopBwdSm90ILi2ELi1ELi1EN4cute5tupleIJNS5_1CILi1EEES8_S8_EEENS6_IJNS7_ILi64EEENS7_ILi96EEENS7_ILi192EEEEEENS_6half_tEfNS_4arch4Sm90ELb0ELb0ELb0ELb1ELb1ELb0ELb1ELb0ELi3ELi1ELi1ELi1ELb0EEENS1_21CollectiveEpilogueBwdISD_SE_SG_Li384ELb1ELb1ELi3EEENS1_19SingleTileSchedulerILb1ELb0ELb0ELi96EEEEEEEEEvNT_6ParamsE,"a",@progbits
	.sectionflags	@""
	.align	4
.nv.constant0._ZN7cutlass13device_kernelIN5flash11enable_sm90INS1_16FlashAttnBwdSm90INS1_25CollectiveMainloopBwdSm90ILi2ELi1ELi1EN4cute5tupleIJNS5_1CILi1EEES8_S8_EEENS6_IJNS7_ILi64EEENS7_ILi96EEENS7_ILi192EEEEEENS_6half_tEfNS_4arch4Sm90ELb0ELb0ELb0ELb1ELb1ELb0ELb1ELb0ELi3ELi1ELi1ELi1ELb0EEENS1_21CollectiveEpilogueBwdISD_SE_SG_Li384ELb1ELb1ELi3EEENS1_19SingleTileSchedulerILb1ELb0ELb0ELi96EEEEEEEEEvNT_6ParamsE:
	.zero		2304


//--------------------- .nv.constant0._ZN7cutlass13device_kernelIN5flash11enable_sm90INS1_16FlashAttnBwdSm90INS1_25CollectiveMainloopBwdSm90ILi2ELi1ELi1EN4cute5tupleIJNS5_1CILi1EEES8_S8_EEENS6_IJNS7_ILi64EEENS7_ILi96EEENS7_ILi192EEEEEENS_6half_tEfNS_4arch4Sm90ELb0ELb0ELb0ELb1ELb0ELb0ELb1ELb0ELi3ELi1ELi1ELi1ELb0EEENS1_24CollectiveEpilogueBwdGQAISD_fSG_Li384ELb1ELb0EEENS1_19SingleTileSchedulerILb1ELb0ELb0ELi96EEEEEEEEEvNT_6ParamsE --------------------------
	.section	.nv.constant0._ZN7cutlass13device_kernelIN5flash11enable_sm90INS1_16FlashAttnBwdSm90INS1_25CollectiveMainloopBwdSm90ILi2ELi1ELi1EN4cute5tupleIJNS5_1CILi1EEES8_S8_EEENS6_IJNS7_ILi64EEENS7_ILi96EEENS7_ILi192EEEEEENS_6half_tEfNS_4arch4Sm90ELb0ELb0ELb0ELb1ELb0ELb0ELb1ELb0ELi3ELi1ELi1ELi1ELb0EEENS1_24CollectiveEpilogueBwdGQAISD_fSG_Li384ELb1ELb0EEENS1_19SingleTileSchedulerILb1ELb0ELb0ELi96EEEEEEEEEvNT_6ParamsE,"a",@progbits
	.sectionflags	@""
	.align	4
.nv.constant0._ZN7cutlass13device_kernelIN5flash11enable_sm90INS1_16FlashAttnBwdSm90INS1_25CollectiveMainloopBwdSm90ILi2ELi1ELi1EN4cute5tupleIJNS5_1CILi1EEES8_S8_EEENS6_IJNS7_ILi64EEENS7_ILi96EEENS7_ILi192EEEEEENS_6half_tEfNS_4arch4Sm90ELb0ELb0ELb0ELb1ELb0ELb0ELb1ELb0ELi3ELi1ELi1ELi1ELb0EEENS1_24CollectiveEpilogueBwdGQAISD_fSG_Li384ELb1ELb0EEENS1_19SingleTileSchedulerILb1ELb0ELb0ELi96EEEEEEEEEvNT_6ParamsE:
	.zero		2304


//--------------------- .nv.constant0._ZN7cutlass13device_kernelIN5flash11enable_sm90INS1_16FlashAttnBwdSm90INS1_25CollectiveMainloopBwdSm90ILi2ELi1ELi1EN4cute5tupleIJNS5_1CILi1EEES8_S8_EEENS6_IJNS7_ILi64EEENS7_ILi96EEENS7_ILi192EEEEEENS_6half_tEfNS_4arch4Sm90ELb0ELb0ELb0ELb1ELb1ELb0ELb1ELb0ELi3ELi1ELi1ELi1ELb0EEENS1_24CollectiveEpilogueBwdGQAISD_fSG_Li384ELb1ELb1EEENS1_19SingleTileSchedulerILb1ELb0ELb0ELi96EEEEEEEEEvNT_6ParamsE --------------------------
	.section	.nv.constant0._ZN7cutlass13device_kernelIN5flash11enable_sm90INS1_16FlashAttnBwdSm90INS1_25CollectiveMainloopBwdSm90ILi2ELi1ELi1EN4cute5tupleIJNS5_1CILi1EEES8_S8_EEENS6_IJNS7_ILi64EEENS7_ILi96EEENS7_ILi192EEEEEENS_6half_tEfNS_4arch4Sm90ELb0ELb0ELb0ELb1ELb1ELb0ELb1ELb0ELi3ELi1ELi1ELi1ELb0EEENS1_24CollectiveEpilogueBwdGQAISD_fSG_Li384ELb1ELb1EEENS1_19SingleTileSchedulerILb1ELb0ELb0ELi96EEEEEEEEEvNT_6ParamsE,"a",@progbits
	.sectionflags	@""
	.align	4
.nv.constant0._ZN7cutlass13device_kernelIN5flash11enable_sm90INS1_16FlashAttnBwdSm90INS1_25CollectiveMainloopBwdSm90ILi2ELi1ELi1EN4cute5tupleIJNS5_1CILi1EEES8_S8_EEENS6_IJNS7_ILi64EEENS7_ILi96EEENS7_ILi192EEEEEENS_6half_tEfNS_4arch4Sm90ELb0ELb0ELb0ELb1ELb1ELb0ELb1ELb0ELi3ELi1ELi1ELi1ELb0EEENS1_24CollectiveEpilogueBwdGQAISD_fSG_Li384ELb1ELb1EEENS1_19SingleTileSchedulerILb1ELb0ELb0ELi96EEEEEEEEEvNT_6ParamsE:
	.zero		2304


//--------------------- .nv.constant0._ZN7cutlass13device_kernelIN5flash11enable_sm90INS1_16FlashAttnBwdSm90INS1_25CollectiveMainloopBwdSm90ILi2ELi1ELi1EN4cute5tupleIJNS5_1CILi1EEES8_S8_EEENS6_IJNS7_ILi64EEENS7_ILi96EEENS7_ILi192EEEEEENS_6half_tEfNS_4arch4Sm90ELb0ELb1ELb0ELb0ELb0ELb0ELb1ELb0ELi3ELi1ELi1ELi1ELb0EEENS1_21CollectiveEpilogueBwdISD_SE_SG_Li384ELb0ELb1ELi3EEENS1_19SingleTileSchedulerILb0ELb0ELb0ELi96EEEEEEEEEvNT_6ParamsE --------------------------
	.section	.nv.constant0._ZN7cutlass13device_kernelIN5flash11enable_sm90INS1_16FlashAttnBwdSm90INS1_25CollectiveMainloopBwdSm90ILi2ELi1ELi1EN4cute5tupleIJNS5_1CILi1EEES8_S8_EEENS6_IJNS7_ILi64EEENS7_ILi96EEENS7_ILi192EEEEEENS_6half_tEfNS_4arch4Sm90ELb0ELb1ELb0ELb0ELb0ELb0ELb1ELb0ELi3ELi1ELi1ELi1ELb0EEENS1_21CollectiveEpilogueBwdISD_SE_SG_Li384ELb0ELb1ELi3EEENS1_19SingleTileSchedulerILb0ELb0ELb0ELi96EEEEEEEEEvNT_6ParamsE,"a",@progbits
	.sectionflags	@""
	.align	4
.nv.constant0._ZN7cutlass13device_kernelIN5flash11enable_sm90INS1_16FlashAttnBwdSm90INS1_25CollectiveMainloopBwdSm90ILi2ELi1ELi1EN4cute5tupleIJNS5_1CILi1EEES8_S8_EEENS6_IJNS7_ILi64EEENS7_ILi96EEENS7_ILi192EEEEEENS_6half_tEfNS_4arch4Sm90ELb0ELb1ELb0ELb0ELb0ELb0ELb1ELb0ELi3ELi1ELi1ELi1ELb0EEENS1_21CollectiveEpilogueBwdISD_SE_SG_Li384ELb0ELb1ELi3EEENS1_19SingleTileSchedulerILb0ELb0ELb0ELi96EEEEEEEEEvNT_6ParamsE:
	.zero		2944


//--------------------- .nv.constant0._ZN7cutlass13device_kernelIN5flash11enable_sm90INS1_16FlashAttnBwdSm90INS1_25CollectiveMainloopBwdSm90ILi2ELi1ELi1EN4cute5tupleIJNS5_1CILi1EEES8_S8_EEENS6_IJNS7_ILi64EEENS7_ILi96EEENS7_ILi192EEEEEENS_6half_tEfNS_4arch4Sm90ELb0ELb1ELb0ELb0ELb1ELb0ELb1ELb0ELi3ELi1ELi1ELi1ELb0EEENS1_21CollectiveEpilogueBwdISD_SE_SG_Li384ELb0ELb1ELi3EEENS1_19SingleTileSchedulerILb0ELb0ELb0ELi96EEEEEEEEEvNT_6ParamsE --------------------------
	.section	.nv.constant0._ZN7cutlass13device_kernelIN5flash11enable_sm90INS1_16FlashAttnBwdSm90INS1_25CollectiveMainloopBwdSm90ILi2ELi1ELi1EN4cute5tupleIJNS5_1CILi1EEES8_S8_EEENS6_IJNS7_ILi64EEENS7_ILi96EEENS7_ILi192EEEEEENS_6half_tEfNS_4arch4Sm90ELb0ELb1ELb0ELb0ELb1ELb0ELb1ELb0ELi3ELi1ELi1ELi1ELb0EEENS1_21CollectiveEpilogueBwdISD_SE_SG_Li384ELb0ELb1ELi3EEENS1_19SingleTileSchedulerILb0ELb0ELb0ELi96EEEEEEEEEvNT_6ParamsE,"a",@progbits
	.sectionflags	@""
	.align	4
.nv.constant0._ZN7cutlass13device_kernelIN5flash11enable_sm90INS1_16FlashAttnBwdSm90INS1_25CollectiveMainloopBwdSm90ILi2ELi1ELi1EN4cute5tupleIJNS5_1CILi1EEES8_S8_EEENS6_IJNS7_ILi64EEENS7_ILi96EEENS7_ILi192EEEEEENS_6half_tEfNS_4arch4Sm90ELb0ELb1ELb0ELb0ELb1ELb0ELb1ELb0ELi3ELi1ELi1ELi1ELb0EEENS1_21CollectiveEpilogueBwdISD_SE_SG_Li384ELb0ELb1ELi3EEENS1_19SingleTileSchedulerILb0ELb0ELb0ELi96EEEEEEEEEvNT_6ParamsE:
	.zero		2944


//--------------------- .nv.constant0._ZN7cutlass13device_kernelIN5flash11enable_sm90INS1_16FlashAttnBwdSm90INS1_25CollectiveMainloopBwdSm90ILi2ELi1ELi1EN4cute5tupleIJNS5_1CILi1EEES8_S8_EEENS6_IJNS7_ILi64EEENS7_ILi96EEENS7_ILi192EEEEEENS_6half_tEfNS_4arch4Sm90ELb0ELb1ELb0ELb0ELb0ELb0ELb1ELb0ELi3ELi1ELi1ELi1ELb0EEENS1_24CollectiveEpilogueBwdGQAISD_fSG_Li384ELb0ELb0EEENS1_19SingleTileSchedulerILb0ELb0ELb0ELi96EEEEEEEEEvNT_6ParamsE --------------------------
	.section	.nv.constant0._ZN7cutlass13device_kernelIN5flash11enable_sm90INS1_16FlashAttnBwdSm90INS1_25CollectiveMainloopBwdSm90ILi2ELi1ELi1EN4cute5tupleIJNS5_1CILi1EEES8_S8_EEENS6_IJNS7_ILi64EEENS7_ILi96EEENS7_ILi192EEEEEENS_6half_tEfNS_4arch4Sm90ELb0ELb1ELb0ELb0ELb0ELb0ELb1ELb0ELi3ELi1ELi1ELi1ELb0EEENS1_24CollectiveEpilogueBwdGQAISD_fSG_Li384ELb0ELb0EEENS1_19SingleTileSchedulerILb0ELb0ELb0ELi96EEEEEEEEEvNT_6ParamsE,"a",@progbits
	.sectionflags	@""
	.align	4
.nv.constant0._ZN7cutlass13device_kernelIN5flash11enable_sm90INS1_16FlashAttnBwdSm90INS1_25CollectiveMainloopBwdSm90ILi2ELi1ELi1EN4cute5tupleIJNS5_1CILi1EEES8_S8_EEENS6_IJNS7_ILi64EEENS7_ILi96EEENS7_ILi192EEEEEENS_6half_tEfNS_4arch4Sm90ELb0ELb1ELb0ELb0ELb0ELb0ELb1ELb0ELi3ELi1ELi1ELi1ELb0EEENS1_24CollectiveEpilogueBwdGQAISD_fSG_Li384ELb0ELb0EEENS1_19SingleTileSchedulerILb0ELb0ELb0ELi96EEEEEEEEEvNT_6ParamsE:
	.zero		2304


//--------------------- .nv.constant0._ZN7cutlass13device_kernelIN5flash11enable_sm90INS1_16FlashAttnBwdSm90INS1_25CollectiveMainloopBwdSm90ILi2ELi1ELi1EN4cute5tupleIJNS5_1CILi1EEES8_S8_EEENS6_IJNS7_ILi64EEENS7_ILi96EEENS7_ILi192EEEEEENS_6half_tEfNS_4arch4Sm90ELb0ELb1ELb0ELb0ELb1ELb0ELb1ELb0ELi3ELi1ELi1ELi1ELb0EEENS1_24CollectiveEpilogueBwdGQAISD_fSG_Li384ELb0ELb1EEENS1_19SingleTileSchedulerILb0ELb0ELb0ELi96EEEEEEEEEvNT_6ParamsE --------------------------
	.section	.nv.constant0._ZN7cutlass13device_kernelIN5flash11enable_sm90INS1_16FlashAttnBwdSm90INS1_25CollectiveMainloopBwdSm90ILi2ELi1ELi1EN4cute5tupleIJNS5_1CILi1EEES8_S8_EEENS6_IJNS7_ILi64EEENS7_ILi96EEENS7_ILi192EEEEEENS_6half_tEfNS_4arch4Sm90ELb0ELb1ELb0ELb0ELb1ELb0ELb1ELb0ELi3ELi1ELi1ELi1ELb0EEENS1_24CollectiveEpilogueBwdGQAISD_fSG_Li384ELb0ELb1EEENS1_19SingleTileSchedulerILb0ELb0ELb0ELi96EEEEEEEEEvNT_6ParamsE,"a",@progbits
	.sectionflags	@""
	.align	4
.nv.constant0._ZN7cutlass13device_kernelIN5flash11enable_sm90INS1_16FlashAttnBwdSm90INS1_25CollectiveMainloopBwdSm90ILi2ELi1ELi1EN4cute5tupleIJNS5_1CILi1EEES8_S8_EEENS6_IJNS7_ILi64EEENS7_ILi96EEENS7_ILi192EEEEEENS_6half_tEfNS_4arch4Sm90ELb0ELb1ELb0ELb0ELb1ELb0ELb1ELb0ELi3ELi1ELi1ELi1ELb0EEENS1_24CollectiveEpilogueBwdGQAISD_fSG_Li384ELb0ELb1EEENS1_19SingleTileSchedulerILb0ELb0ELb0ELi96EEEEEEEEEvNT_6ParamsE:
	.zero		2304


//--------------------- .nv.constant0._ZN7cutlass13device_kernelIN5flash11enable_sm90INS1_16FlashAttnBwdSm90INS1_25CollectiveMainloopBwdSm90ILi2ELi1ELi1EN4cute5tupleIJNS5_1CILi1EEES8_S8_EEENS6_IJNS7_ILi64EEENS7_ILi96EEENS7_ILi192EEEEEENS_6half_tEfNS_4arch4Sm90ELb0ELb1ELb0ELb1ELb0ELb0ELb1ELb0ELi3ELi1ELi1ELi1ELb0EEENS1_21CollectiveEpilogueBwdISD_SE_SG_Li384ELb1ELb1ELi3EEENS1_19SingleTileSchedulerILb1ELb0ELb0ELi96EEEEEEEEEvNT_6ParamsE --------------------------
	.section	.nv.constant0._ZN7cutlass13device_kernelIN5flash11enable_sm90INS1_16FlashAttnBwdSm90INS1_25CollectiveMainloopBwdSm90ILi2ELi1ELi1EN4cute5tupleIJNS5_1CILi1EEES8_S8_EEENS6_IJNS7_ILi64EEENS7_ILi96EEENS7_ILi192EEEEEENS_6half_tEfNS_4arch4Sm90ELb0ELb1ELb0ELb1ELb0ELb0ELb1ELb0ELi3ELi1ELi1ELi1ELb0EEENS1_21CollectiveEpilogueBwdISD_SE_SG_Li384ELb1ELb1ELi3EEENS1_19SingleTileSchedulerILb1ELb0ELb0ELi96EEEEEEEEEvNT_6ParamsE,"a",@progbits
	.sectionflags	@""
	.align	4
.nv.constant0._ZN7cutlass13device_kernelIN5flash11enable_sm90INS1_16FlashAttnBwdSm90INS1_25CollectiveMainloopBwdSm90ILi2ELi1ELi1EN4cute5tupleIJNS5_1CILi1EEES8_S8_EEENS6_IJNS7_ILi64EEENS7_ILi96EEENS7_ILi192EEEEEENS_6half_tEfNS_4arch4Sm90ELb0ELb1ELb0ELb1ELb0ELb0ELb1ELb0ELi3ELi1ELi1ELi1ELb0EEENS1_21CollectiveEpilogueBwdISD_SE_SG_Li384ELb1ELb1ELi3EEENS1_19SingleTileSchedulerILb1ELb0ELb0ELi96EEEEEEEEEvNT_6ParamsE:
	.zero		2304


//--------------------- .nv.constant0._ZN7cutlass13device_kernelIN5flash11enable_sm90INS1_16FlashAttnBwdSm90INS1_25CollectiveMainloopBwdSm90ILi2ELi1ELi1EN4cute5tupleIJNS5_1CILi1EEES8_S8_EEENS6_IJNS7_ILi64EEENS7_ILi96EEENS7_ILi192EEEEEENS_6half_tEfNS_4arch4Sm90ELb0ELb1ELb0ELb1ELb1ELb0ELb1ELb0ELi3ELi1ELi1ELi1ELb0EEENS1_21CollectiveEpilogueBwdISD_SE_SG_Li384ELb1ELb1ELi3EEENS1_19SingleTileSchedulerILb1ELb0ELb0ELi96EEEEEEEEEvNT_6ParamsE --------------------------
	.section	.nv.constant0._ZN7cutlass13device_kernelIN5flash11enable_sm90INS1_16FlashAttnBwdSm90INS1_25CollectiveMainloopBwdSm90ILi2ELi1ELi1EN4cute5tupleIJNS5_1CILi1EEES8_S8_EEENS6_IJNS7_ILi64EEENS7_ILi96EEENS7_ILi192EEEEEENS_6half_tEfNS_4arch4Sm90ELb0ELb1ELb0ELb1ELb1ELb0ELb1ELb0ELi3ELi1ELi1ELi1ELb0EEENS1_21CollectiveEpilogueBwdISD_SE_SG_Li384ELb1ELb1ELi3EEENS1_19SingleTileSchedulerILb1ELb0ELb0ELi96EEEEEEEEEvNT_6ParamsE,"a",@progbits
	.sectionflags	@""
	.align	4
.nv.constant0._ZN7cutlass13device_kernelIN5flash11enable_sm90INS1_16FlashAttnBwdSm90INS1_25CollectiveMainloopBwdSm90ILi2ELi1ELi1EN4cute5tupleIJNS5_1CILi1EEES8_S8_EEENS6_IJNS7_ILi64EEENS7_ILi96EEENS7_ILi192EEEEEENS_6half_tEfNS_4arch4Sm90ELb0ELb1ELb0ELb1ELb1ELb0ELb1ELb0ELi3ELi1ELi1ELi1ELb0EEENS1_21CollectiveEpilogueBwdISD_SE_SG_Li384ELb1ELb1ELi3EEENS1_19SingleTileSchedulerILb1ELb0ELb0ELi96EEEEEEEEEvNT_6ParamsE:
	.zero		2304


//--------------------- .nv.constant0._ZN7cutlass13device_kernelIN5flash11enable_sm90INS1_16FlashAttnBwdSm90INS1_25CollectiveMainloopBwdSm90ILi2ELi1ELi1EN4cute5tupleIJNS5_1CILi1EEES8_S8_EEENS6_IJNS7_ILi64EEENS7_ILi96EEENS7_ILi192EEEEEENS_6half_tEfNS_4arch4Sm90ELb0ELb1ELb0ELb1ELb0ELb0ELb1ELb0ELi3ELi1ELi1ELi1ELb0EEENS1_24CollectiveEpilogueBwdGQAISD_fSG_Li384ELb1ELb0EEENS1_19SingleTileSchedulerILb1ELb0ELb0ELi96EEEEEEEEEvNT_6ParamsE --------------------------
	.section	.nv.constant0._ZN7cutlass13device_kernelIN5flash11enable_sm90INS1_16FlashAttnBwdSm90INS1_25CollectiveMainloopBwdSm90ILi2ELi1ELi1EN4cute5tupleIJNS5_1CILi1EEES8_S8_EEENS6_IJNS7_ILi64EEENS7_ILi96EEENS7_ILi192EEEEEENS_6half_tEfNS_4arch4Sm90ELb0ELb1ELb0ELb1ELb0ELb0ELb1ELb0ELi3ELi1ELi1ELi1ELb0EEENS1_24CollectiveEpilogueBwdGQAISD_fSG_Li384ELb1ELb0EEENS1_19SingleTileSchedulerILb1ELb0ELb0ELi96EEEEEEEEEvNT_6ParamsE,"a",@progbits
	.sectionflags	@""
	.align	4
.nv.constant0._ZN7cutlass13device_kernelIN5flash11enable_sm90INS1_16FlashAttnBwdSm90INS1_25CollectiveMainloopBwdSm90ILi2ELi1ELi1EN4cute5tupleIJNS5_1CILi1EEES8_S8_EEENS6_IJNS7_ILi64EEENS7_ILi96EEENS7_ILi192EEEEEENS_6half_tEfNS_4arch4Sm90ELb0ELb1ELb0ELb1ELb0ELb0ELb1ELb0ELi3ELi1ELi1ELi1ELb0EEENS1_24CollectiveEpilogueBwdGQAISD_fSG_Li384ELb1ELb0EEENS1_19SingleTileSchedulerILb1ELb0ELb0ELi96EEEEEEEEEvNT_6ParamsE:
	.zero		2304


//--------------------- .nv.constant0._ZN7cutlass13device_kernelIN5flash11enable_sm90INS1_16FlashAttnBwdSm90INS1_25CollectiveMainloopBwdSm90ILi2ELi1ELi1EN4cute5tupleIJNS5_1CILi1EEES8_S8_EEENS6_IJNS7_ILi64EEENS7_ILi96EEENS7_ILi192EEEEEENS_6half_tEfNS_4arch4Sm90ELb0ELb1ELb0ELb1ELb1ELb0ELb1ELb0ELi3ELi1ELi1ELi1ELb0EEENS1_24CollectiveEpilogueBwdGQAISD_fSG_Li384ELb1ELb1EEENS1_19SingleTileSchedulerILb1ELb0ELb0ELi96EEEEEEEEEvNT_6ParamsE --------------------------
	.section	.nv.constant0._ZN7cutlass13device_kernelIN5flash11enable_sm90INS1_16FlashAttnBwdSm90INS1_25CollectiveMainloopBwdSm90ILi2ELi1ELi1EN4cute5tupleIJNS5_1CILi1EEES8_S8_EEENS6_IJNS7_ILi64EEENS7_ILi96EEENS7_ILi192EEEEEENS_6half_tEfNS_4arch4Sm90ELb0ELb1ELb0ELb1ELb1ELb0ELb1ELb0ELi3ELi1ELi1ELi1ELb0EEENS1_24CollectiveEpilogueBwdGQAISD_fSG_Li384ELb1ELb1EEENS1_19SingleTileSchedulerILb1ELb0ELb0ELi96EEEEEEEEEvNT_6ParamsE,"a",@progbits
	.sectionflags	@""
	.align	4
.nv.constant0._ZN7cutlass13device_kernelIN5flash11enable_sm90INS1_16FlashAttnBwdSm90INS1_25CollectiveMainloopBwdSm90ILi2ELi1ELi1EN4cute5tupleIJNS5_1CILi1EEES8_S8_EEENS6_IJNS7_ILi64EEENS7_ILi96EEENS7_ILi192EEEEEENS_6half_tEfNS_4arch4Sm90ELb0ELb1ELb0ELb1ELb1ELb0ELb1ELb0ELi3ELi1ELi1ELi1ELb0EEENS1_24CollectiveEpilogueBwdGQAISD_fSG_Li384ELb1ELb1EEENS1_19SingleTileSchedulerILb1ELb0ELb0ELi96EEEEEEEEEvNT_6ParamsE:
	.zero		2304


//--------------------- .nv.constant0._ZN7cutlass13device_kernelIN5flash11enable_sm90INS1_16FlashAttnBwdSm90INS1_25CollectiveMainloopBwdSm90ILi2ELi1ELi1EN4cute5tupleIJNS5_1CILi1EEES8_S8_EEENS6_IJNS7_ILi64EEENS7_ILi96EEENS7_ILi192EEEEEENS_6half_tEfNS_4arch4Sm90ELb1ELb0ELb0ELb0ELb0ELb0ELb1ELb0ELi3ELi1ELi1ELi1ELb0EEENS1_21CollectiveEpilogueBwdISD_SE_SG_Li384ELb0ELb1ELi3EEENS1_25SingleTileBwdLPTSchedulerILb0ELi96ELb0EEEEEEEEEvNT_6ParamsE --------------------------
	.section	.nv.constant0._ZN7cutlass13device_kernelIN5flash11enable_sm90INS1_16FlashAttnBwdSm90INS1_25CollectiveMainloopBwdSm90ILi2ELi1ELi1EN4cute5tupleIJNS5_1CILi1EEES8_S8_EEENS6_IJNS7_ILi64EEENS7_ILi96EEENS7_ILi192EEEEEENS_6half_tEfNS_4arch4Sm90ELb1ELb0ELb0ELb0ELb0ELb0ELb1ELb0ELi3ELi1ELi1ELi1ELb0EEENS1_21CollectiveEpilogueBwdISD_SE_SG_Li384ELb0ELb1ELi3EEENS1_25SingleTileBwdLPTSchedulerILb0ELi96ELb0EEEEEEEEEvNT_6ParamsE,"a",@progbits
	.sectionflags	@""
	.align	4
.nv.constant0._ZN7cutlass13device_kernelIN5flash11enable_sm90INS1_16FlashAttnBwdSm90INS1_25CollectiveMainloopBwdSm90ILi2ELi1ELi1EN4cute5tupleIJNS5_1CILi1EEES8_S8_EEENS6_IJNS7_ILi64EEENS7_ILi96EEENS7_ILi192EEEEEENS_6half_tEfNS_4arch4Sm90ELb1ELb0ELb0ELb0ELb0ELb0ELb1ELb0ELi3ELi1ELi1ELi1ELb0EEENS1_21CollectiveEpilogueBwdISD_SE_SG_Li384ELb0ELb1ELi3EEENS1_25SingleTileBwdLPTSchedulerILb0ELi96ELb0EEEEEEEEEvNT_6ParamsE:
	.zero		2944


//--------------------- .nv.constant0._ZN7cutlass13device_kernelIN5flash11enable_sm90INS1_16FlashAttnBwdSm90INS1_25CollectiveMainloopBwdSm90ILi2ELi1ELi1EN4cute5tupleIJNS5_1CILi1EEES8_S8_EEENS6_IJNS7_ILi64EEENS7_ILi96EEENS7_ILi192EEEEEENS_6half_tEfNS_4arch4Sm90ELb1ELb0ELb0ELb0ELb1ELb0ELb1ELb0ELi3ELi1ELi1ELi1ELb0EEENS1_21CollectiveEpilogueBwdISD_SE_SG_Li384ELb0ELb1ELi3EEENS1_25SingleTileBwdLPTSchedulerILb0ELi96ELb1EEEEEEEEEvNT_6ParamsE --------------------------
	.section	.nv.constant0._ZN7cutlass13device_kernelIN5flash11enable_sm90INS1_16FlashAttnBwdSm90INS1_25CollectiveMainloopBwdSm90ILi2ELi1ELi1EN4cute5tupleIJNS5_1CILi1EEES8_S8_EEENS6_IJNS7_ILi64EEENS7_ILi96EEENS7_ILi192EEEEEENS_6half_tEfNS_4arch4Sm90ELb1ELb0ELb0ELb0ELb1ELb0ELb1ELb0ELi3ELi1ELi1ELi1ELb0EEENS1_21CollectiveEpilogueBwdISD_SE_SG_Li384ELb0ELb1ELi3EEENS1_25SingleTileBwdLPTSchedulerILb0ELi96ELb1EEEEEEEEEvNT_6ParamsE,"a",@progbits
	.sectionflags	@""
	.align	4
.nv.constant0._ZN7cutlass13device_kernelIN5flash11enable_sm90INS1_16FlashAttnBwdSm90INS1_25CollectiveMainloopBwdSm90ILi2ELi1ELi1EN4cute5tupleIJNS5_1CILi1EEES8_S8_EEENS6_IJNS7_ILi64EEENS7_ILi96EEENS7_ILi192EEEEEENS_6half_tEfNS_4arch4Sm90ELb1ELb0ELb0ELb0ELb1ELb0ELb1ELb0ELi3ELi1ELi1ELi1ELb0EEENS1_21CollectiveEpilogueBwdISD_SE_SG_Li384ELb0ELb1ELi3EEENS1_25SingleTileBwdLPTSchedulerILb0ELi96ELb1EEEEEEEEEvNT_6ParamsE:
	.zero		2944


//--------------------- .nv.constant0._ZN7cutlass13device_kernelIN5flash11enable_sm90INS1_16FlashAttnBwdSm90INS1_25CollectiveMainloopBwdSm90ILi2ELi1ELi1EN4cute5tupleIJNS5_1CILi1EEES8_S8_EEENS6_IJNS7_ILi64EEENS7_ILi96EEENS7_ILi192EEEEEENS_6half_tEfNS_4arch4Sm90ELb1ELb0ELb0ELb0ELb0ELb0ELb1ELb0ELi3ELi1ELi1ELi1ELb0EEENS1_24CollectiveEpilogueBwdGQAISD_fSG_Li384ELb0ELb0EEENS1_25SingleTileBwdLPTSchedulerILb0ELi96ELb0EEEEEEEEEvNT_6ParamsE --------------------------
	.section	.nv.constant0._ZN7cutlass13device_kernelIN5flash11enable_sm90INS1_16FlashAttnBwdSm90INS1_25CollectiveMainloopBwdSm90ILi2ELi1ELi1EN4cute5tupleIJNS5_1CILi1EEES8_S8_EEENS6_IJNS7_ILi64EEENS7_ILi96EEENS7_ILi192EEEEEENS_6half_tEfNS_4arch4Sm90ELb1ELb0ELb0ELb0ELb0ELb0ELb1ELb0ELi3ELi1ELi1ELi1ELb0EEENS1_24CollectiveEpilogueBwdGQAISD_fSG_Li384ELb0ELb0EEENS1_25SingleTileBwdLPTSchedulerILb0ELi96ELb0EEEEEEEEEvNT_6ParamsE,"a",@progbits
	.sectionflags	@""
	.align	4
.nv.constant0._ZN7cutlass13device_kernelIN5flash11enable_sm90INS1_16FlashAttnBwdSm90INS1_25CollectiveMainloopBwdSm90ILi2ELi1ELi1EN4cute5tupleIJNS5_1CILi1EEES8_S8_EEENS6_IJNS7_ILi64EEENS7_ILi96EEENS7_ILi192EEEEEENS_6half_tEfNS_4arch4Sm90ELb1ELb0ELb0ELb0ELb0ELb0ELb1ELb0ELi3ELi1ELi1ELi1ELb0EEENS1_24CollectiveEpilogueBwdGQAISD_fSG_Li384ELb0ELb0EEENS1_25SingleTileBwdLPTSchedulerILb0ELi96ELb0EEEEEEEEEvNT_6ParamsE:
	.zero		2432


//--------------------- .nv.constant0._ZN7cutlass13device_kernelIN5flash11enable_sm90INS1_16FlashAttnBwdSm90INS1_25CollectiveMainloopBwdSm90ILi2ELi1ELi1EN4cute5tupleIJNS5_1CILi1EEES8_S8_EEENS6_IJNS7_ILi64EEENS7_ILi96EEENS7_ILi192EEEEEENS_6half_tEfNS_4arch4Sm90ELb1ELb0ELb0ELb0ELb1ELb0ELb1ELb0ELi3ELi1ELi1ELi1ELb0EEENS1_24CollectiveEpilogueBwdGQAISD_fSG_Li384ELb0ELb1EEENS1_25SingleTileBwdLPTSchedulerILb0ELi96ELb1EEEEEEEEEvNT_6ParamsE --------------------------
	.section	.nv.constant0._ZN7cutlass13device_kernelIN5flash11enable_sm90INS1_16FlashAttnBwdSm90INS1_25CollectiveMainloopBwdSm90ILi2ELi1ELi1EN4cute5tupleIJNS5_1CILi1EEES8_S8_EEENS6_IJNS7_ILi64EEENS7_ILi96EEENS7_ILi192EEEEEENS_6half_tEfNS_4arch4Sm90ELb1ELb0ELb0ELb0ELb1ELb0ELb1ELb0ELi3ELi1ELi1ELi1ELb0EEENS1_24CollectiveEpilogueBwdGQAISD_fSG_Li384ELb0ELb1EEENS1_25SingleTileBwdLPTSchedulerILb0ELi96ELb1EEEEEEEEEvNT_6ParamsE,"a",@progbits
	.sectionflags	@""
	.align	4
.nv.constant0._ZN7cutlass13device_kernelIN5flash11enable_sm90INS1_16FlashAttnBwdSm90INS1_25CollectiveMainloopBwdSm90ILi2ELi1ELi1EN4cute5tupleIJNS5_1CILi1EEES8_S8_EEENS6_IJNS7_ILi64EEENS7_ILi96EEENS7_ILi192EEEEEENS_6half_tEfNS_4arch4Sm90ELb1ELb0ELb0ELb0ELb1ELb0ELb1ELb0ELi3ELi1ELi1ELi1ELb0EEENS1_24CollectiveEpilogueBwdGQAISD_fSG_Li384ELb0ELb1EEENS1_25SingleTileBwdLPTSchedulerILb0ELi96ELb1EEEEEEEEEvNT_6ParamsE:
	.zero		2432


//--------------------- .nv.constant0._ZN7cutlass13device_kernelIN5flash22FlashAttnBwdPreprocessIN4cute5tupleIJNS3_1CILi64EEENS5_ILi192EEEEEENS_6half_tEfNS_4arch4Sm90ELb1ELb0EEEEEvNT_6ParamsE --------------------------
	.section	.nv.constant0._ZN7cutlass13device_kernelIN5flash22FlashAttnBwdPreprocessIN4cute5tupleIJNS3_1CILi64EEENS5_ILi192EEEEEENS_6half_tEfNS_4arch4Sm90ELb1ELb0EEEEEvNT_6ParamsE,"a",@progbits
	.sectionflags	@""
	.align	4
.nv.constant0._ZN7cutlass13device_kernelIN5flash22FlashAttnBwdPreprocessIN4cute5tupleIJNS3_1CILi64EEENS5_ILi192EEEEEENS_6half_tEfNS_4arch4Sm90ELb1ELb0EEEEEvNT_6ParamsE:
	.zero		768


//--------------------- .nv.constant0._ZN7cutlass13device_kernelIN5flash11enable_sm90INS1_16FlashAttnBwdSm90INS1_25CollectiveMainloopBwdSm90ILi2ELi1ELi1EN4cute5tupleIJNS5_1CILi1EEES8_S8_EEENS6_IJNS7_ILi64EEENS7_ILi96EEENS7_ILi192EEEEEENS_6half_tEfNS_4arch4Sm90ELb1ELb0ELb0ELb1ELb0ELb0ELb1ELb0ELi3ELi1ELi1ELi1ELb0EEENS1_21CollectiveEpilogueBwdISD_SE_SG_Li384ELb1ELb1ELi3EEENS1_25SingleTileBwdLPTSchedulerILb1ELi96ELb0EEEEEEEEEvNT_6ParamsE --------------------------
	.section	.nv.constant0._ZN7cutlass13device_kernelIN5flash11enable_sm90INS1_16FlashAttnBwdSm90INS1_25CollectiveMainloopBwdSm90ILi2ELi1ELi1EN4cute5tupleIJNS5_1CILi1EEES8_S8_EEENS6_IJNS7_ILi64EEENS7_ILi96EEENS7_ILi192EEEEEENS_6half_tEfNS_4arch4Sm90ELb1ELb0ELb0ELb1ELb0ELb0ELb1ELb0ELi3ELi1ELi1ELi1ELb0EEENS1_21CollectiveEpilogueBwdISD_SE_SG_Li384ELb1ELb1ELi3EEENS1_25SingleTileBwdLPTSchedulerILb1ELi96ELb0EEEEEEEEEvNT_6ParamsE,"a",@progbits
	.sectionflags	@""
	.align	4
.nv.constant0._ZN7cutlass13device_kernelIN5flash11enable_sm90INS1_16FlashAttnBwdSm90INS1_25CollectiveMainloopBwdSm90ILi2ELi1ELi1EN4cute5tupleIJNS5_1CILi1EEES8_S8_EEENS6_IJNS7_ILi64EEENS7_ILi96EEENS7_ILi192EEEEEENS_6half_tEfNS_4arch4Sm90ELb1ELb0ELb0ELb1ELb0ELb0ELb1ELb0ELi3ELi1ELi1ELi1ELb0EEENS1_21CollectiveEpilogueBwdISD_SE_SG_Li384ELb1ELb1ELi3EEENS1_25SingleTileBwdLPTSchedulerILb1ELi96ELb0EEEEEEEEEvNT_6ParamsE:
	.zero		2304


//--------------------- .nv.constant0._ZN7cutlass13device_kernelIN5flash11enable_sm90INS1_16FlashAttnBwdSm90INS1_25CollectiveMainloopBwdSm90ILi2ELi1ELi1EN4cute5tupleIJNS5_1CILi1EEES8_S8_EEENS6_IJNS7_ILi64EEENS7_ILi96EEENS7_ILi192EEEEEENS_6half_tEfNS_4arch4Sm90ELb1ELb0ELb0ELb1ELb1ELb0ELb1ELb0ELi3ELi1ELi1ELi1ELb0EEENS1_21CollectiveEpilogueBwdISD_SE_SG_Li384ELb1ELb1ELi3EEENS1_25SingleTileBwdLPTSchedulerILb1ELi96ELb1EEEEEEEEEvNT_6ParamsE --------------------------
	.section	.nv.constant0._ZN7cutlass13device_kernelIN5flash11enable_sm90INS1_16FlashAttnBwdSm90INS1_25CollectiveMainloopBwdSm90ILi2ELi1ELi1EN4cute5tupleIJNS5_1CILi1EEES8_S8_EEENS6_IJNS7_ILi64EEENS7_ILi96EEENS7_ILi192EEEEEENS_6half_tEfNS_4arch4Sm90ELb1ELb0ELb0ELb1ELb1ELb0ELb1ELb0ELi3ELi1ELi1ELi1ELb0EEENS1_21CollectiveEpilogueBwdISD_SE_SG_Li384ELb1ELb1ELi3EEENS1_25SingleTileBwdLPTSchedulerILb1ELi96ELb1EEEEEEEEEvNT_6ParamsE,"a",@progbits
	.sectionflags	@""
	.align	4
.nv.constant0._ZN7cutlass13device_kernelIN5flash11enable_sm90INS1_16FlashAttnBwdSm90INS1_25CollectiveMainloopBwdSm90ILi2ELi1ELi1EN4cute5tupleIJNS5_1CILi1EEES8_S8_EEENS6_IJNS7_ILi64EEENS7_ILi96EEENS7_ILi192EEEEEENS_6half_tEfNS_4arch4Sm90ELb1ELb0ELb0ELb1ELb1ELb0ELb1ELb0ELi3ELi1ELi1ELi1ELb0EEENS1_21CollectiveEpilogueBwdISD_SE_SG_Li384ELb1ELb1ELi3EEENS1_25SingleTileBwdLPTSchedulerILb1ELi96ELb1EEEEEEEEEvNT_6ParamsE:
	.zero		2304


//--------------------- .nv.constant0._ZN7cutlass13device_kernelIN5flash11enable_sm90INS1_16FlashAttnBwdSm90INS1_25CollectiveMainloopBwdSm90ILi2ELi1ELi1EN4cute5tupleIJNS5_1CILi1EEES8_S8_EEENS6_IJNS7_ILi64EEENS7_ILi96EEENS7_ILi192EEEEEENS_6half_tEfNS_4arch4Sm90ELb1ELb0ELb0ELb1ELb0ELb0ELb1ELb0ELi3ELi1ELi1ELi1ELb0EEENS1_24CollectiveEpilogueBwdGQAISD_fSG_Li384ELb1ELb0EEENS1_25SingleTileBwdLPTSchedulerILb1ELi96ELb0EEEEEEEEEvNT_6ParamsE --------------------------
	.section	.nv.constant0._ZN7cutlass13device_kernelIN5flash11enable_sm90INS1_16FlashAttnBwdSm90INS1_25CollectiveMainloopBwdSm90ILi2ELi1ELi1EN4cute5tupleIJNS5_1CILi1EEES8_S8_EEENS6_IJNS7_ILi64EEENS7_ILi96EEENS7_ILi192EEEEEENS_6half_tEfNS_4arch4Sm90ELb1ELb0ELb0ELb1ELb0ELb0ELb1ELb0ELi3ELi1ELi1ELi1ELb0EEENS1_24CollectiveEpilogueBwdGQAISD_fSG_Li384ELb1ELb0EEENS1_25SingleTileBwdLPTSchedulerILb1ELi96ELb0EEEEEEEEEvNT_6ParamsE,"a",@progbits
	.sectionflags	@""
	.align	4
.nv.constant0._ZN7cutlass13device_kernelIN5flash11enable_sm90INS1_16FlashAttnBwdSm90INS1_25CollectiveMainloopBwdSm90ILi2ELi1ELi1EN4cute5tupleIJNS5_1CILi1EEES8_S8_EEENS6_IJNS7_ILi64EEENS7_ILi96EEENS7_ILi192EEEEEENS_6half_tEfNS_4arch4Sm90ELb1ELb0ELb0ELb1ELb0ELb0ELb1ELb0ELi3ELi1ELi1ELi1ELb0EEENS1_24CollectiveEpilogueBwdGQAISD_fSG_Li384ELb1ELb0EEENS1_25SingleTileBwdLPTSchedulerILb1ELi96ELb0EEEEEEEEEvNT_6ParamsE:
	.zero		2432


//--------------------- .nv.constant0._ZN7cutlass13device_kernelIN5flash32FlashAttnBwdPostprocessConvertdQIN4cute5tupleIJNS3_1CILi96EEENS5_ILi192EEEEEENS_6half_tEfNS_4arch4Sm90ELi384ENS3_8TiledMMAINS3_8MMA_AtomIJNS3_4SM904GMMA25MMA_64x96x16_F32F16F16_SSILNSF_5MajorE1ELSH_1ELNSF_7ScaleInE1ELSI_1EEEEEENS3_6LayoutINS4_IJNS5_ILi3EEENS5_ILi1EEESN_EEENS4_IJSN_NS5_ILi0EEESP_EEEEENS4_IJNS3_10UnderscoreESS_SS_EEEEELb1EEEEEvNT_6ParamsE --------------------------
	.section	.nv.constant0._ZN7cutlass13device_kernelIN5flash32FlashAttnBwdPostprocessConvertdQIN4cute5tupleIJNS3_1CILi96EEENS5_ILi192EEEEEENS_6half_tEfNS_4arch4Sm90ELi384ENS3_8TiledMMAINS3_8MMA_AtomIJNS3_4SM904GMMA25MMA_64x96x16_F32F16F16_SSILNSF_5MajorE1ELSH_1ELNSF_7ScaleInE1ELSI_1EEEEEENS3_6LayoutINS4_IJNS5_ILi3EEENS5_ILi1EEESN_EEENS4_IJSN_NS5_ILi0EEESP_EEEEENS4_IJNS3_10UnderscoreESS_SS_EEEEELb1EEEEEvNT_6ParamsE,"a",@progbits
	.sectionflags	@""
	.align	4
.nv.constant0._ZN7cutlass13device_kernelIN5flash32FlashAttnBwdPostprocessConvertdQIN4cute5tupleIJNS3_1CILi96EEENS5_ILi192EEEEEENS_6half_tEfNS_4arch4Sm90ELi384ENS3_8TiledMMAINS3_8MMA_AtomIJNS3_4SM904GMMA25MMA_64x96x16_F32F16F16_SSILNSF_5MajorE1ELSH_1ELNSF_7ScaleInE1ELSI_1EEEEEENS3_6LayoutINS4_IJNS5_ILi3EEENS5_ILi1EEESN_EEENS4_IJSN_NS5_ILi0EEESP_EEEEENS4_IJNS3_10UnderscoreESS_SS_EEEEELb1EEEEEvNT_6ParamsE:
	.zero		640


//--------------------- .nv.constant0._ZN7cutlass13device_kernelIN5flash32FlashAttnBwdPostprocessConvertdQIN4cute5tupleIJNS3_1CILi64EEENS5_ILi192EEEEEENS_6half_tEfNS_4arch4Sm90ELi384ENS3_8TiledMMAINS3_8MMA_AtomIJNS3_4SM904GMMA25MMA_64x64x16_F32F16F16_SSILNSF_5MajorE0ELSH_1ELNSF_7ScaleInE1ELSI_1EEEEEENS3_6LayoutINS4_IJNS5_ILi1EEENS5_ILi3EEESM_EEENS4_IJNS5_ILi0EEESM_SP_EEEEENS4_IJNS3_10UnderscoreESS_SS_EEEEELb0EEEEEvNT_6ParamsE --------------------------
	.section	.nv.constant0._ZN7cutlass13device_kernelIN5flash32FlashAttnBwdPostprocessConvertdQIN4cute5tupleIJNS3_1CILi64EEENS5_ILi192EEEEEENS_6half_tEfNS_4arch4Sm90ELi384ENS3_8TiledMMAINS3_8MMA_AtomIJNS3_4SM904GMMA25MMA_64x64x16_F32F16F16_SSILNSF_5MajorE0ELSH_1ELNSF_7ScaleInE1ELSI_1EEEEEENS3_6LayoutINS4_IJNS5_ILi1EEENS5_ILi3EEESM_EEENS4_IJNS5_ILi0EEESM_SP_EEEEENS4_IJNS3_10UnderscoreESS_SS_EEEEELb0EEEEEvNT_6ParamsE,"a",@progbits
	.sectionflags	@""
	.align	4
.nv.constant0._ZN7cutlass13device_kernelIN5flash32FlashAttnBwdPostprocessConvertdQIN4cute5tupleIJNS3_1CILi64EEENS5_ILi192EEEEEENS_6half_tEfNS_4arch4Sm90ELi384ENS3_8TiledMMAINS3_8MMA_AtomIJNS3_4SM904GMMA25MMA_64x64x16_F32F16F16_SSILNSF_5MajorE0ELSH_1ELNSF_7ScaleInE1ELSI_1EEEEEENS3_6LayoutINS4_IJNS5_ILi1EEENS5_ILi3EEESM_EEENS4_IJNS5_ILi0EEESM_SP_EEEEENS4_IJNS3_10UnderscoreESS_SS_EEEEELb0EEEEEvNT_6ParamsE:
	.zero		640


//--------------------- .nv.constant0._ZN7cutlass13device_kernelIN5flash11enable_sm90INS1_16FlashAttnBwdSm90INS1_25CollectiveMainloopBwdSm90ILi2ELi1ELi1EN4cute5tupleIJNS5_1CILi1EEES8_S8_EEENS6_IJNS7_ILi64EEENS7_ILi96EEENS7_ILi192EEEEEENS_6half_tEfNS_4arch4Sm90ELb1ELb0ELb0ELb1ELb1ELb0ELb1ELb0ELi3ELi1ELi1ELi1ELb0EEENS1_24CollectiveEpilogueBwdGQAISD_fSG_Li384ELb1ELb1EEENS1_25SingleTileBwdLPTSchedulerILb1ELi96ELb1EEEEEEEEEvNT_6ParamsE --------------------------
	.section	.nv.constant0._ZN7cutlass13device_kernelIN5flash11enable_sm90INS1_16FlashAttnBwdSm90INS1_25CollectiveMainloopBwdSm90ILi2ELi1ELi1EN4cute5tupleIJNS5_1CILi1EEES8_S8_EEENS6_IJNS7_ILi64EEENS7_ILi96EEENS7_ILi192EEEEEENS_6half_tEfNS_4arch4Sm90ELb1ELb0ELb0ELb1ELb1ELb0ELb1ELb0ELi3ELi1ELi1ELi1ELb0EEENS1_24CollectiveEpilogueBwdGQAISD_fSG_Li384ELb1ELb1EEENS1_25SingleTileBwdLPTSchedulerILb1ELi96ELb1EEEEEEEEEvNT_6ParamsE,"a",@progbits
	.sectionflags	@""
	.align	4
.nv.constant0._ZN7cutlass13device_kernelIN5flash11enable_sm90INS1_16FlashAttnBwdSm90INS1_25CollectiveMainloopBwdSm90ILi2ELi1ELi1EN4cute5tupleIJNS5_1CILi1EEES8_S8_EEENS6_IJNS7_ILi64EEENS7_ILi96EEENS7_ILi192EEEEEENS_6half_tEfNS_4arch4Sm90ELb1ELb0ELb0ELb1ELb1ELb0ELb1ELb0ELi3ELi1ELi1ELi1ELb0EEENS1_24CollectiveEpilogueBwdGQAISD_fSG_Li384ELb1ELb1EEENS1_25SingleTileBwdLPTSchedulerILb1ELi96ELb1EEEEEEEEEvNT_6ParamsE:
	.zero		2432


//--------------------- .nv.constant0._ZN7cutlass13device_kernelIN5flash22FlashAttnBwdPreprocessIN4cute5tupleIJNS3_1CILi64EEENS5_ILi192EEEEEENS_6half_tEfNS_4arch4Sm90ELb1ELb1EEEEEvNT_6ParamsE --------------------------
	.section	.nv.constant0._ZN7cutlass13device_kernelIN5flash22FlashAttnBwdPreprocessIN4cute5tupleIJNS3_1CILi64EEENS5_ILi192EEEEEENS_6half_tEfNS_4arch4Sm90ELb1ELb1EEEEEvNT_6ParamsE,"a",@progbits
	.sectionflags	@""
	.align	4
.nv.constant0._ZN7cutlass13device_kernelIN5flash22FlashAttnBwdPreprocessIN4cute5tupleIJNS3_1CILi64EEENS5_ILi192EEEEEENS_6half_tEfNS_4arch4Sm90ELb1ELb1EEEEEvNT_6ParamsE:
	.zero		768


//--------------------- SYMBOLS --------------------------

	.type		.nv.reservedSmem.offset0,@object
	.size		.nv.reservedSmem.offset0,0x4
	.type		__assertfail,@function
